//
// Generated by NVIDIA NVVM Compiler
//
// Compiler Build ID: CL-36424714
// Cuda compilation tools, release 13.0, V13.0.88
// Based on NVVM 20.0.0
//

.version 9.0
.target sm_100
.address_size 64

	// .globl	_Z19boxes_iou_3d_kerneliPKfiS0_Pf
// _ZZ12nms3d_kernelifPKfPyE11block_boxes has been demoted
.global .align 4 .b8 __cudart_i2opi_f[24] = {65, 144, 67, 60, 153, 149, 98, 219, 192, 221, 52, 245, 209, 87, 39, 252, 41, 21, 68, 78, 110, 131, 249, 162};

.visible .entry _Z19boxes_iou_3d_kerneliPKfiS0_Pf(
	.param .u32 _Z19boxes_iou_3d_kerneliPKfiS0_Pf_param_0,
	.param .u64 .ptr .align 1 _Z19boxes_iou_3d_kerneliPKfiS0_Pf_param_1,
	.param .u32 _Z19boxes_iou_3d_kerneliPKfiS0_Pf_param_2,
	.param .u64 .ptr .align 1 _Z19boxes_iou_3d_kerneliPKfiS0_Pf_param_3,
	.param .u64 .ptr .align 1 _Z19boxes_iou_3d_kerneliPKfiS0_Pf_param_4
)
{
	.local .align 16 .b8 	__local_depot0[208];
	.reg .b64 	%SP;
	.reg .b64 	%SPL;
	.reg .pred 	%p<258>;
	.reg .b32 	%r<812>;
	.reg .b32 	%f<1312>;
	.reg .b64 	%rd<405>;
	.reg .b64 	%fd<41>;

	mov.u64 	%SPL, __local_depot0;
	ld.param.u32 	%r274, [_Z19boxes_iou_3d_kerneliPKfiS0_Pf_param_0];
	ld.param.u64 	%rd142, [_Z19boxes_iou_3d_kerneliPKfiS0_Pf_param_1];
	ld.param.u32 	%r273, [_Z19boxes_iou_3d_kerneliPKfiS0_Pf_param_2];
	ld.param.u64 	%rd143, [_Z19boxes_iou_3d_kerneliPKfiS0_Pf_param_3];
	add.u64 	%rd1, %SPL, 0;
	add.u64 	%rd2, %SPL, 0;
	add.u64 	%rd3, %SPL, 0;
	add.u64 	%rd4, %SPL, 0;
	add.u64 	%rd5, %SPL, 160;
	add.u64 	%rd6, %SPL, 32;
	mov.u32 	%r275, %ctaid.y;
	shl.b32 	%r276, %r275, 4;
	mov.u32 	%r277, %tid.y;
	add.s32 	%r1, %r276, %r277;
	mov.u32 	%r278, %ctaid.x;
	shl.b32 	%r279, %r278, 4;
	mov.u32 	%r280, %tid.x;
	add.s32 	%r2, %r279, %r280;
	setp.ge.s32 	%p3, %r1, %r274;
	setp.ge.s32 	%p4, %r2, %r273;
	or.pred  	%p5, %p3, %p4;
	@%p5 bra 	$L__BB0_195;
	cvta.to.global.u64 	%rd151, %rd142;
	cvta.to.global.u64 	%rd152, %rd143;
	mul.lo.s32 	%r281, %r1, 7;
	mul.wide.u32 	%rd153, %r281, 4;
	add.s64 	%rd154, %rd151, %rd153;
	mul.lo.s32 	%r282, %r2, 7;
	mul.wide.s32 	%rd155, %r282, 4;
	add.s64 	%rd156, %rd152, %rd155;
	ld.global.f32 	%f284, [%rd154];
	ld.global.f32 	%f285, [%rd154+12];
	mul.f32 	%f286, %f285, 0f3F000000;
	sub.f32 	%f1, %f284, %f286;
	ld.global.f32 	%f287, [%rd154+4];
	ld.global.f32 	%f288, [%rd154+16];
	mul.f32 	%f289, %f288, 0f3F000000;
	sub.f32 	%f2, %f287, %f289;
	add.f32 	%f3, %f284, %f286;
	add.f32 	%f4, %f287, %f289;
	ld.global.f32 	%f5, [%rd154+24];
	ld.global.f32 	%f290, [%rd154+8];
	ld.global.f32 	%f291, [%rd154+20];
	mul.f32 	%f292, %f291, 0f3F000000;
	sub.f32 	%f6, %f290, %f292;
	add.f32 	%f7, %f290, %f292;
	ld.global.f32 	%f293, [%rd156];
	ld.global.f32 	%f294, [%rd156+12];
	mul.f32 	%f295, %f294, 0f3F000000;
	sub.f32 	%f8, %f293, %f295;
	ld.global.f32 	%f296, [%rd156+4];
	ld.global.f32 	%f297, [%rd156+16];
	mul.f32 	%f298, %f297, 0f3F000000;
	sub.f32 	%f9, %f296, %f298;
	add.f32 	%f10, %f293, %f295;
	add.f32 	%f11, %f296, %f298;
	ld.global.f32 	%f12, [%rd156+24];
	ld.global.f32 	%f299, [%rd156+8];
	ld.global.f32 	%f300, [%rd156+20];
	mul.f32 	%f301, %f300, 0f3F000000;
	sub.f32 	%f13, %f299, %f301;
	add.f32 	%f14, %f299, %f301;
	neg.f32 	%f15, %f5;
	neg.f32 	%f16, %f12;
	st.local.v2.f32 	[%rd5], {%f1, %f2};
	st.local.v2.f32 	[%rd5+8], {%f3, %f2};
	st.local.v2.f32 	[%rd5+16], {%f3, %f4};
	st.local.v2.f32 	[%rd5+24], {%f1, %f4};
	mul.f32 	%f302, %f5, 0fBF22F983;
	cvt.rni.s32.f32 	%r718, %f302;
	cvt.rn.f32.s32 	%f303, %r718;
	fma.rn.f32 	%f304, %f303, 0fBFC90FDA, %f15;
	fma.rn.f32 	%f305, %f303, 0fB3A22168, %f304;
	fma.rn.f32 	%f1234, %f303, 0fA7C234C5, %f305;
	abs.f32 	%f18, %f15;
	setp.ltu.f32 	%p6, %f18, 0f47CE4780;
	mov.u32 	%r714, %r718;
	mov.f32 	%f1233, %f1234;
	@%p6 bra 	$L__BB0_9;
	setp.neu.f32 	%p7, %f18, 0f7F800000;
	@%p7 bra 	$L__BB0_4;
	mov.f32 	%f308, 0f00000000;
	mul.rn.f32 	%f1233, %f15, %f308;
	mov.b32 	%r714, 0;
	bra.uni 	$L__BB0_9;
$L__BB0_4:
	mov.b32 	%r4, %f15;
	shl.b32 	%r284, %r4, 8;
	or.b32  	%r5, %r284, -2147483648;
	mov.b64 	%rd346, 0;
	mov.b32 	%r711, 0;
	mov.u64 	%rd344, __cudart_i2opi_f;
	mov.u64 	%rd345, %rd4;
$L__BB0_5:
	.pragma "nounroll";
	ld.global.nc.u32 	%r285, [%rd344];
	mad.wide.u32 	%rd159, %r285, %r5, %rd346;
	shr.u64 	%rd346, %rd159, 32;
	st.local.u32 	[%rd345], %rd159;
	add.s32 	%r711, %r711, 1;
	add.s64 	%rd345, %rd345, 4;
	add.s64 	%rd344, %rd344, 4;
	setp.ne.s32 	%p8, %r711, 6;
	@%p8 bra 	$L__BB0_5;
	shr.u32 	%r286, %r4, 23;
	st.local.u32 	[%rd4+24], %rd346;
	and.b32  	%r8, %r286, 31;
	and.b32  	%r287, %r286, 224;
	add.s32 	%r288, %r287, -128;
	shr.u32 	%r289, %r288, 5;
	mul.wide.u32 	%rd160, %r289, 4;
	sub.s64 	%rd13, %rd4, %rd160;
	ld.local.u32 	%r712, [%rd13+24];
	ld.local.u32 	%r713, [%rd13+20];
	setp.eq.s32 	%p9, %r8, 0;
	@%p9 bra 	$L__BB0_8;
	shf.l.wrap.b32 	%r712, %r713, %r712, %r8;
	ld.local.u32 	%r290, [%rd13+16];
	shf.l.wrap.b32 	%r713, %r290, %r713, %r8;
$L__BB0_8:
	shr.u32 	%r291, %r712, 30;
	shf.l.wrap.b32 	%r292, %r713, %r712, 2;
	shl.b32 	%r293, %r713, 2;
	shr.u32 	%r294, %r292, 31;
	add.s32 	%r295, %r294, %r291;
	neg.s32 	%r296, %r295;
	setp.lt.s32 	%p10, %r4, 0;
	selp.b32 	%r714, %r296, %r295, %p10;
	xor.b32  	%r297, %r292, %r4;
	shr.s32 	%r298, %r292, 31;
	xor.b32  	%r299, %r298, %r292;
	xor.b32  	%r300, %r298, %r293;
	cvt.u64.u32 	%rd161, %r299;
	shl.b64 	%rd162, %rd161, 32;
	cvt.u64.u32 	%rd163, %r300;
	or.b64  	%rd164, %rd162, %rd163;
	cvt.rn.f64.s64 	%fd1, %rd164;
	mul.f64 	%fd2, %fd1, 0d3BF921FB54442D19;
	cvt.rn.f32.f64 	%f306, %fd2;
	neg.f32 	%f307, %f306;
	setp.lt.s32 	%p11, %r297, 0;
	selp.f32 	%f1233, %f307, %f306, %p11;
$L__BB0_9:
	setp.ltu.f32 	%p12, %f18, 0f47CE4780;
	add.s32 	%r302, %r714, 1;
	mul.rn.f32 	%f309, %f1233, %f1233;
	and.b32  	%r303, %r714, 1;
	setp.eq.b32 	%p13, %r303, 1;
	selp.f32 	%f310, %f1233, 0f3F800000, %p13;
	fma.rn.f32 	%f311, %f309, %f310, 0f00000000;
	fma.rn.f32 	%f312, %f309, 0f37CBAC00, 0fBAB607ED;
	selp.f32 	%f313, 0fB94D4153, %f312, %p13;
	selp.f32 	%f314, 0f3C0885E4, 0f3D2AAABB, %p13;
	fma.rn.f32 	%f315, %f313, %f309, %f314;
	selp.f32 	%f316, 0fBE2AAAA8, 0fBEFFFFFF, %p13;
	fma.rn.f32 	%f317, %f315, %f309, %f316;
	fma.rn.f32 	%f318, %f317, %f311, %f310;
	and.b32  	%r304, %r302, 2;
	setp.eq.s32 	%p14, %r304, 0;
	mov.f32 	%f319, 0f00000000;
	sub.f32 	%f320, %f319, %f318;
	selp.f32 	%f22, %f318, %f320, %p14;
	@%p12 bra 	$L__BB0_17;
	setp.neu.f32 	%p15, %f18, 0f7F800000;
	@%p15 bra 	$L__BB0_12;
	mov.f32 	%f323, 0f00000000;
	mul.rn.f32 	%f1234, %f15, %f323;
	mov.b32 	%r718, 0;
	bra.uni 	$L__BB0_17;
$L__BB0_12:
	mov.b32 	%r17, %f15;
	shl.b32 	%r306, %r17, 8;
	or.b32  	%r18, %r306, -2147483648;
	mov.b64 	%rd349, 0;
	mov.b32 	%r715, 0;
	mov.u64 	%rd347, __cudart_i2opi_f;
	mov.u64 	%rd348, %rd4;
$L__BB0_13:
	.pragma "nounroll";
	ld.global.nc.u32 	%r307, [%rd347];
	mad.wide.u32 	%rd167, %r307, %r18, %rd349;
	shr.u64 	%rd349, %rd167, 32;
	st.local.u32 	[%rd348], %rd167;
	add.s32 	%r715, %r715, 1;
	add.s64 	%rd348, %rd348, 4;
	add.s64 	%rd347, %rd347, 4;
	setp.ne.s32 	%p16, %r715, 6;
	@%p16 bra 	$L__BB0_13;
	shr.u32 	%r308, %r17, 23;
	st.local.u32 	[%rd4+24], %rd349;
	and.b32  	%r21, %r308, 31;
	and.b32  	%r309, %r308, 224;
	add.s32 	%r310, %r309, -128;
	shr.u32 	%r311, %r310, 5;
	mul.wide.u32 	%rd168, %r311, 4;
	sub.s64 	%rd20, %rd4, %rd168;
	ld.local.u32 	%r716, [%rd20+24];
	ld.local.u32 	%r717, [%rd20+20];
	setp.eq.s32 	%p17, %r21, 0;
	@%p17 bra 	$L__BB0_16;
	shf.l.wrap.b32 	%r716, %r717, %r716, %r21;
	ld.local.u32 	%r312, [%rd20+16];
	shf.l.wrap.b32 	%r717, %r312, %r717, %r21;
$L__BB0_16:
	shr.u32 	%r313, %r716, 30;
	shf.l.wrap.b32 	%r314, %r717, %r716, 2;
	shl.b32 	%r315, %r717, 2;
	shr.u32 	%r316, %r314, 31;
	add.s32 	%r317, %r316, %r313;
	neg.s32 	%r318, %r317;
	setp.lt.s32 	%p18, %r17, 0;
	selp.b32 	%r718, %r318, %r317, %p18;
	xor.b32  	%r319, %r314, %r17;
	shr.s32 	%r320, %r314, 31;
	xor.b32  	%r321, %r320, %r314;
	xor.b32  	%r322, %r320, %r315;
	cvt.u64.u32 	%rd169, %r321;
	shl.b64 	%rd170, %rd169, 32;
	cvt.u64.u32 	%rd171, %r322;
	or.b64  	%rd172, %rd170, %rd171;
	cvt.rn.f64.s64 	%fd3, %rd172;
	mul.f64 	%fd4, %fd3, 0d3BF921FB54442D19;
	cvt.rn.f32.f64 	%f321, %fd4;
	neg.f32 	%f322, %f321;
	setp.lt.s32 	%p19, %r319, 0;
	selp.f32 	%f1234, %f322, %f321, %p19;
$L__BB0_17:
	mul.rn.f32 	%f324, %f1234, %f1234;
	and.b32  	%r324, %r718, 1;
	setp.eq.b32 	%p20, %r324, 1;
	selp.f32 	%f325, 0f3F800000, %f1234, %p20;
	fma.rn.f32 	%f326, %f324, %f325, 0f00000000;
	fma.rn.f32 	%f327, %f324, 0f37CBAC00, 0fBAB607ED;
	selp.f32 	%f328, %f327, 0fB94D4153, %p20;
	selp.f32 	%f329, 0f3D2AAABB, 0f3C0885E4, %p20;
	fma.rn.f32 	%f330, %f328, %f324, %f329;
	selp.f32 	%f331, 0fBEFFFFFF, 0fBE2AAAA8, %p20;
	fma.rn.f32 	%f332, %f330, %f324, %f331;
	fma.rn.f32 	%f333, %f332, %f326, %f325;
	and.b32  	%r325, %r718, 2;
	setp.eq.s32 	%p21, %r325, 0;
	mov.f32 	%f334, 0f00000000;
	sub.f32 	%f335, %f334, %f333;
	selp.f32 	%f26, %f333, %f335, %p21;
	mul.f32 	%f336, %f12, 0fBF22F983;
	cvt.rni.s32.f32 	%r726, %f336;
	cvt.rn.f32.s32 	%f337, %r726;
	fma.rn.f32 	%f338, %f337, 0fBFC90FDA, %f16;
	fma.rn.f32 	%f339, %f337, 0fB3A22168, %f338;
	fma.rn.f32 	%f1236, %f337, 0fA7C234C5, %f339;
	abs.f32 	%f28, %f16;
	setp.ltu.f32 	%p22, %f28, 0f47CE4780;
	mov.u32 	%r722, %r726;
	mov.f32 	%f1235, %f1236;
	@%p22 bra 	$L__BB0_25;
	setp.neu.f32 	%p23, %f28, 0f7F800000;
	@%p23 bra 	$L__BB0_20;
	mov.f32 	%f342, 0f00000000;
	mul.rn.f32 	%f1235, %f16, %f342;
	mov.b32 	%r722, 0;
	bra.uni 	$L__BB0_25;
$L__BB0_20:
	mov.b32 	%r31, %f16;
	shl.b32 	%r327, %r31, 8;
	or.b32  	%r32, %r327, -2147483648;
	mov.b64 	%rd352, 0;
	mov.b32 	%r719, 0;
	mov.u64 	%rd350, __cudart_i2opi_f;
	mov.u64 	%rd351, %rd4;
$L__BB0_21:
	.pragma "nounroll";
	ld.global.nc.u32 	%r328, [%rd350];
	mad.wide.u32 	%rd175, %r328, %r32, %rd352;
	shr.u64 	%rd352, %rd175, 32;
	st.local.u32 	[%rd351], %rd175;
	add.s32 	%r719, %r719, 1;
	add.s64 	%rd351, %rd351, 4;
	add.s64 	%rd350, %rd350, 4;
	setp.ne.s32 	%p24, %r719, 6;
	@%p24 bra 	$L__BB0_21;
	shr.u32 	%r329, %r31, 23;
	st.local.u32 	[%rd4+24], %rd352;
	and.b32  	%r35, %r329, 31;
	and.b32  	%r330, %r329, 224;
	add.s32 	%r331, %r330, -128;
	shr.u32 	%r332, %r331, 5;
	mul.wide.u32 	%rd176, %r332, 4;
	sub.s64 	%rd27, %rd4, %rd176;
	ld.local.u32 	%r720, [%rd27+24];
	ld.local.u32 	%r721, [%rd27+20];
	setp.eq.s32 	%p25, %r35, 0;
	@%p25 bra 	$L__BB0_24;
	shf.l.wrap.b32 	%r720, %r721, %r720, %r35;
	ld.local.u32 	%r333, [%rd27+16];
	shf.l.wrap.b32 	%r721, %r333, %r721, %r35;
$L__BB0_24:
	shr.u32 	%r334, %r720, 30;
	shf.l.wrap.b32 	%r335, %r721, %r720, 2;
	shl.b32 	%r336, %r721, 2;
	shr.u32 	%r337, %r335, 31;
	add.s32 	%r338, %r337, %r334;
	neg.s32 	%r339, %r338;
	setp.lt.s32 	%p26, %r31, 0;
	selp.b32 	%r722, %r339, %r338, %p26;
	xor.b32  	%r340, %r335, %r31;
	shr.s32 	%r341, %r335, 31;
	xor.b32  	%r342, %r341, %r335;
	xor.b32  	%r343, %r341, %r336;
	cvt.u64.u32 	%rd177, %r342;
	shl.b64 	%rd178, %rd177, 32;
	cvt.u64.u32 	%rd179, %r343;
	or.b64  	%rd180, %rd178, %rd179;
	cvt.rn.f64.s64 	%fd5, %rd180;
	mul.f64 	%fd6, %fd5, 0d3BF921FB54442D19;
	cvt.rn.f32.f64 	%f340, %fd6;
	neg.f32 	%f341, %f340;
	setp.lt.s32 	%p27, %r340, 0;
	selp.f32 	%f1235, %f341, %f340, %p27;
$L__BB0_25:
	setp.ltu.f32 	%p28, %f28, 0f47CE4780;
	add.s32 	%r345, %r722, 1;
	mul.rn.f32 	%f343, %f1235, %f1235;
	and.b32  	%r346, %r722, 1;
	setp.eq.b32 	%p29, %r346, 1;
	selp.f32 	%f344, %f1235, 0f3F800000, %p29;
	fma.rn.f32 	%f345, %f343, %f344, 0f00000000;
	fma.rn.f32 	%f346, %f343, 0f37CBAC00, 0fBAB607ED;
	selp.f32 	%f347, 0fB94D4153, %f346, %p29;
	selp.f32 	%f348, 0f3C0885E4, 0f3D2AAABB, %p29;
	fma.rn.f32 	%f349, %f347, %f343, %f348;
	selp.f32 	%f350, 0fBE2AAAA8, 0fBEFFFFFF, %p29;
	fma.rn.f32 	%f351, %f349, %f343, %f350;
	fma.rn.f32 	%f352, %f351, %f345, %f344;
	and.b32  	%r347, %r345, 2;
	setp.eq.s32 	%p30, %r347, 0;
	mov.f32 	%f353, 0f00000000;
	sub.f32 	%f354, %f353, %f352;
	selp.f32 	%f32, %f352, %f354, %p30;
	@%p28 bra 	$L__BB0_33;
	setp.neu.f32 	%p31, %f28, 0f7F800000;
	@%p31 bra 	$L__BB0_28;
	mov.f32 	%f357, 0f00000000;
	mul.rn.f32 	%f1236, %f16, %f357;
	mov.b32 	%r726, 0;
	bra.uni 	$L__BB0_33;
$L__BB0_28:
	mov.b32 	%r44, %f16;
	shl.b32 	%r349, %r44, 8;
	or.b32  	%r45, %r349, -2147483648;
	mov.b64 	%rd355, 0;
	mov.b32 	%r723, 0;
	mov.u64 	%rd353, __cudart_i2opi_f;
	mov.u64 	%rd354, %rd4;
$L__BB0_29:
	.pragma "nounroll";
	ld.global.nc.u32 	%r350, [%rd353];
	mad.wide.u32 	%rd183, %r350, %r45, %rd355;
	shr.u64 	%rd355, %rd183, 32;
	st.local.u32 	[%rd354], %rd183;
	add.s32 	%r723, %r723, 1;
	add.s64 	%rd354, %rd354, 4;
	add.s64 	%rd353, %rd353, 4;
	setp.ne.s32 	%p32, %r723, 6;
	@%p32 bra 	$L__BB0_29;
	shr.u32 	%r351, %r44, 23;
	st.local.u32 	[%rd4+24], %rd355;
	and.b32  	%r48, %r351, 31;
	and.b32  	%r352, %r351, 224;
	add.s32 	%r353, %r352, -128;
	shr.u32 	%r354, %r353, 5;
	mul.wide.u32 	%rd184, %r354, 4;
	sub.s64 	%rd34, %rd4, %rd184;
	ld.local.u32 	%r724, [%rd34+24];
	ld.local.u32 	%r725, [%rd34+20];
	setp.eq.s32 	%p33, %r48, 0;
	@%p33 bra 	$L__BB0_32;
	shf.l.wrap.b32 	%r724, %r725, %r724, %r48;
	ld.local.u32 	%r355, [%rd34+16];
	shf.l.wrap.b32 	%r725, %r355, %r725, %r48;
$L__BB0_32:
	shr.u32 	%r356, %r724, 30;
	shf.l.wrap.b32 	%r357, %r725, %r724, 2;
	shl.b32 	%r358, %r725, 2;
	shr.u32 	%r359, %r357, 31;
	add.s32 	%r360, %r359, %r356;
	neg.s32 	%r361, %r360;
	setp.lt.s32 	%p34, %r44, 0;
	selp.b32 	%r726, %r361, %r360, %p34;
	xor.b32  	%r362, %r357, %r44;
	shr.s32 	%r363, %r357, 31;
	xor.b32  	%r364, %r363, %r357;
	xor.b32  	%r365, %r363, %r358;
	cvt.u64.u32 	%rd185, %r364;
	shl.b64 	%rd186, %rd185, 32;
	cvt.u64.u32 	%rd187, %r365;
	or.b64  	%rd188, %rd186, %rd187;
	cvt.rn.f64.s64 	%fd7, %rd188;
	mul.f64 	%fd8, %fd7, 0d3BF921FB54442D19;
	cvt.rn.f32.f64 	%f355, %fd8;
	neg.f32 	%f356, %f355;
	setp.lt.s32 	%p35, %r362, 0;
	selp.f32 	%f1236, %f356, %f355, %p35;
$L__BB0_33:
	mul.rn.f32 	%f359, %f1236, %f1236;
	and.b32  	%r368, %r726, 1;
	setp.eq.b32 	%p36, %r368, 1;
	selp.f32 	%f360, 0f3F800000, %f1236, %p36;
	fma.rn.f32 	%f361, %f359, %f360, 0f00000000;
	fma.rn.f32 	%f362, %f359, 0f37CBAC00, 0fBAB607ED;
	selp.f32 	%f363, %f362, 0fB94D4153, %p36;
	selp.f32 	%f364, 0f3D2AAABB, 0f3C0885E4, %p36;
	fma.rn.f32 	%f365, %f363, %f359, %f364;
	selp.f32 	%f366, 0fBEFFFFFF, 0fBE2AAAA8, %p36;
	fma.rn.f32 	%f367, %f365, %f359, %f366;
	fma.rn.f32 	%f368, %f367, %f361, %f360;
	and.b32  	%r369, %r726, 2;
	setp.eq.s32 	%p37, %r369, 0;
	mov.f32 	%f1251, 0f00000000;
	sub.f32 	%f369, %f1251, %f368;
	selp.f32 	%f370, %f368, %f369, %p37;
	add.f32 	%f371, %f1, %f3;
	mul.f32 	%f372, %f371, 0f3F000000;
	sub.f32 	%f373, %f1, %f372;
	add.f32 	%f374, %f2, %f4;
	mul.f32 	%f375, %f374, 0f3F000000;
	sub.f32 	%f376, %f2, %f375;
	mul.f32 	%f377, %f26, %f376;
	fma.rn.f32 	%f378, %f22, %f373, %f377;
	add.f32 	%f36, %f372, %f378;
	mul.f32 	%f379, %f22, %f376;
	mul.f32 	%f380, %f26, %f373;
	sub.f32 	%f381, %f379, %f380;
	add.f32 	%f37, %f375, %f381;
	st.local.v2.f32 	[%rd5], {%f36, %f37};
	add.f32 	%f382, %f8, %f10;
	mul.f32 	%f383, %f382, 0f3F000000;
	sub.f32 	%f384, %f8, %f383;
	add.f32 	%f385, %f9, %f11;
	mul.f32 	%f386, %f385, 0f3F000000;
	sub.f32 	%f387, %f9, %f386;
	mul.f32 	%f388, %f370, %f387;
	fma.rn.f32 	%f389, %f32, %f384, %f388;
	add.f32 	%f38, %f383, %f389;
	mul.f32 	%f390, %f32, %f387;
	mul.f32 	%f391, %f370, %f384;
	sub.f32 	%f392, %f390, %f391;
	add.f32 	%f39, %f386, %f392;
	sub.f32 	%f393, %f3, %f372;
	fma.rn.f32 	%f394, %f22, %f393, %f377;
	add.f32 	%f40, %f372, %f394;
	mul.f32 	%f395, %f26, %f393;
	sub.f32 	%f396, %f379, %f395;
	add.f32 	%f41, %f375, %f396;
	st.local.v2.f32 	[%rd5+8], {%f40, %f41};
	sub.f32 	%f397, %f10, %f383;
	fma.rn.f32 	%f398, %f32, %f397, %f388;
	add.f32 	%f42, %f383, %f398;
	mul.f32 	%f399, %f370, %f397;
	sub.f32 	%f400, %f390, %f399;
	add.f32 	%f43, %f386, %f400;
	sub.f32 	%f401, %f4, %f375;
	mul.f32 	%f402, %f26, %f401;
	fma.rn.f32 	%f403, %f22, %f393, %f402;
	add.f32 	%f44, %f372, %f403;
	mul.f32 	%f404, %f22, %f401;
	sub.f32 	%f405, %f404, %f395;
	add.f32 	%f45, %f375, %f405;
	st.local.v2.f32 	[%rd5+16], {%f44, %f45};
	sub.f32 	%f406, %f11, %f386;
	mul.f32 	%f407, %f370, %f406;
	fma.rn.f32 	%f408, %f32, %f397, %f407;
	add.f32 	%f46, %f383, %f408;
	mul.f32 	%f409, %f32, %f406;
	sub.f32 	%f410, %f409, %f399;
	add.f32 	%f47, %f386, %f410;
	fma.rn.f32 	%f411, %f22, %f373, %f402;
	add.f32 	%f48, %f372, %f411;
	sub.f32 	%f412, %f404, %f380;
	add.f32 	%f49, %f375, %f412;
	st.local.v2.f32 	[%rd5+24], {%f48, %f49};
	fma.rn.f32 	%f413, %f32, %f384, %f407;
	add.f32 	%f50, %f383, %f413;
	sub.f32 	%f414, %f409, %f391;
	add.f32 	%f51, %f386, %f414;
	st.local.v2.f32 	[%rd5+32], {%f36, %f37};
	max.f32 	%f52, %f38, %f42;
	min.f32 	%f53, %f38, %f42;
	max.f32 	%f54, %f39, %f43;
	min.f32 	%f55, %f39, %f43;
	max.f32 	%f56, %f42, %f46;
	min.f32 	%f57, %f42, %f46;
	max.f32 	%f58, %f43, %f47;
	min.f32 	%f59, %f43, %f47;
	max.f32 	%f60, %f46, %f50;
	min.f32 	%f61, %f46, %f50;
	max.f32 	%f62, %f47, %f51;
	min.f32 	%f63, %f47, %f51;
	max.f32 	%f64, %f50, %f38;
	min.f32 	%f65, %f50, %f38;
	max.f32 	%f66, %f51, %f39;
	min.f32 	%f67, %f51, %f39;
	add.s64 	%rd356, %rd5, 12;
	mov.b32 	%r727, 0;
	mov.f32 	%f1237, %f36;
	mov.u32 	%r730, %r727;
	mov.f32 	%f1250, %f1251;
$L__BB0_34:
	mov.f32 	%f68, %f1237;
	add.s32 	%r727, %r727, 1;
	ld.local.f32 	%f1237, [%rd356+-4];
	min.f32 	%f72, %f68, %f1237;
	setp.gtu.f32 	%p38, %f72, %f52;
	max.f32 	%f415, %f68, %f1237;
	setp.gtu.f32 	%p39, %f53, %f415;
	or.pred  	%p40, %p38, %p39;
	@%p40 bra 	$L__BB0_41;
	ld.local.f32 	%f74, [%rd356+-8];
	ld.local.f32 	%f75, [%rd356];
	min.f32 	%f416, %f74, %f75;
	setp.gtu.f32 	%p41, %f416, %f54;
	max.f32 	%f417, %f74, %f75;
	setp.gtu.f32 	%p42, %f55, %f417;
	or.pred  	%p43, %p41, %p42;
	@%p43 bra 	$L__BB0_41;
	sub.f32 	%f419, %f38, %f68;
	sub.f32 	%f420, %f75, %f74;
	mul.f32 	%f421, %f419, %f420;
	sub.f32 	%f422, %f1237, %f68;
	sub.f32 	%f423, %f39, %f74;
	mul.f32 	%f424, %f422, %f423;
	sub.f32 	%f76, %f421, %f424;
	sub.f32 	%f425, %f43, %f74;
	mul.f32 	%f77, %f422, %f425;
	sub.f32 	%f426, %f42, %f68;
	mul.f32 	%f78, %f426, %f420;
	sub.f32 	%f427, %f77, %f78;
	sub.f32 	%f428, %f68, %f38;
	sub.f32 	%f429, %f43, %f39;
	mul.f32 	%f430, %f428, %f429;
	sub.f32 	%f431, %f74, %f39;
	sub.f32 	%f432, %f42, %f38;
	mul.f32 	%f433, %f432, %f431;
	sub.f32 	%f434, %f430, %f433;
	sub.f32 	%f435, %f75, %f39;
	mul.f32 	%f436, %f432, %f435;
	sub.f32 	%f437, %f1237, %f38;
	mul.f32 	%f438, %f437, %f429;
	sub.f32 	%f439, %f436, %f438;
	mul.f32 	%f440, %f76, %f427;
	setp.leu.f32 	%p44, %f440, 0f00000000;
	mul.f32 	%f441, %f434, %f439;
	setp.leu.f32 	%p45, %f441, 0f00000000;
	or.pred  	%p46, %p44, %p45;
	@%p46 bra 	$L__BB0_41;
	sub.f32 	%f79, %f78, %f77;
	sub.f32 	%f80, %f79, %f76;
	abs.f32 	%f443, %f80;
	setp.leu.f32 	%p47, %f443, 0f322BCC77;
	@%p47 bra 	$L__BB0_39;
	mul.f32 	%f463, %f79, %f38;
	mul.f32 	%f464, %f76, %f42;
	sub.f32 	%f465, %f463, %f464;
	div.rn.f32 	%f1243, %f465, %f80;
	mul.f32 	%f466, %f79, %f39;
	mul.f32 	%f467, %f76, %f43;
	sub.f32 	%f468, %f466, %f467;
	div.rn.f32 	%f1242, %f468, %f80;
	bra.uni 	$L__BB0_40;
$L__BB0_39:
	sub.f32 	%f444, %f74, %f75;
	mul.f32 	%f445, %f75, %f68;
	mul.f32 	%f446, %f1237, %f74;
	sub.f32 	%f447, %f445, %f446;
	sub.f32 	%f448, %f42, %f38;
	mul.f32 	%f449, %f444, %f448;
	sub.f32 	%f450, %f39, %f43;
	sub.f32 	%f451, %f1237, %f68;
	mul.f32 	%f452, %f451, %f450;
	sub.f32 	%f453, %f449, %f452;
	mul.f32 	%f454, %f43, %f38;
	mul.f32 	%f455, %f42, %f39;
	sub.f32 	%f456, %f454, %f455;
	mul.f32 	%f457, %f451, %f456;
	mul.f32 	%f458, %f447, %f448;
	sub.f32 	%f459, %f457, %f458;
	div.rn.f32 	%f1243, %f459, %f453;
	mul.f32 	%f460, %f447, %f450;
	mul.f32 	%f461, %f444, %f456;
	sub.f32 	%f462, %f460, %f461;
	div.rn.f32 	%f1242, %f462, %f453;
$L__BB0_40:
	mul.wide.s32 	%rd189, %r730, 8;
	add.s64 	%rd190, %rd6, %rd189;
	st.local.v2.f32 	[%rd190], {%f1243, %f1242};
	add.f32 	%f1250, %f1250, %f1243;
	add.f32 	%f1251, %f1251, %f1242;
	add.s32 	%r730, %r730, 1;
$L__BB0_41:
	setp.gtu.f32 	%p48, %f72, %f56;
	setp.gtu.f32 	%p49, %f57, %f415;
	or.pred  	%p50, %p48, %p49;
	@%p50 bra 	$L__BB0_48;
	ld.local.f32 	%f97, [%rd356+-8];
	ld.local.f32 	%f98, [%rd356];
	min.f32 	%f469, %f97, %f98;
	setp.gtu.f32 	%p51, %f469, %f58;
	max.f32 	%f470, %f97, %f98;
	setp.gtu.f32 	%p52, %f59, %f470;
	or.pred  	%p53, %p51, %p52;
	@%p53 bra 	$L__BB0_48;
	sub.f32 	%f472, %f42, %f68;
	sub.f32 	%f473, %f98, %f97;
	mul.f32 	%f474, %f472, %f473;
	sub.f32 	%f475, %f1237, %f68;
	sub.f32 	%f476, %f43, %f97;
	mul.f32 	%f477, %f475, %f476;
	sub.f32 	%f99, %f474, %f477;
	sub.f32 	%f478, %f47, %f97;
	mul.f32 	%f100, %f475, %f478;
	sub.f32 	%f479, %f46, %f68;
	mul.f32 	%f101, %f479, %f473;
	sub.f32 	%f480, %f100, %f101;
	sub.f32 	%f481, %f68, %f42;
	sub.f32 	%f482, %f47, %f43;
	mul.f32 	%f483, %f481, %f482;
	sub.f32 	%f484, %f97, %f43;
	sub.f32 	%f485, %f46, %f42;
	mul.f32 	%f486, %f485, %f484;
	sub.f32 	%f487, %f483, %f486;
	sub.f32 	%f488, %f98, %f43;
	mul.f32 	%f489, %f485, %f488;
	sub.f32 	%f490, %f1237, %f42;
	mul.f32 	%f491, %f490, %f482;
	sub.f32 	%f492, %f489, %f491;
	mul.f32 	%f493, %f99, %f480;
	setp.leu.f32 	%p54, %f493, 0f00000000;
	mul.f32 	%f494, %f487, %f492;
	setp.leu.f32 	%p55, %f494, 0f00000000;
	or.pred  	%p56, %p54, %p55;
	@%p56 bra 	$L__BB0_48;
	sub.f32 	%f102, %f101, %f100;
	sub.f32 	%f103, %f102, %f99;
	abs.f32 	%f496, %f103;
	setp.gt.f32 	%p57, %f496, 0f322BCC77;
	@%p57 bra 	$L__BB0_46;
	sub.f32 	%f497, %f97, %f98;
	mul.f32 	%f498, %f98, %f68;
	mul.f32 	%f499, %f1237, %f97;
	sub.f32 	%f500, %f498, %f499;
	sub.f32 	%f501, %f46, %f42;
	mul.f32 	%f502, %f497, %f501;
	sub.f32 	%f503, %f43, %f47;
	sub.f32 	%f504, %f1237, %f68;
	mul.f32 	%f505, %f504, %f503;
	sub.f32 	%f506, %f502, %f505;
	mul.f32 	%f507, %f47, %f42;
	mul.f32 	%f508, %f46, %f43;
	sub.f32 	%f509, %f507, %f508;
	mul.f32 	%f510, %f504, %f509;
	mul.f32 	%f511, %f500, %f501;
	sub.f32 	%f512, %f510, %f511;
	div.rn.f32 	%f1249, %f512, %f506;
	mul.f32 	%f513, %f500, %f503;
	mul.f32 	%f514, %f497, %f509;
	sub.f32 	%f515, %f513, %f514;
	div.rn.f32 	%f1248, %f515, %f506;
	bra.uni 	$L__BB0_47;
$L__BB0_46:
	mul.f32 	%f516, %f102, %f42;
	mul.f32 	%f517, %f99, %f46;
	sub.f32 	%f518, %f516, %f517;
	div.rn.f32 	%f1249, %f518, %f103;
	mul.f32 	%f519, %f102, %f43;
	mul.f32 	%f520, %f99, %f47;
	sub.f32 	%f521, %f519, %f520;
	div.rn.f32 	%f1248, %f521, %f103;
$L__BB0_47:
	mul.wide.s32 	%rd191, %r730, 8;
	add.s64 	%rd192, %rd6, %rd191;
	st.local.v2.f32 	[%rd192], {%f1249, %f1248};
	add.f32 	%f1250, %f1250, %f1249;
	add.f32 	%f1251, %f1251, %f1248;
	add.s32 	%r730, %r730, 1;
$L__BB0_48:
	setp.gtu.f32 	%p58, %f72, %f60;
	setp.gtu.f32 	%p59, %f61, %f415;
	or.pred  	%p60, %p58, %p59;
	@%p60 bra 	$L__BB0_55;
	ld.local.f32 	%f120, [%rd356+-8];
	ld.local.f32 	%f121, [%rd356];
	min.f32 	%f522, %f120, %f121;
	setp.gtu.f32 	%p61, %f522, %f62;
	max.f32 	%f523, %f120, %f121;
	setp.gtu.f32 	%p62, %f63, %f523;
	or.pred  	%p63, %p61, %p62;
	@%p63 bra 	$L__BB0_55;
	sub.f32 	%f525, %f46, %f68;
	sub.f32 	%f526, %f121, %f120;
	mul.f32 	%f527, %f525, %f526;
	sub.f32 	%f528, %f1237, %f68;
	sub.f32 	%f529, %f47, %f120;
	mul.f32 	%f530, %f528, %f529;
	sub.f32 	%f122, %f527, %f530;
	sub.f32 	%f531, %f51, %f120;
	mul.f32 	%f123, %f528, %f531;
	sub.f32 	%f532, %f50, %f68;
	mul.f32 	%f124, %f532, %f526;
	sub.f32 	%f533, %f123, %f124;
	sub.f32 	%f534, %f68, %f46;
	sub.f32 	%f535, %f51, %f47;
	mul.f32 	%f536, %f534, %f535;
	sub.f32 	%f537, %f120, %f47;
	sub.f32 	%f538, %f50, %f46;
	mul.f32 	%f539, %f538, %f537;
	sub.f32 	%f540, %f536, %f539;
	sub.f32 	%f541, %f121, %f47;
	mul.f32 	%f542, %f538, %f541;
	sub.f32 	%f543, %f1237, %f46;
	mul.f32 	%f544, %f543, %f535;
	sub.f32 	%f545, %f542, %f544;
	mul.f32 	%f546, %f122, %f533;
	setp.leu.f32 	%p64, %f546, 0f00000000;
	mul.f32 	%f547, %f540, %f545;
	setp.leu.f32 	%p65, %f547, 0f00000000;
	or.pred  	%p66, %p64, %p65;
	@%p66 bra 	$L__BB0_55;
	sub.f32 	%f125, %f124, %f123;
	sub.f32 	%f126, %f125, %f122;
	abs.f32 	%f549, %f126;
	setp.gt.f32 	%p67, %f549, 0f322BCC77;
	@%p67 bra 	$L__BB0_53;
	sub.f32 	%f550, %f120, %f121;
	mul.f32 	%f551, %f121, %f68;
	mul.f32 	%f552, %f1237, %f120;
	sub.f32 	%f553, %f551, %f552;
	sub.f32 	%f554, %f50, %f46;
	mul.f32 	%f555, %f550, %f554;
	sub.f32 	%f556, %f47, %f51;
	sub.f32 	%f557, %f1237, %f68;
	mul.f32 	%f558, %f557, %f556;
	sub.f32 	%f559, %f555, %f558;
	mul.f32 	%f560, %f51, %f46;
	mul.f32 	%f561, %f50, %f47;
	sub.f32 	%f562, %f560, %f561;
	mul.f32 	%f563, %f557, %f562;
	mul.f32 	%f564, %f553, %f554;
	sub.f32 	%f565, %f563, %f564;
	div.rn.f32 	%f1255, %f565, %f559;
	mul.f32 	%f566, %f553, %f556;
	mul.f32 	%f567, %f550, %f562;
	sub.f32 	%f568, %f566, %f567;
	div.rn.f32 	%f1254, %f568, %f559;
	bra.uni 	$L__BB0_54;
$L__BB0_53:
	mul.f32 	%f569, %f125, %f46;
	mul.f32 	%f570, %f122, %f50;
	sub.f32 	%f571, %f569, %f570;
	div.rn.f32 	%f1255, %f571, %f126;
	mul.f32 	%f572, %f125, %f47;
	mul.f32 	%f573, %f122, %f51;
	sub.f32 	%f574, %f572, %f573;
	div.rn.f32 	%f1254, %f574, %f126;
$L__BB0_54:
	mul.wide.s32 	%rd193, %r730, 8;
	add.s64 	%rd194, %rd6, %rd193;
	st.local.v2.f32 	[%rd194], {%f1255, %f1254};
	add.f32 	%f1250, %f1250, %f1255;
	add.f32 	%f1251, %f1251, %f1254;
	add.s32 	%r730, %r730, 1;
$L__BB0_55:
	setp.gtu.f32 	%p68, %f72, %f64;
	setp.gtu.f32 	%p69, %f65, %f415;
	or.pred  	%p70, %p68, %p69;
	@%p70 bra 	$L__BB0_62;
	ld.local.f32 	%f143, [%rd356+-8];
	ld.local.f32 	%f144, [%rd356];
	min.f32 	%f575, %f143, %f144;
	setp.gtu.f32 	%p71, %f575, %f66;
	max.f32 	%f576, %f143, %f144;
	setp.gtu.f32 	%p72, %f67, %f576;
	or.pred  	%p73, %p71, %p72;
	@%p73 bra 	$L__BB0_62;
	sub.f32 	%f578, %f50, %f68;
	sub.f32 	%f579, %f144, %f143;
	mul.f32 	%f580, %f578, %f579;
	sub.f32 	%f145, %f1237, %f68;
	sub.f32 	%f581, %f51, %f143;
	mul.f32 	%f582, %f145, %f581;
	sub.f32 	%f146, %f580, %f582;
	sub.f32 	%f583, %f39, %f143;
	mul.f32 	%f147, %f145, %f583;
	sub.f32 	%f584, %f38, %f68;
	mul.f32 	%f148, %f584, %f579;
	sub.f32 	%f585, %f147, %f148;
	sub.f32 	%f586, %f68, %f50;
	sub.f32 	%f587, %f39, %f51;
	mul.f32 	%f588, %f586, %f587;
	sub.f32 	%f589, %f143, %f51;
	sub.f32 	%f590, %f38, %f50;
	mul.f32 	%f591, %f590, %f589;
	sub.f32 	%f592, %f588, %f591;
	sub.f32 	%f593, %f144, %f51;
	mul.f32 	%f594, %f590, %f593;
	sub.f32 	%f595, %f1237, %f50;
	mul.f32 	%f596, %f595, %f587;
	sub.f32 	%f597, %f594, %f596;
	mul.f32 	%f598, %f146, %f585;
	setp.leu.f32 	%p74, %f598, 0f00000000;
	mul.f32 	%f599, %f592, %f597;
	setp.leu.f32 	%p75, %f599, 0f00000000;
	or.pred  	%p76, %p74, %p75;
	@%p76 bra 	$L__BB0_62;
	sub.f32 	%f149, %f148, %f147;
	sub.f32 	%f150, %f149, %f146;
	abs.f32 	%f601, %f150;
	setp.gt.f32 	%p77, %f601, 0f322BCC77;
	@%p77 bra 	$L__BB0_60;
	sub.f32 	%f602, %f143, %f144;
	mul.f32 	%f603, %f144, %f68;
	mul.f32 	%f604, %f1237, %f143;
	sub.f32 	%f605, %f603, %f604;
	sub.f32 	%f606, %f38, %f50;
	mul.f32 	%f607, %f602, %f606;
	sub.f32 	%f608, %f51, %f39;
	mul.f32 	%f609, %f145, %f608;
	sub.f32 	%f610, %f607, %f609;
	mul.f32 	%f611, %f39, %f50;
	mul.f32 	%f612, %f38, %f51;
	sub.f32 	%f613, %f611, %f612;
	mul.f32 	%f614, %f145, %f613;
	mul.f32 	%f615, %f605, %f606;
	sub.f32 	%f616, %f614, %f615;
	div.rn.f32 	%f1261, %f616, %f610;
	mul.f32 	%f617, %f605, %f608;
	mul.f32 	%f618, %f602, %f613;
	sub.f32 	%f619, %f617, %f618;
	div.rn.f32 	%f1260, %f619, %f610;
	bra.uni 	$L__BB0_61;
$L__BB0_60:
	mul.f32 	%f620, %f149, %f50;
	mul.f32 	%f621, %f146, %f38;
	sub.f32 	%f622, %f620, %f621;
	div.rn.f32 	%f1261, %f622, %f150;
	mul.f32 	%f623, %f149, %f51;
	mul.f32 	%f624, %f146, %f39;
	sub.f32 	%f625, %f623, %f624;
	div.rn.f32 	%f1260, %f625, %f150;
$L__BB0_61:
	mul.wide.s32 	%rd195, %r730, 8;
	add.s64 	%rd196, %rd6, %rd195;
	st.local.v2.f32 	[%rd196], {%f1261, %f1260};
	add.f32 	%f1250, %f1250, %f1261;
	add.f32 	%f1251, %f1251, %f1260;
	add.s32 	%r730, %r730, 1;
$L__BB0_62:
	add.s64 	%rd356, %rd356, 8;
	setp.ne.s32 	%p78, %r727, 4;
	@%p78 bra 	$L__BB0_34;
	mul.f32 	%f626, %f5, 0f3F22F983;
	cvt.rni.s32.f32 	%r370, %f626;
	cvt.rn.f32.s32 	%f627, %r370;
	fma.rn.f32 	%f628, %f627, 0fBFC90FDA, %f5;
	fma.rn.f32 	%f629, %f627, 0fB3A22168, %f628;
	fma.rn.f32 	%f630, %f627, 0fA7C234C5, %f629;
	abs.f32 	%f631, %f5;
	setp.ltu.f32 	%p79, %f631, 0f47CE4780;
	setp.eq.f32 	%p80, %f631, 0f7F800000;
	mov.b32 	%r68, %f5;
	shr.u32 	%r371, %r68, 23;
	and.b32  	%r372, %r371, 224;
	add.s32 	%r373, %r372, -128;
	shl.b32 	%r374, %r68, 8;
	or.b32  	%r69, %r374, -2147483648;
	shr.u32 	%r375, %r373, 5;
	and.b32  	%r70, %r371, 31;
	cvt.u64.u32 	%rd197, %r375;
	neg.s64 	%rd38, %rd197;
	mul.wide.u32 	%rd198, %r375, 4;
	sub.s64 	%rd39, %rd4, %rd198;
	sub.s32 	%r71, 32, %r70;
	mov.f32 	%f632, 0f00000000;
	mul.rn.f32 	%f633, %f5, %f632;
	mov.b32 	%r72, %f12;
	shr.u32 	%r376, %r72, 23;
	and.b32  	%r377, %r376, 224;
	add.s32 	%r378, %r377, -128;
	shl.b32 	%r379, %r72, 8;
	or.b32  	%r73, %r379, -2147483648;
	shr.u32 	%r380, %r378, 5;
	and.b32  	%r74, %r376, 31;
	cvt.u64.u32 	%rd199, %r380;
	neg.s64 	%rd40, %rd199;
	sub.s32 	%r75, 32, %r74;
	or.pred  	%p1, %p79, %p80;
	selp.b32 	%r794, %r370, 0, %p79;
	selp.f32 	%f1289, %f630, %f633, %p79;
	mov.u32 	%r736, %r794;
	mov.f32 	%f1264, %f1289;
	@%p1 bra 	$L__BB0_69;
	mov.b64 	%rd359, 0;
	mov.b32 	%r733, 0;
	mov.u64 	%rd357, __cudart_i2opi_f;
	mov.u64 	%rd358, %rd4;
$L__BB0_65:
	.pragma "nounroll";
	ld.global.nc.u32 	%r382, [%rd357];
	mad.wide.u32 	%rd202, %r382, %r69, %rd359;
	shr.u64 	%rd359, %rd202, 32;
	st.local.u32 	[%rd358], %rd202;
	add.s32 	%r733, %r733, 1;
	add.s64 	%rd358, %rd358, 4;
	add.s64 	%rd357, %rd357, 4;
	setp.ne.s32 	%p81, %r733, 6;
	@%p81 bra 	$L__BB0_65;
	setp.eq.s32 	%p82, %r70, 0;
	st.local.u32 	[%rd4+24], %rd359;
	ld.local.u32 	%r734, [%rd39+24];
	ld.local.u32 	%r735, [%rd39+20];
	@%p82 bra 	$L__BB0_68;
	shl.b32 	%r383, %r734, %r70;
	shr.u32 	%r384, %r735, %r71;
	add.s32 	%r734, %r384, %r383;
	shl.b32 	%r385, %r735, %r70;
	ld.local.u32 	%r386, [%rd39+16];
	shr.u32 	%r387, %r386, %r71;
	add.s32 	%r735, %r387, %r385;
$L__BB0_68:
	setp.lt.s32 	%p83, %r68, 0;
	shr.u32 	%r388, %r734, 30;
	shf.l.wrap.b32 	%r389, %r735, %r734, 2;
	shl.b32 	%r390, %r735, 2;
	shr.u32 	%r391, %r389, 31;
	add.s32 	%r392, %r391, %r388;
	neg.s32 	%r393, %r392;
	selp.b32 	%r736, %r393, %r392, %p83;
	xor.b32  	%r394, %r389, %r68;
	shr.s32 	%r395, %r389, 31;
	xor.b32  	%r396, %r395, %r389;
	xor.b32  	%r397, %r395, %r390;
	cvt.u64.u32 	%rd203, %r396;
	shl.b64 	%rd204, %rd203, 32;
	cvt.u64.u32 	%rd205, %r397;
	or.b64  	%rd206, %rd204, %rd205;
	cvt.rn.f64.s64 	%fd9, %rd206;
	mul.f64 	%fd10, %fd9, 0d3BF921FB54442D19;
	cvt.rn.f32.f64 	%f634, %fd10;
	neg.f32 	%f635, %f634;
	setp.lt.s32 	%p84, %r394, 0;
	selp.f32 	%f1264, %f635, %f634, %p84;
$L__BB0_69:
	shl.b64 	%rd207, %rd38, 2;
	add.s64 	%rd47, %rd3, %rd207;
	add.s32 	%r398, %r736, 1;
	mul.rn.f32 	%f636, %f1264, %f1264;
	and.b32  	%r399, %r736, 1;
	setp.eq.b32 	%p85, %r399, 1;
	selp.f32 	%f637, %f1264, 0f3F800000, %p85;
	fma.rn.f32 	%f638, %f636, %f637, 0f00000000;
	fma.rn.f32 	%f639, %f636, 0f37CBAC00, 0fBAB607ED;
	selp.f32 	%f640, 0fB94D4153, %f639, %p85;
	selp.f32 	%f641, 0f3C0885E4, 0f3D2AAABB, %p85;
	fma.rn.f32 	%f642, %f640, %f636, %f641;
	selp.f32 	%f643, 0fBE2AAAA8, 0fBEFFFFFF, %p85;
	fma.rn.f32 	%f644, %f642, %f636, %f643;
	fma.rn.f32 	%f645, %f644, %f638, %f637;
	and.b32  	%r400, %r398, 2;
	setp.eq.s32 	%p86, %r400, 0;
	mov.f32 	%f646, 0f00000000;
	sub.f32 	%f647, %f646, %f645;
	selp.f32 	%f170, %f645, %f647, %p86;
	mov.u32 	%r740, %r794;
	mov.f32 	%f1265, %f1289;
	@%p1 bra 	$L__BB0_75;
	mov.b64 	%rd362, 0;
	mov.b32 	%r737, 0;
	mov.u64 	%rd360, __cudart_i2opi_f;
	mov.u64 	%rd361, %rd3;
$L__BB0_71:
	.pragma "nounroll";
	ld.global.nc.u32 	%r402, [%rd360];
	mad.wide.u32 	%rd210, %r402, %r69, %rd362;
	shr.u64 	%rd362, %rd210, 32;
	st.local.u32 	[%rd361], %rd210;
	add.s32 	%r737, %r737, 1;
	add.s64 	%rd361, %rd361, 4;
	add.s64 	%rd360, %rd360, 4;
	setp.ne.s32 	%p87, %r737, 6;
	@%p87 bra 	$L__BB0_71;
	setp.eq.s32 	%p88, %r70, 0;
	st.local.u32 	[%rd3+24], %rd362;
	ld.local.u32 	%r738, [%rd47+24];
	ld.local.u32 	%r739, [%rd47+20];
	@%p88 bra 	$L__BB0_74;
	shl.b32 	%r403, %r738, %r70;
	shr.u32 	%r404, %r739, %r71;
	add.s32 	%r738, %r404, %r403;
	shl.b32 	%r405, %r739, %r70;
	ld.local.u32 	%r406, [%rd47+16];
	shr.u32 	%r407, %r406, %r71;
	add.s32 	%r739, %r407, %r405;
$L__BB0_74:
	setp.lt.s32 	%p89, %r68, 0;
	shr.u32 	%r408, %r738, 30;
	shf.l.wrap.b32 	%r409, %r739, %r738, 2;
	shl.b32 	%r410, %r739, 2;
	shr.u32 	%r411, %r409, 31;
	add.s32 	%r412, %r411, %r408;
	neg.s32 	%r413, %r412;
	selp.b32 	%r740, %r413, %r412, %p89;
	xor.b32  	%r414, %r409, %r68;
	shr.s32 	%r415, %r409, 31;
	xor.b32  	%r416, %r415, %r409;
	xor.b32  	%r417, %r415, %r410;
	cvt.u64.u32 	%rd211, %r416;
	shl.b64 	%rd212, %rd211, 32;
	cvt.u64.u32 	%rd213, %r417;
	or.b64  	%rd214, %rd212, %rd213;
	cvt.rn.f64.s64 	%fd11, %rd214;
	mul.f64 	%fd12, %fd11, 0d3BF921FB54442D19;
	cvt.rn.f32.f64 	%f648, %fd12;
	neg.f32 	%f649, %f648;
	setp.lt.s32 	%p90, %r414, 0;
	selp.f32 	%f1265, %f649, %f648, %p90;
$L__BB0_75:
	mul.rn.f32 	%f650, %f1265, %f1265;
	and.b32  	%r418, %r740, 1;
	setp.eq.b32 	%p91, %r418, 1;
	selp.f32 	%f651, 0f3F800000, %f1265, %p91;
	fma.rn.f32 	%f652, %f650, %f651, 0f00000000;
	fma.rn.f32 	%f653, %f650, 0f37CBAC00, 0fBAB607ED;
	selp.f32 	%f654, %f653, 0fB94D4153, %p91;
	selp.f32 	%f655, 0f3D2AAABB, 0f3C0885E4, %p91;
	fma.rn.f32 	%f656, %f654, %f650, %f655;
	selp.f32 	%f657, 0fBEFFFFFF, 0fBE2AAAA8, %p91;
	fma.rn.f32 	%f658, %f656, %f650, %f657;
	fma.rn.f32 	%f659, %f658, %f652, %f651;
	and.b32  	%r419, %r740, 2;
	setp.eq.s32 	%p92, %r419, 0;
	mov.f32 	%f660, 0f00000000;
	sub.f32 	%f661, %f660, %f659;
	selp.f32 	%f662, %f659, %f661, %p92;
	add.f32 	%f663, %f1, %f3;
	mul.f32 	%f664, %f663, 0f3F000000;
	sub.f32 	%f665, %f38, %f664;
	add.f32 	%f666, %f2, %f4;
	mul.f32 	%f667, %f666, 0f3F000000;
	sub.f32 	%f668, %f39, %f667;
	mul.f32 	%f669, %f668, %f662;
	fma.rn.f32 	%f670, %f170, %f665, %f669;
	add.f32 	%f671, %f664, %f670;
	mul.f32 	%f673, %f170, %f668;
	mul.f32 	%f674, %f665, %f662;
	sub.f32 	%f675, %f673, %f674;
	add.f32 	%f676, %f667, %f675;
	add.f32 	%f678, %f1, 0fB727C5AC;
	setp.leu.f32 	%p93, %f671, %f678;
	add.f32 	%f679, %f3, 0f3727C5AC;
	setp.geu.f32 	%p94, %f671, %f679;
	add.f32 	%f681, %f2, 0fB727C5AC;
	setp.leu.f32 	%p95, %f676, %f681;
	or.pred  	%p96, %p93, %p95;
	or.pred  	%p97, %p96, %p94;
	add.f32 	%f683, %f4, 0f3727C5AC;
	setp.geu.f32 	%p98, %f676, %f683;
	or.pred  	%p99, %p97, %p98;
	@%p99 bra 	$L__BB0_77;
	add.f32 	%f1250, %f1250, %f38;
	add.f32 	%f1251, %f1251, %f39;
	mul.wide.s32 	%rd215, %r730, 8;
	add.s64 	%rd216, %rd6, %rd215;
	st.local.v2.f32 	[%rd216], {%f38, %f39};
	add.s32 	%r730, %r730, 1;
$L__BB0_77:
	mul.f32 	%f685, %f12, 0f3F22F983;
	cvt.rni.s32.f32 	%r420, %f685;
	cvt.rn.f32.s32 	%f686, %r420;
	abs.f32 	%f687, %f12;
	shl.b64 	%rd217, %rd40, 2;
	add.s64 	%rd54, %rd2, %rd217;
	setp.eq.f32 	%p100, %f687, 0f7F800000;
	setp.ltu.f32 	%p101, %f687, 0f47CE4780;
	or.pred  	%p2, %p101, %p100;
	selp.b32 	%r803, %r420, 0, %p101;
	mov.f32 	%f688, 0f00000000;
	mul.rn.f32 	%f689, %f12, %f688;
	fma.rn.f32 	%f690, %f686, 0fBFC90FDA, %f12;
	fma.rn.f32 	%f691, %f686, 0fB3A22168, %f690;
	fma.rn.f32 	%f692, %f686, 0fA7C234C5, %f691;
	selp.f32 	%f1293, %f692, %f689, %p101;
	mov.u32 	%r745, %r803;
	mov.f32 	%f1268, %f1293;
	@%p2 bra 	$L__BB0_83;
	mov.b64 	%rd365, 0;
	mov.b32 	%r742, 0;
	mov.u64 	%rd363, __cudart_i2opi_f;
	mov.u64 	%rd364, %rd2;
$L__BB0_79:
	.pragma "nounroll";
	ld.global.nc.u32 	%r422, [%rd363];
	mad.wide.u32 	%rd220, %r422, %r73, %rd365;
	shr.u64 	%rd365, %rd220, 32;
	st.local.u32 	[%rd364], %rd220;
	add.s32 	%r742, %r742, 1;
	add.s64 	%rd364, %rd364, 4;
	add.s64 	%rd363, %rd363, 4;
	setp.ne.s32 	%p102, %r742, 6;
	@%p102 bra 	$L__BB0_79;
	setp.eq.s32 	%p103, %r74, 0;
	st.local.u32 	[%rd2+24], %rd365;
	ld.local.u32 	%r743, [%rd54+24];
	ld.local.u32 	%r744, [%rd54+20];
	@%p103 bra 	$L__BB0_82;
	shl.b32 	%r423, %r743, %r74;
	shr.u32 	%r424, %r744, %r75;
	add.s32 	%r743, %r424, %r423;
	shl.b32 	%r425, %r744, %r74;
	ld.local.u32 	%r426, [%rd54+16];
	shr.u32 	%r427, %r426, %r75;
	add.s32 	%r744, %r427, %r425;
$L__BB0_82:
	setp.lt.s32 	%p104, %r72, 0;
	shr.u32 	%r428, %r743, 30;
	shf.l.wrap.b32 	%r429, %r744, %r743, 2;
	shl.b32 	%r430, %r744, 2;
	shr.u32 	%r431, %r429, 31;
	add.s32 	%r432, %r431, %r428;
	neg.s32 	%r433, %r432;
	selp.b32 	%r745, %r433, %r432, %p104;
	xor.b32  	%r434, %r429, %r72;
	shr.s32 	%r435, %r429, 31;
	xor.b32  	%r436, %r435, %r429;
	xor.b32  	%r437, %r435, %r430;
	cvt.u64.u32 	%rd221, %r436;
	shl.b64 	%rd222, %rd221, 32;
	cvt.u64.u32 	%rd223, %r437;
	or.b64  	%rd224, %rd222, %rd223;
	cvt.rn.f64.s64 	%fd13, %rd224;
	mul.f64 	%fd14, %fd13, 0d3BF921FB54442D19;
	cvt.rn.f32.f64 	%f693, %fd14;
	neg.f32 	%f694, %f693;
	setp.lt.s32 	%p105, %r434, 0;
	selp.f32 	%f1268, %f694, %f693, %p105;
$L__BB0_83:
	add.s64 	%rd61, %rd1, %rd217;
	add.s32 	%r438, %r745, 1;
	mul.rn.f32 	%f695, %f1268, %f1268;
	and.b32  	%r439, %r745, 1;
	setp.eq.b32 	%p106, %r439, 1;
	selp.f32 	%f696, %f1268, 0f3F800000, %p106;
	fma.rn.f32 	%f697, %f695, %f696, 0f00000000;
	fma.rn.f32 	%f698, %f695, 0f37CBAC00, 0fBAB607ED;
	selp.f32 	%f699, 0fB94D4153, %f698, %p106;
	selp.f32 	%f700, 0f3C0885E4, 0f3D2AAABB, %p106;
	fma.rn.f32 	%f701, %f699, %f695, %f700;
	selp.f32 	%f702, 0fBE2AAAA8, 0fBEFFFFFF, %p106;
	fma.rn.f32 	%f703, %f701, %f695, %f702;
	fma.rn.f32 	%f704, %f703, %f697, %f696;
	and.b32  	%r440, %r438, 2;
	setp.eq.s32 	%p107, %r440, 0;
	mov.f32 	%f705, 0f00000000;
	sub.f32 	%f706, %f705, %f704;
	selp.f32 	%f180, %f704, %f706, %p107;
	mov.u32 	%r749, %r803;
	mov.f32 	%f1269, %f1293;
	@%p2 bra 	$L__BB0_89;
	mov.b64 	%rd368, 0;
	mov.b32 	%r746, 0;
	mov.u64 	%rd366, __cudart_i2opi_f;
	mov.u64 	%rd367, %rd1;
$L__BB0_85:
	.pragma "nounroll";
	ld.global.nc.u32 	%r442, [%rd366];
	mad.wide.u32 	%rd228, %r442, %r73, %rd368;
	shr.u64 	%rd368, %rd228, 32;
	st.local.u32 	[%rd367], %rd228;
	add.s32 	%r746, %r746, 1;
	add.s64 	%rd367, %rd367, 4;
	add.s64 	%rd366, %rd366, 4;
	setp.ne.s32 	%p108, %r746, 6;
	@%p108 bra 	$L__BB0_85;
	setp.eq.s32 	%p109, %r74, 0;
	st.local.u32 	[%rd1+24], %rd368;
	ld.local.u32 	%r747, [%rd61+24];
	ld.local.u32 	%r748, [%rd61+20];
	@%p109 bra 	$L__BB0_88;
	shl.b32 	%r443, %r747, %r74;
	shr.u32 	%r444, %r748, %r75;
	add.s32 	%r747, %r444, %r443;
	shl.b32 	%r445, %r748, %r74;
	ld.local.u32 	%r446, [%rd61+16];
	shr.u32 	%r447, %r446, %r75;
	add.s32 	%r748, %r447, %r445;
$L__BB0_88:
	setp.lt.s32 	%p110, %r72, 0;
	shr.u32 	%r448, %r747, 30;
	shf.l.wrap.b32 	%r449, %r748, %r747, 2;
	shl.b32 	%r450, %r748, 2;
	shr.u32 	%r451, %r449, 31;
	add.s32 	%r452, %r451, %r448;
	neg.s32 	%r453, %r452;
	selp.b32 	%r749, %r453, %r452, %p110;
	xor.b32  	%r454, %r449, %r72;
	shr.s32 	%r455, %r449, 31;
	xor.b32  	%r456, %r455, %r449;
	xor.b32  	%r457, %r455, %r450;
	cvt.u64.u32 	%rd229, %r456;
	shl.b64 	%rd230, %rd229, 32;
	cvt.u64.u32 	%rd231, %r457;
	or.b64  	%rd232, %rd230, %rd231;
	cvt.rn.f64.s64 	%fd15, %rd232;
	mul.f64 	%fd16, %fd15, 0d3BF921FB54442D19;
	cvt.rn.f32.f64 	%f707, %fd16;
	neg.f32 	%f708, %f707;
	setp.lt.s32 	%p111, %r454, 0;
	selp.f32 	%f1269, %f708, %f707, %p111;
$L__BB0_89:
	mul.rn.f32 	%f709, %f1269, %f1269;
	and.b32  	%r458, %r749, 1;
	setp.eq.b32 	%p112, %r458, 1;
	selp.f32 	%f710, 0f3F800000, %f1269, %p112;
	fma.rn.f32 	%f711, %f709, %f710, 0f00000000;
	fma.rn.f32 	%f712, %f709, 0f37CBAC00, 0fBAB607ED;
	selp.f32 	%f713, %f712, 0fB94D4153, %p112;
	selp.f32 	%f714, 0f3D2AAABB, 0f3C0885E4, %p112;
	fma.rn.f32 	%f715, %f713, %f709, %f714;
	selp.f32 	%f716, 0fBEFFFFFF, 0fBE2AAAA8, %p112;
	fma.rn.f32 	%f717, %f715, %f709, %f716;
	fma.rn.f32 	%f718, %f717, %f711, %f710;
	and.b32  	%r459, %r749, 2;
	setp.eq.s32 	%p113, %r459, 0;
	mov.f32 	%f719, 0f00000000;
	sub.f32 	%f720, %f719, %f718;
	selp.f32 	%f721, %f718, %f720, %p113;
	add.f32 	%f722, %f8, %f10;
	mul.f32 	%f723, %f722, 0f3F000000;
	sub.f32 	%f724, %f36, %f723;
	add.f32 	%f725, %f9, %f11;
	mul.f32 	%f726, %f725, 0f3F000000;
	sub.f32 	%f727, %f37, %f726;
	mul.f32 	%f728, %f727, %f721;
	fma.rn.f32 	%f729, %f180, %f724, %f728;
	add.f32 	%f730, %f723, %f729;
	mul.f32 	%f732, %f180, %f727;
	mul.f32 	%f733, %f724, %f721;
	sub.f32 	%f734, %f732, %f733;
	add.f32 	%f735, %f726, %f734;
	add.f32 	%f737, %f8, 0fB727C5AC;
	setp.leu.f32 	%p114, %f730, %f737;
	add.f32 	%f738, %f10, 0f3727C5AC;
	setp.geu.f32 	%p115, %f730, %f738;
	add.f32 	%f740, %f9, 0fB727C5AC;
	setp.leu.f32 	%p116, %f735, %f740;
	or.pred  	%p117, %p114, %p116;
	or.pred  	%p118, %p117, %p115;
	add.f32 	%f742, %f11, 0f3727C5AC;
	setp.geu.f32 	%p119, %f735, %f742;
	or.pred  	%p120, %p118, %p119;
	@%p120 bra 	$L__BB0_91;
	add.f32 	%f1250, %f1250, %f36;
	add.f32 	%f1251, %f1251, %f37;
	mul.wide.s32 	%rd233, %r730, 8;
	add.s64 	%rd234, %rd6, %rd233;
	st.local.v2.f32 	[%rd234], {%f36, %f37};
	add.s32 	%r730, %r730, 1;
$L__BB0_91:
	mov.u32 	%r754, %r794;
	mov.f32 	%f1272, %f1289;
	@%p1 bra 	$L__BB0_97;
	mov.b64 	%rd371, 0;
	mov.b32 	%r751, 0;
	mov.u64 	%rd369, __cudart_i2opi_f;
	mov.u64 	%rd370, %rd4;
$L__BB0_93:
	.pragma "nounroll";
	ld.global.nc.u32 	%r461, [%rd369];
	mad.wide.u32 	%rd237, %r461, %r69, %rd371;
	shr.u64 	%rd371, %rd237, 32;
	st.local.u32 	[%rd370], %rd237;
	add.s32 	%r751, %r751, 1;
	add.s64 	%rd370, %rd370, 4;
	add.s64 	%rd369, %rd369, 4;
	setp.ne.s32 	%p121, %r751, 6;
	@%p121 bra 	$L__BB0_93;
	setp.eq.s32 	%p122, %r70, 0;
	st.local.u32 	[%rd4+24], %rd371;
	ld.local.u32 	%r752, [%rd39+24];
	ld.local.u32 	%r753, [%rd39+20];
	@%p122 bra 	$L__BB0_96;
	shl.b32 	%r462, %r752, %r70;
	shr.u32 	%r463, %r753, %r71;
	add.s32 	%r752, %r463, %r462;
	shl.b32 	%r464, %r753, %r70;
	ld.local.u32 	%r465, [%rd39+16];
	shr.u32 	%r466, %r465, %r71;
	add.s32 	%r753, %r466, %r464;
$L__BB0_96:
	setp.lt.s32 	%p123, %r68, 0;
	shr.u32 	%r467, %r752, 30;
	shf.l.wrap.b32 	%r468, %r753, %r752, 2;
	shl.b32 	%r469, %r753, 2;
	shr.u32 	%r470, %r468, 31;
	add.s32 	%r471, %r470, %r467;
	neg.s32 	%r472, %r471;
	selp.b32 	%r754, %r472, %r471, %p123;
	xor.b32  	%r473, %r468, %r68;
	shr.s32 	%r474, %r468, 31;
	xor.b32  	%r475, %r474, %r468;
	xor.b32  	%r476, %r474, %r469;
	cvt.u64.u32 	%rd238, %r475;
	shl.b64 	%rd239, %rd238, 32;
	cvt.u64.u32 	%rd240, %r476;
	or.b64  	%rd241, %rd239, %rd240;
	cvt.rn.f64.s64 	%fd17, %rd241;
	mul.f64 	%fd18, %fd17, 0d3BF921FB54442D19;
	cvt.rn.f32.f64 	%f744, %fd18;
	neg.f32 	%f745, %f744;
	setp.lt.s32 	%p124, %r473, 0;
	selp.f32 	%f1272, %f745, %f744, %p124;
$L__BB0_97:
	add.s32 	%r477, %r754, 1;
	mul.rn.f32 	%f746, %f1272, %f1272;
	and.b32  	%r478, %r754, 1;
	setp.eq.b32 	%p125, %r478, 1;
	selp.f32 	%f747, %f1272, 0f3F800000, %p125;
	fma.rn.f32 	%f748, %f746, %f747, 0f00000000;
	fma.rn.f32 	%f749, %f746, 0f37CBAC00, 0fBAB607ED;
	selp.f32 	%f750, 0fB94D4153, %f749, %p125;
	selp.f32 	%f751, 0f3C0885E4, 0f3D2AAABB, %p125;
	fma.rn.f32 	%f752, %f750, %f746, %f751;
	selp.f32 	%f753, 0fBE2AAAA8, 0fBEFFFFFF, %p125;
	fma.rn.f32 	%f754, %f752, %f746, %f753;
	fma.rn.f32 	%f755, %f754, %f748, %f747;
	and.b32  	%r479, %r477, 2;
	setp.eq.s32 	%p126, %r479, 0;
	mov.f32 	%f756, 0f00000000;
	sub.f32 	%f757, %f756, %f755;
	selp.f32 	%f189, %f755, %f757, %p126;
	mov.u32 	%r758, %r794;
	mov.f32 	%f1273, %f1289;
	@%p1 bra 	$L__BB0_103;
	mov.b64 	%rd374, 0;
	mov.b32 	%r755, 0;
	mov.u64 	%rd372, __cudart_i2opi_f;
	mov.u64 	%rd373, %rd3;
$L__BB0_99:
	.pragma "nounroll";
	ld.global.nc.u32 	%r481, [%rd372];
	mad.wide.u32 	%rd244, %r481, %r69, %rd374;
	shr.u64 	%rd374, %rd244, 32;
	st.local.u32 	[%rd373], %rd244;
	add.s32 	%r755, %r755, 1;
	add.s64 	%rd373, %rd373, 4;
	add.s64 	%rd372, %rd372, 4;
	setp.ne.s32 	%p127, %r755, 6;
	@%p127 bra 	$L__BB0_99;
	setp.eq.s32 	%p128, %r70, 0;
	st.local.u32 	[%rd3+24], %rd374;
	ld.local.u32 	%r756, [%rd47+24];
	ld.local.u32 	%r757, [%rd47+20];
	@%p128 bra 	$L__BB0_102;
	shl.b32 	%r482, %r756, %r70;
	shr.u32 	%r483, %r757, %r71;
	add.s32 	%r756, %r483, %r482;
	shl.b32 	%r484, %r757, %r70;
	ld.local.u32 	%r485, [%rd47+16];
	shr.u32 	%r486, %r485, %r71;
	add.s32 	%r757, %r486, %r484;
$L__BB0_102:
	setp.lt.s32 	%p129, %r68, 0;
	shr.u32 	%r487, %r756, 30;
	shf.l.wrap.b32 	%r488, %r757, %r756, 2;
	shl.b32 	%r489, %r757, 2;
	shr.u32 	%r490, %r488, 31;
	add.s32 	%r491, %r490, %r487;
	neg.s32 	%r492, %r491;
	selp.b32 	%r758, %r492, %r491, %p129;
	xor.b32  	%r493, %r488, %r68;
	shr.s32 	%r494, %r488, 31;
	xor.b32  	%r495, %r494, %r488;
	xor.b32  	%r496, %r494, %r489;
	cvt.u64.u32 	%rd245, %r495;
	shl.b64 	%rd246, %rd245, 32;
	cvt.u64.u32 	%rd247, %r496;
	or.b64  	%rd248, %rd246, %rd247;
	cvt.rn.f64.s64 	%fd19, %rd248;
	mul.f64 	%fd20, %fd19, 0d3BF921FB54442D19;
	cvt.rn.f32.f64 	%f758, %fd20;
	neg.f32 	%f759, %f758;
	setp.lt.s32 	%p130, %r493, 0;
	selp.f32 	%f1273, %f759, %f758, %p130;
$L__BB0_103:
	mul.rn.f32 	%f760, %f1273, %f1273;
	and.b32  	%r497, %r758, 1;
	setp.eq.b32 	%p131, %r497, 1;
	selp.f32 	%f761, 0f3F800000, %f1273, %p131;
	fma.rn.f32 	%f762, %f760, %f761, 0f00000000;
	fma.rn.f32 	%f763, %f760, 0f37CBAC00, 0fBAB607ED;
	selp.f32 	%f764, %f763, 0fB94D4153, %p131;
	selp.f32 	%f765, 0f3D2AAABB, 0f3C0885E4, %p131;
	fma.rn.f32 	%f766, %f764, %f760, %f765;
	selp.f32 	%f767, 0fBEFFFFFF, 0fBE2AAAA8, %p131;
	fma.rn.f32 	%f768, %f766, %f760, %f767;
	fma.rn.f32 	%f769, %f768, %f762, %f761;
	and.b32  	%r498, %r758, 2;
	setp.eq.s32 	%p132, %r498, 0;
	mov.f32 	%f770, 0f00000000;
	sub.f32 	%f771, %f770, %f769;
	selp.f32 	%f772, %f769, %f771, %p132;
	add.f32 	%f773, %f1, %f3;
	mul.f32 	%f192, %f773, 0f3F000000;
	sub.f32 	%f774, %f42, %f192;
	add.f32 	%f775, %f2, %f4;
	mul.f32 	%f193, %f775, 0f3F000000;
	sub.f32 	%f776, %f43, %f193;
	mul.f32 	%f777, %f776, %f772;
	fma.rn.f32 	%f778, %f189, %f774, %f777;
	add.f32 	%f779, %f192, %f778;
	mul.f32 	%f781, %f189, %f776;
	mul.f32 	%f782, %f774, %f772;
	sub.f32 	%f783, %f781, %f782;
	add.f32 	%f784, %f193, %f783;
	add.f32 	%f786, %f1, 0fB727C5AC;
	setp.leu.f32 	%p133, %f779, %f786;
	add.f32 	%f787, %f3, 0f3727C5AC;
	setp.geu.f32 	%p134, %f779, %f787;
	add.f32 	%f789, %f2, 0fB727C5AC;
	setp.leu.f32 	%p135, %f784, %f789;
	or.pred  	%p136, %p133, %p135;
	or.pred  	%p137, %p136, %p134;
	add.f32 	%f791, %f4, 0f3727C5AC;
	setp.geu.f32 	%p138, %f784, %f791;
	or.pred  	%p139, %p137, %p138;
	@%p139 bra 	$L__BB0_105;
	add.f32 	%f1250, %f1250, %f42;
	add.f32 	%f1251, %f1251, %f43;
	mul.wide.s32 	%rd249, %r730, 8;
	add.s64 	%rd250, %rd6, %rd249;
	st.local.v2.f32 	[%rd250], {%f42, %f43};
	add.s32 	%r730, %r730, 1;
$L__BB0_105:
	mov.u32 	%r763, %r803;
	mov.f32 	%f1276, %f1293;
	@%p2 bra 	$L__BB0_111;
	mov.b64 	%rd377, 0;
	mov.b32 	%r760, 0;
	mov.u64 	%rd375, __cudart_i2opi_f;
	mov.u64 	%rd376, %rd2;
$L__BB0_107:
	.pragma "nounroll";
	ld.global.nc.u32 	%r500, [%rd375];
	mad.wide.u32 	%rd253, %r500, %r73, %rd377;
	shr.u64 	%rd377, %rd253, 32;
	st.local.u32 	[%rd376], %rd253;
	add.s32 	%r760, %r760, 1;
	add.s64 	%rd376, %rd376, 4;
	add.s64 	%rd375, %rd375, 4;
	setp.ne.s32 	%p140, %r760, 6;
	@%p140 bra 	$L__BB0_107;
	setp.eq.s32 	%p141, %r74, 0;
	st.local.u32 	[%rd2+24], %rd377;
	ld.local.u32 	%r761, [%rd54+24];
	ld.local.u32 	%r762, [%rd54+20];
	@%p141 bra 	$L__BB0_110;
	shl.b32 	%r501, %r761, %r74;
	shr.u32 	%r502, %r762, %r75;
	add.s32 	%r761, %r502, %r501;
	shl.b32 	%r503, %r762, %r74;
	ld.local.u32 	%r504, [%rd54+16];
	shr.u32 	%r505, %r504, %r75;
	add.s32 	%r762, %r505, %r503;
$L__BB0_110:
	setp.lt.s32 	%p142, %r72, 0;
	shr.u32 	%r506, %r761, 30;
	shf.l.wrap.b32 	%r507, %r762, %r761, 2;
	shl.b32 	%r508, %r762, 2;
	shr.u32 	%r509, %r507, 31;
	add.s32 	%r510, %r509, %r506;
	neg.s32 	%r511, %r510;
	selp.b32 	%r763, %r511, %r510, %p142;
	xor.b32  	%r512, %r507, %r72;
	shr.s32 	%r513, %r507, 31;
	xor.b32  	%r514, %r513, %r507;
	xor.b32  	%r515, %r513, %r508;
	cvt.u64.u32 	%rd254, %r514;
	shl.b64 	%rd255, %rd254, 32;
	cvt.u64.u32 	%rd256, %r515;
	or.b64  	%rd257, %rd255, %rd256;
	cvt.rn.f64.s64 	%fd21, %rd257;
	mul.f64 	%fd22, %fd21, 0d3BF921FB54442D19;
	cvt.rn.f32.f64 	%f793, %fd22;
	neg.f32 	%f794, %f793;
	setp.lt.s32 	%p143, %r512, 0;
	selp.f32 	%f1276, %f794, %f793, %p143;
$L__BB0_111:
	add.s32 	%r516, %r763, 1;
	mul.rn.f32 	%f795, %f1276, %f1276;
	and.b32  	%r517, %r763, 1;
	setp.eq.b32 	%p144, %r517, 1;
	selp.f32 	%f796, %f1276, 0f3F800000, %p144;
	fma.rn.f32 	%f797, %f795, %f796, 0f00000000;
	fma.rn.f32 	%f798, %f795, 0f37CBAC00, 0fBAB607ED;
	selp.f32 	%f799, 0fB94D4153, %f798, %p144;
	selp.f32 	%f800, 0f3C0885E4, 0f3D2AAABB, %p144;
	fma.rn.f32 	%f801, %f799, %f795, %f800;
	selp.f32 	%f802, 0fBE2AAAA8, 0fBEFFFFFF, %p144;
	fma.rn.f32 	%f803, %f801, %f795, %f802;
	fma.rn.f32 	%f804, %f803, %f797, %f796;
	and.b32  	%r518, %r516, 2;
	setp.eq.s32 	%p145, %r518, 0;
	mov.f32 	%f805, 0f00000000;
	sub.f32 	%f806, %f805, %f804;
	selp.f32 	%f200, %f804, %f806, %p145;
	mov.u32 	%r767, %r803;
	mov.f32 	%f1277, %f1293;
	@%p2 bra 	$L__BB0_117;
	mov.b64 	%rd380, 0;
	mov.b32 	%r764, 0;
	mov.u64 	%rd378, __cudart_i2opi_f;
	mov.u64 	%rd379, %rd1;
$L__BB0_113:
	.pragma "nounroll";
	ld.global.nc.u32 	%r520, [%rd378];
	mad.wide.u32 	%rd260, %r520, %r73, %rd380;
	shr.u64 	%rd380, %rd260, 32;
	st.local.u32 	[%rd379], %rd260;
	add.s32 	%r764, %r764, 1;
	add.s64 	%rd379, %rd379, 4;
	add.s64 	%rd378, %rd378, 4;
	setp.ne.s32 	%p146, %r764, 6;
	@%p146 bra 	$L__BB0_113;
	setp.eq.s32 	%p147, %r74, 0;
	st.local.u32 	[%rd1+24], %rd380;
	ld.local.u32 	%r765, [%rd61+24];
	ld.local.u32 	%r766, [%rd61+20];
	@%p147 bra 	$L__BB0_116;
	shl.b32 	%r521, %r765, %r74;
	shr.u32 	%r522, %r766, %r75;
	add.s32 	%r765, %r522, %r521;
	shl.b32 	%r523, %r766, %r74;
	ld.local.u32 	%r524, [%rd61+16];
	shr.u32 	%r525, %r524, %r75;
	add.s32 	%r766, %r525, %r523;
$L__BB0_116:
	setp.lt.s32 	%p148, %r72, 0;
	shr.u32 	%r526, %r765, 30;
	shf.l.wrap.b32 	%r527, %r766, %r765, 2;
	shl.b32 	%r528, %r766, 2;
	shr.u32 	%r529, %r527, 31;
	add.s32 	%r530, %r529, %r526;
	neg.s32 	%r531, %r530;
	selp.b32 	%r767, %r531, %r530, %p148;
	xor.b32  	%r532, %r527, %r72;
	shr.s32 	%r533, %r527, 31;
	xor.b32  	%r534, %r533, %r527;
	xor.b32  	%r535, %r533, %r528;
	cvt.u64.u32 	%rd261, %r534;
	shl.b64 	%rd262, %rd261, 32;
	cvt.u64.u32 	%rd263, %r535;
	or.b64  	%rd264, %rd262, %rd263;
	cvt.rn.f64.s64 	%fd23, %rd264;
	mul.f64 	%fd24, %fd23, 0d3BF921FB54442D19;
	cvt.rn.f32.f64 	%f807, %fd24;
	neg.f32 	%f808, %f807;
	setp.lt.s32 	%p149, %r532, 0;
	selp.f32 	%f1277, %f808, %f807, %p149;
$L__BB0_117:
	mul.rn.f32 	%f809, %f1277, %f1277;
	and.b32  	%r536, %r767, 1;
	setp.eq.b32 	%p150, %r536, 1;
	selp.f32 	%f810, 0f3F800000, %f1277, %p150;
	fma.rn.f32 	%f811, %f809, %f810, 0f00000000;
	fma.rn.f32 	%f812, %f809, 0f37CBAC00, 0fBAB607ED;
	selp.f32 	%f813, %f812, 0fB94D4153, %p150;
	selp.f32 	%f814, 0f3D2AAABB, 0f3C0885E4, %p150;
	fma.rn.f32 	%f815, %f813, %f809, %f814;
	selp.f32 	%f816, 0fBEFFFFFF, 0fBE2AAAA8, %p150;
	fma.rn.f32 	%f817, %f815, %f809, %f816;
	fma.rn.f32 	%f818, %f817, %f811, %f810;
	and.b32  	%r537, %r767, 2;
	setp.eq.s32 	%p151, %r537, 0;
	mov.f32 	%f819, 0f00000000;
	sub.f32 	%f820, %f819, %f818;
	selp.f32 	%f821, %f818, %f820, %p151;
	add.f32 	%f822, %f8, %f10;
	mul.f32 	%f203, %f822, 0f3F000000;
	sub.f32 	%f823, %f40, %f203;
	add.f32 	%f824, %f9, %f11;
	mul.f32 	%f204, %f824, 0f3F000000;
	sub.f32 	%f825, %f41, %f204;
	mul.f32 	%f826, %f825, %f821;
	fma.rn.f32 	%f827, %f200, %f823, %f826;
	add.f32 	%f828, %f203, %f827;
	mul.f32 	%f830, %f200, %f825;
	mul.f32 	%f831, %f823, %f821;
	sub.f32 	%f832, %f830, %f831;
	add.f32 	%f833, %f204, %f832;
	add.f32 	%f835, %f8, 0fB727C5AC;
	setp.leu.f32 	%p152, %f828, %f835;
	add.f32 	%f836, %f10, 0f3727C5AC;
	setp.geu.f32 	%p153, %f828, %f836;
	add.f32 	%f838, %f9, 0fB727C5AC;
	setp.leu.f32 	%p154, %f833, %f838;
	or.pred  	%p155, %p152, %p154;
	or.pred  	%p156, %p155, %p153;
	add.f32 	%f840, %f11, 0f3727C5AC;
	setp.geu.f32 	%p157, %f833, %f840;
	or.pred  	%p158, %p156, %p157;
	@%p158 bra 	$L__BB0_119;
	add.f32 	%f1250, %f1250, %f40;
	add.f32 	%f1251, %f1251, %f41;
	mul.wide.s32 	%rd265, %r730, 8;
	add.s64 	%rd266, %rd6, %rd265;
	st.local.v2.f32 	[%rd266], {%f40, %f41};
	add.s32 	%r730, %r730, 1;
$L__BB0_119:
	mov.u32 	%r772, %r794;
	mov.f32 	%f1280, %f1289;
	@%p1 bra 	$L__BB0_125;
	mov.b64 	%rd383, 0;
	mov.b32 	%r769, 0;
	mov.u64 	%rd381, __cudart_i2opi_f;
	mov.u64 	%rd382, %rd4;
$L__BB0_121:
	.pragma "nounroll";
	ld.global.nc.u32 	%r539, [%rd381];
	mad.wide.u32 	%rd269, %r539, %r69, %rd383;
	shr.u64 	%rd383, %rd269, 32;
	st.local.u32 	[%rd382], %rd269;
	add.s32 	%r769, %r769, 1;
	add.s64 	%rd382, %rd382, 4;
	add.s64 	%rd381, %rd381, 4;
	setp.ne.s32 	%p159, %r769, 6;
	@%p159 bra 	$L__BB0_121;
	setp.eq.s32 	%p160, %r70, 0;
	st.local.u32 	[%rd4+24], %rd383;
	ld.local.u32 	%r770, [%rd39+24];
	ld.local.u32 	%r771, [%rd39+20];
	@%p160 bra 	$L__BB0_124;
	shl.b32 	%r540, %r770, %r70;
	shr.u32 	%r541, %r771, %r71;
	add.s32 	%r770, %r541, %r540;
	shl.b32 	%r542, %r771, %r70;
	ld.local.u32 	%r543, [%rd39+16];
	shr.u32 	%r544, %r543, %r71;
	add.s32 	%r771, %r544, %r542;
$L__BB0_124:
	setp.lt.s32 	%p161, %r68, 0;
	shr.u32 	%r545, %r770, 30;
	shf.l.wrap.b32 	%r546, %r771, %r770, 2;
	shl.b32 	%r547, %r771, 2;
	shr.u32 	%r548, %r546, 31;
	add.s32 	%r549, %r548, %r545;
	neg.s32 	%r550, %r549;
	selp.b32 	%r772, %r550, %r549, %p161;
	xor.b32  	%r551, %r546, %r68;
	shr.s32 	%r552, %r546, 31;
	xor.b32  	%r553, %r552, %r546;
	xor.b32  	%r554, %r552, %r547;
	cvt.u64.u32 	%rd270, %r553;
	shl.b64 	%rd271, %rd270, 32;
	cvt.u64.u32 	%rd272, %r554;
	or.b64  	%rd273, %rd271, %rd272;
	cvt.rn.f64.s64 	%fd25, %rd273;
	mul.f64 	%fd26, %fd25, 0d3BF921FB54442D19;
	cvt.rn.f32.f64 	%f842, %fd26;
	neg.f32 	%f843, %f842;
	setp.lt.s32 	%p162, %r551, 0;
	selp.f32 	%f1280, %f843, %f842, %p162;
$L__BB0_125:
	add.s32 	%r555, %r772, 1;
	mul.rn.f32 	%f844, %f1280, %f1280;
	and.b32  	%r556, %r772, 1;
	setp.eq.b32 	%p163, %r556, 1;
	selp.f32 	%f845, %f1280, 0f3F800000, %p163;
	fma.rn.f32 	%f846, %f844, %f845, 0f00000000;
	fma.rn.f32 	%f847, %f844, 0f37CBAC00, 0fBAB607ED;
	selp.f32 	%f848, 0fB94D4153, %f847, %p163;
	selp.f32 	%f849, 0f3C0885E4, 0f3D2AAABB, %p163;
	fma.rn.f32 	%f850, %f848, %f844, %f849;
	selp.f32 	%f851, 0fBE2AAAA8, 0fBEFFFFFF, %p163;
	fma.rn.f32 	%f852, %f850, %f844, %f851;
	fma.rn.f32 	%f853, %f852, %f846, %f845;
	and.b32  	%r557, %r555, 2;
	setp.eq.s32 	%p164, %r557, 0;
	mov.f32 	%f854, 0f00000000;
	sub.f32 	%f855, %f854, %f853;
	selp.f32 	%f211, %f853, %f855, %p164;
	mov.u32 	%r776, %r794;
	mov.f32 	%f1281, %f1289;
	@%p1 bra 	$L__BB0_131;
	mov.b64 	%rd386, 0;
	mov.b32 	%r773, 0;
	mov.u64 	%rd384, __cudart_i2opi_f;
	mov.u64 	%rd385, %rd3;
$L__BB0_127:
	.pragma "nounroll";
	ld.global.nc.u32 	%r559, [%rd384];
	mad.wide.u32 	%rd276, %r559, %r69, %rd386;
	shr.u64 	%rd386, %rd276, 32;
	st.local.u32 	[%rd385], %rd276;
	add.s32 	%r773, %r773, 1;
	add.s64 	%rd385, %rd385, 4;
	add.s64 	%rd384, %rd384, 4;
	setp.ne.s32 	%p165, %r773, 6;
	@%p165 bra 	$L__BB0_127;
	setp.eq.s32 	%p166, %r70, 0;
	st.local.u32 	[%rd3+24], %rd386;
	ld.local.u32 	%r774, [%rd47+24];
	ld.local.u32 	%r775, [%rd47+20];
	@%p166 bra 	$L__BB0_130;
	shl.b32 	%r560, %r774, %r70;
	shr.u32 	%r561, %r775, %r71;
	add.s32 	%r774, %r561, %r560;
	shl.b32 	%r562, %r775, %r70;
	ld.local.u32 	%r563, [%rd47+16];
	shr.u32 	%r564, %r563, %r71;
	add.s32 	%r775, %r564, %r562;
$L__BB0_130:
	setp.lt.s32 	%p167, %r68, 0;
	shr.u32 	%r565, %r774, 30;
	shf.l.wrap.b32 	%r566, %r775, %r774, 2;
	shl.b32 	%r567, %r775, 2;
	shr.u32 	%r568, %r566, 31;
	add.s32 	%r569, %r568, %r565;
	neg.s32 	%r570, %r569;
	selp.b32 	%r776, %r570, %r569, %p167;
	xor.b32  	%r571, %r566, %r68;
	shr.s32 	%r572, %r566, 31;
	xor.b32  	%r573, %r572, %r566;
	xor.b32  	%r574, %r572, %r567;
	cvt.u64.u32 	%rd277, %r573;
	shl.b64 	%rd278, %rd277, 32;
	cvt.u64.u32 	%rd279, %r574;
	or.b64  	%rd280, %rd278, %rd279;
	cvt.rn.f64.s64 	%fd27, %rd280;
	mul.f64 	%fd28, %fd27, 0d3BF921FB54442D19;
	cvt.rn.f32.f64 	%f856, %fd28;
	neg.f32 	%f857, %f856;
	setp.lt.s32 	%p168, %r571, 0;
	selp.f32 	%f1281, %f857, %f856, %p168;
$L__BB0_131:
	mul.rn.f32 	%f858, %f1281, %f1281;
	and.b32  	%r575, %r776, 1;
	setp.eq.b32 	%p169, %r575, 1;
	selp.f32 	%f859, 0f3F800000, %f1281, %p169;
	fma.rn.f32 	%f860, %f858, %f859, 0f00000000;
	fma.rn.f32 	%f861, %f858, 0f37CBAC00, 0fBAB607ED;
	selp.f32 	%f862, %f861, 0fB94D4153, %p169;
	selp.f32 	%f863, 0f3D2AAABB, 0f3C0885E4, %p169;
	fma.rn.f32 	%f864, %f862, %f858, %f863;
	selp.f32 	%f865, 0fBEFFFFFF, 0fBE2AAAA8, %p169;
	fma.rn.f32 	%f866, %f864, %f858, %f865;
	fma.rn.f32 	%f867, %f866, %f860, %f859;
	and.b32  	%r576, %r776, 2;
	setp.eq.s32 	%p170, %r576, 0;
	mov.f32 	%f868, 0f00000000;
	sub.f32 	%f869, %f868, %f867;
	selp.f32 	%f870, %f867, %f869, %p170;
	sub.f32 	%f871, %f46, %f192;
	sub.f32 	%f872, %f47, %f193;
	mul.f32 	%f873, %f872, %f870;
	fma.rn.f32 	%f874, %f211, %f871, %f873;
	add.f32 	%f875, %f192, %f874;
	mul.f32 	%f877, %f211, %f872;
	mul.f32 	%f878, %f871, %f870;
	sub.f32 	%f879, %f877, %f878;
	add.f32 	%f880, %f193, %f879;
	add.f32 	%f214, %f1, 0fB727C5AC;
	setp.leu.f32 	%p171, %f875, %f214;
	add.f32 	%f882, %f3, 0f3727C5AC;
	setp.geu.f32 	%p172, %f875, %f882;
	add.f32 	%f884, %f2, 0fB727C5AC;
	setp.leu.f32 	%p173, %f880, %f884;
	or.pred  	%p174, %p171, %p173;
	or.pred  	%p175, %p174, %p172;
	add.f32 	%f885, %f4, 0f3727C5AC;
	setp.geu.f32 	%p176, %f880, %f885;
	or.pred  	%p177, %p175, %p176;
	@%p177 bra 	$L__BB0_133;
	add.f32 	%f1250, %f1250, %f46;
	add.f32 	%f1251, %f1251, %f47;
	mul.wide.s32 	%rd281, %r730, 8;
	add.s64 	%rd282, %rd6, %rd281;
	st.local.v2.f32 	[%rd282], {%f46, %f47};
	add.s32 	%r730, %r730, 1;
$L__BB0_133:
	mov.u32 	%r781, %r803;
	mov.f32 	%f1284, %f1293;
	@%p2 bra 	$L__BB0_139;
	mov.b64 	%rd389, 0;
	mov.b32 	%r778, 0;
	mov.u64 	%rd387, __cudart_i2opi_f;
	mov.u64 	%rd388, %rd2;
$L__BB0_135:
	.pragma "nounroll";
	ld.global.nc.u32 	%r578, [%rd387];
	mad.wide.u32 	%rd285, %r578, %r73, %rd389;
	shr.u64 	%rd389, %rd285, 32;
	st.local.u32 	[%rd388], %rd285;
	add.s32 	%r778, %r778, 1;
	add.s64 	%rd388, %rd388, 4;
	add.s64 	%rd387, %rd387, 4;
	setp.ne.s32 	%p178, %r778, 6;
	@%p178 bra 	$L__BB0_135;
	setp.eq.s32 	%p179, %r74, 0;
	st.local.u32 	[%rd2+24], %rd389;
	ld.local.u32 	%r779, [%rd54+24];
	ld.local.u32 	%r780, [%rd54+20];
	@%p179 bra 	$L__BB0_138;
	shl.b32 	%r579, %r779, %r74;
	shr.u32 	%r580, %r780, %r75;
	add.s32 	%r779, %r580, %r579;
	shl.b32 	%r581, %r780, %r74;
	ld.local.u32 	%r582, [%rd54+16];
	shr.u32 	%r583, %r582, %r75;
	add.s32 	%r780, %r583, %r581;
$L__BB0_138:
	setp.lt.s32 	%p180, %r72, 0;
	shr.u32 	%r584, %r779, 30;
	shf.l.wrap.b32 	%r585, %r780, %r779, 2;
	shl.b32 	%r586, %r780, 2;
	shr.u32 	%r587, %r585, 31;
	add.s32 	%r588, %r587, %r584;
	neg.s32 	%r589, %r588;
	selp.b32 	%r781, %r589, %r588, %p180;
	xor.b32  	%r590, %r585, %r72;
	shr.s32 	%r591, %r585, 31;
	xor.b32  	%r592, %r591, %r585;
	xor.b32  	%r593, %r591, %r586;
	cvt.u64.u32 	%rd286, %r592;
	shl.b64 	%rd287, %rd286, 32;
	cvt.u64.u32 	%rd288, %r593;
	or.b64  	%rd289, %rd287, %rd288;
	cvt.rn.f64.s64 	%fd29, %rd289;
	mul.f64 	%fd30, %fd29, 0d3BF921FB54442D19;
	cvt.rn.f32.f64 	%f886, %fd30;
	neg.f32 	%f887, %f886;
	setp.lt.s32 	%p181, %r590, 0;
	selp.f32 	%f1284, %f887, %f886, %p181;
$L__BB0_139:
	add.s32 	%r594, %r781, 1;
	mul.rn.f32 	%f888, %f1284, %f1284;
	and.b32  	%r595, %r781, 1;
	setp.eq.b32 	%p182, %r595, 1;
	selp.f32 	%f889, %f1284, 0f3F800000, %p182;
	fma.rn.f32 	%f890, %f888, %f889, 0f00000000;
	fma.rn.f32 	%f891, %f888, 0f37CBAC00, 0fBAB607ED;
	selp.f32 	%f892, 0fB94D4153, %f891, %p182;
	selp.f32 	%f893, 0f3C0885E4, 0f3D2AAABB, %p182;
	fma.rn.f32 	%f894, %f892, %f888, %f893;
	selp.f32 	%f895, 0fBE2AAAA8, 0fBEFFFFFF, %p182;
	fma.rn.f32 	%f896, %f894, %f888, %f895;
	fma.rn.f32 	%f897, %f896, %f890, %f889;
	and.b32  	%r596, %r594, 2;
	setp.eq.s32 	%p183, %r596, 0;
	mov.f32 	%f898, 0f00000000;
	sub.f32 	%f899, %f898, %f897;
	selp.f32 	%f223, %f897, %f899, %p183;
	mov.u32 	%r785, %r803;
	mov.f32 	%f1285, %f1293;
	@%p2 bra 	$L__BB0_145;
	mov.b64 	%rd392, 0;
	mov.b32 	%r782, 0;
	mov.u64 	%rd390, __cudart_i2opi_f;
	mov.u64 	%rd391, %rd1;
$L__BB0_141:
	.pragma "nounroll";
	ld.global.nc.u32 	%r598, [%rd390];
	mad.wide.u32 	%rd292, %r598, %r73, %rd392;
	shr.u64 	%rd392, %rd292, 32;
	st.local.u32 	[%rd391], %rd292;
	add.s32 	%r782, %r782, 1;
	add.s64 	%rd391, %rd391, 4;
	add.s64 	%rd390, %rd390, 4;
	setp.ne.s32 	%p184, %r782, 6;
	@%p184 bra 	$L__BB0_141;
	setp.eq.s32 	%p185, %r74, 0;
	st.local.u32 	[%rd1+24], %rd392;
	ld.local.u32 	%r783, [%rd61+24];
	ld.local.u32 	%r784, [%rd61+20];
	@%p185 bra 	$L__BB0_144;
	shl.b32 	%r599, %r783, %r74;
	shr.u32 	%r600, %r784, %r75;
	add.s32 	%r783, %r600, %r599;
	shl.b32 	%r601, %r784, %r74;
	ld.local.u32 	%r602, [%rd61+16];
	shr.u32 	%r603, %r602, %r75;
	add.s32 	%r784, %r603, %r601;
$L__BB0_144:
	setp.lt.s32 	%p186, %r72, 0;
	shr.u32 	%r604, %r783, 30;
	shf.l.wrap.b32 	%r605, %r784, %r783, 2;
	shl.b32 	%r606, %r784, 2;
	shr.u32 	%r607, %r605, 31;
	add.s32 	%r608, %r607, %r604;
	neg.s32 	%r609, %r608;
	selp.b32 	%r785, %r609, %r608, %p186;
	xor.b32  	%r610, %r605, %r72;
	shr.s32 	%r611, %r605, 31;
	xor.b32  	%r612, %r611, %r605;
	xor.b32  	%r613, %r611, %r606;
	cvt.u64.u32 	%rd293, %r612;
	shl.b64 	%rd294, %rd293, 32;
	cvt.u64.u32 	%rd295, %r613;
	or.b64  	%rd296, %rd294, %rd295;
	cvt.rn.f64.s64 	%fd31, %rd296;
	mul.f64 	%fd32, %fd31, 0d3BF921FB54442D19;
	cvt.rn.f32.f64 	%f900, %fd32;
	neg.f32 	%f901, %f900;
	setp.lt.s32 	%p187, %r610, 0;
	selp.f32 	%f1285, %f901, %f900, %p187;
$L__BB0_145:
	mul.rn.f32 	%f902, %f1285, %f1285;
	and.b32  	%r614, %r785, 1;
	setp.eq.b32 	%p188, %r614, 1;
	selp.f32 	%f903, 0f3F800000, %f1285, %p188;
	fma.rn.f32 	%f904, %f902, %f903, 0f00000000;
	fma.rn.f32 	%f905, %f902, 0f37CBAC00, 0fBAB607ED;
	selp.f32 	%f906, %f905, 0fB94D4153, %p188;
	selp.f32 	%f907, 0f3D2AAABB, 0f3C0885E4, %p188;
	fma.rn.f32 	%f908, %f906, %f902, %f907;
	selp.f32 	%f909, 0fBEFFFFFF, 0fBE2AAAA8, %p188;
	fma.rn.f32 	%f910, %f908, %f902, %f909;
	fma.rn.f32 	%f911, %f910, %f904, %f903;
	and.b32  	%r615, %r785, 2;
	setp.eq.s32 	%p189, %r615, 0;
	mov.f32 	%f912, 0f00000000;
	sub.f32 	%f913, %f912, %f911;
	selp.f32 	%f914, %f911, %f913, %p189;
	sub.f32 	%f915, %f44, %f203;
	sub.f32 	%f916, %f45, %f204;
	mul.f32 	%f917, %f916, %f914;
	fma.rn.f32 	%f918, %f223, %f915, %f917;
	add.f32 	%f919, %f203, %f918;
	mul.f32 	%f921, %f223, %f916;
	mul.f32 	%f922, %f915, %f914;
	sub.f32 	%f923, %f921, %f922;
	add.f32 	%f924, %f204, %f923;
	add.f32 	%f226, %f8, 0fB727C5AC;
	setp.leu.f32 	%p190, %f919, %f226;
	add.f32 	%f926, %f10, 0f3727C5AC;
	setp.geu.f32 	%p191, %f919, %f926;
	add.f32 	%f927, %f9, 0fB727C5AC;
	setp.leu.f32 	%p192, %f924, %f927;
	or.pred  	%p193, %p190, %p192;
	or.pred  	%p194, %p193, %p191;
	add.f32 	%f929, %f11, 0f3727C5AC;
	setp.geu.f32 	%p195, %f924, %f929;
	or.pred  	%p196, %p194, %p195;
	@%p196 bra 	$L__BB0_147;
	add.f32 	%f1250, %f1250, %f44;
	add.f32 	%f1251, %f1251, %f45;
	mul.wide.s32 	%rd297, %r730, 8;
	add.s64 	%rd298, %rd6, %rd297;
	st.local.v2.f32 	[%rd298], {%f44, %f45};
	add.s32 	%r730, %r730, 1;
$L__BB0_147:
	mov.u32 	%r790, %r794;
	mov.f32 	%f1288, %f1289;
	@%p1 bra 	$L__BB0_153;
	mov.b64 	%rd395, 0;
	mov.b32 	%r787, 0;
	mov.u64 	%rd393, __cudart_i2opi_f;
	mov.u64 	%rd394, %rd4;
$L__BB0_149:
	.pragma "nounroll";
	ld.global.nc.u32 	%r617, [%rd393];
	mad.wide.u32 	%rd301, %r617, %r69, %rd395;
	shr.u64 	%rd395, %rd301, 32;
	st.local.u32 	[%rd394], %rd301;
	add.s32 	%r787, %r787, 1;
	add.s64 	%rd394, %rd394, 4;
	add.s64 	%rd393, %rd393, 4;
	setp.ne.s32 	%p197, %r787, 6;
	@%p197 bra 	$L__BB0_149;
	setp.eq.s32 	%p198, %r70, 0;
	st.local.u32 	[%rd4+24], %rd395;
	ld.local.u32 	%r788, [%rd39+24];
	ld.local.u32 	%r789, [%rd39+20];
	@%p198 bra 	$L__BB0_152;
	shl.b32 	%r618, %r788, %r70;
	shr.u32 	%r619, %r789, %r71;
	add.s32 	%r788, %r619, %r618;
	shl.b32 	%r620, %r789, %r70;
	ld.local.u32 	%r621, [%rd39+16];
	shr.u32 	%r622, %r621, %r71;
	add.s32 	%r789, %r622, %r620;
$L__BB0_152:
	setp.lt.s32 	%p199, %r68, 0;
	shr.u32 	%r623, %r788, 30;
	shf.l.wrap.b32 	%r624, %r789, %r788, 2;
	shl.b32 	%r625, %r789, 2;
	shr.u32 	%r626, %r624, 31;
	add.s32 	%r627, %r626, %r623;
	neg.s32 	%r628, %r627;
	selp.b32 	%r790, %r628, %r627, %p199;
	xor.b32  	%r629, %r624, %r68;
	shr.s32 	%r630, %r624, 31;
	xor.b32  	%r631, %r630, %r624;
	xor.b32  	%r632, %r630, %r625;
	cvt.u64.u32 	%rd302, %r631;
	shl.b64 	%rd303, %rd302, 32;
	cvt.u64.u32 	%rd304, %r632;
	or.b64  	%rd305, %rd303, %rd304;
	cvt.rn.f64.s64 	%fd33, %rd305;
	mul.f64 	%fd34, %fd33, 0d3BF921FB54442D19;
	cvt.rn.f32.f64 	%f931, %fd34;
	neg.f32 	%f932, %f931;
	setp.lt.s32 	%p200, %r629, 0;
	selp.f32 	%f1288, %f932, %f931, %p200;
$L__BB0_153:
	add.s32 	%r633, %r790, 1;
	mul.rn.f32 	%f933, %f1288, %f1288;
	and.b32  	%r634, %r790, 1;
	setp.eq.b32 	%p201, %r634, 1;
	selp.f32 	%f934, %f1288, 0f3F800000, %p201;
	fma.rn.f32 	%f935, %f933, %f934, 0f00000000;
	fma.rn.f32 	%f936, %f933, 0f37CBAC00, 0fBAB607ED;
	selp.f32 	%f937, 0fB94D4153, %f936, %p201;
	selp.f32 	%f938, 0f3C0885E4, 0f3D2AAABB, %p201;
	fma.rn.f32 	%f939, %f937, %f933, %f938;
	selp.f32 	%f940, 0fBE2AAAA8, 0fBEFFFFFF, %p201;
	fma.rn.f32 	%f941, %f939, %f933, %f940;
	fma.rn.f32 	%f942, %f941, %f935, %f934;
	and.b32  	%r635, %r633, 2;
	setp.eq.s32 	%p202, %r635, 0;
	mov.f32 	%f943, 0f00000000;
	sub.f32 	%f944, %f943, %f942;
	selp.f32 	%f234, %f942, %f944, %p202;
	@%p1 bra 	$L__BB0_159;
	mov.b64 	%rd398, 0;
	mov.b32 	%r791, 0;
	mov.u64 	%rd396, __cudart_i2opi_f;
	mov.u64 	%rd397, %rd3;
$L__BB0_155:
	.pragma "nounroll";
	ld.global.nc.u32 	%r637, [%rd396];
	mad.wide.u32 	%rd308, %r637, %r69, %rd398;
	shr.u64 	%rd398, %rd308, 32;
	st.local.u32 	[%rd397], %rd308;
	add.s32 	%r791, %r791, 1;
	add.s64 	%rd397, %rd397, 4;
	add.s64 	%rd396, %rd396, 4;
	setp.ne.s32 	%p203, %r791, 6;
	@%p203 bra 	$L__BB0_155;
	setp.eq.s32 	%p204, %r70, 0;
	st.local.u32 	[%rd3+24], %rd398;
	ld.local.u32 	%r792, [%rd47+24];
	ld.local.u32 	%r793, [%rd47+20];
	@%p204 bra 	$L__BB0_158;
	shl.b32 	%r638, %r792, %r70;
	shr.u32 	%r639, %r793, %r71;
	add.s32 	%r792, %r639, %r638;
	shl.b32 	%r640, %r793, %r70;
	ld.local.u32 	%r641, [%rd47+16];
	shr.u32 	%r642, %r641, %r71;
	add.s32 	%r793, %r642, %r640;
$L__BB0_158:
	setp.lt.s32 	%p205, %r68, 0;
	shr.u32 	%r643, %r792, 30;
	shf.l.wrap.b32 	%r644, %r793, %r792, 2;
	shl.b32 	%r645, %r793, 2;
	shr.u32 	%r646, %r644, 31;
	add.s32 	%r647, %r646, %r643;
	neg.s32 	%r648, %r647;
	selp.b32 	%r794, %r648, %r647, %p205;
	xor.b32  	%r649, %r644, %r68;
	shr.s32 	%r650, %r644, 31;
	xor.b32  	%r651, %r650, %r644;
	xor.b32  	%r652, %r650, %r645;
	cvt.u64.u32 	%rd309, %r651;
	shl.b64 	%rd310, %rd309, 32;
	cvt.u64.u32 	%rd311, %r652;
	or.b64  	%rd312, %rd310, %rd311;
	cvt.rn.f64.s64 	%fd35, %rd312;
	mul.f64 	%fd36, %fd35, 0d3BF921FB54442D19;
	cvt.rn.f32.f64 	%f945, %fd36;
	neg.f32 	%f946, %f945;
	setp.lt.s32 	%p206, %r649, 0;
	selp.f32 	%f1289, %f946, %f945, %p206;
$L__BB0_159:
	mul.rn.f32 	%f947, %f1289, %f1289;
	and.b32  	%r653, %r794, 1;
	setp.eq.b32 	%p207, %r653, 1;
	selp.f32 	%f948, 0f3F800000, %f1289, %p207;
	fma.rn.f32 	%f949, %f947, %f948, 0f00000000;
	fma.rn.f32 	%f950, %f947, 0f37CBAC00, 0fBAB607ED;
	selp.f32 	%f951, %f950, 0fB94D4153, %p207;
	selp.f32 	%f952, 0f3D2AAABB, 0f3C0885E4, %p207;
	fma.rn.f32 	%f953, %f951, %f947, %f952;
	selp.f32 	%f954, 0fBEFFFFFF, 0fBE2AAAA8, %p207;
	fma.rn.f32 	%f955, %f953, %f947, %f954;
	fma.rn.f32 	%f956, %f955, %f949, %f948;
	and.b32  	%r654, %r794, 2;
	setp.eq.s32 	%p208, %r654, 0;
	mov.f32 	%f957, 0f00000000;
	sub.f32 	%f958, %f957, %f956;
	selp.f32 	%f959, %f956, %f958, %p208;
	sub.f32 	%f960, %f50, %f192;
	sub.f32 	%f961, %f51, %f193;
	mul.f32 	%f962, %f961, %f959;
	fma.rn.f32 	%f963, %f234, %f960, %f962;
	add.f32 	%f964, %f192, %f963;
	mul.f32 	%f966, %f234, %f961;
	mul.f32 	%f967, %f960, %f959;
	sub.f32 	%f968, %f966, %f967;
	add.f32 	%f969, %f193, %f968;
	setp.leu.f32 	%p209, %f964, %f214;
	add.f32 	%f971, %f3, 0f3727C5AC;
	setp.geu.f32 	%p210, %f964, %f971;
	setp.leu.f32 	%p211, %f969, %f884;
	or.pred  	%p212, %p209, %p211;
	or.pred  	%p213, %p212, %p210;
	setp.geu.f32 	%p214, %f969, %f885;
	or.pred  	%p215, %p213, %p214;
	@%p215 bra 	$L__BB0_161;
	add.f32 	%f1250, %f1250, %f50;
	add.f32 	%f1251, %f1251, %f51;
	mul.wide.s32 	%rd313, %r730, 8;
	add.s64 	%rd314, %rd6, %rd313;
	st.local.v2.f32 	[%rd314], {%f50, %f51};
	add.s32 	%r730, %r730, 1;
$L__BB0_161:
	mov.u32 	%r799, %r803;
	mov.f32 	%f1292, %f1293;
	@%p2 bra 	$L__BB0_167;
	mov.b64 	%rd401, 0;
	mov.b32 	%r796, 0;
	mov.u64 	%rd399, __cudart_i2opi_f;
	mov.u64 	%rd400, %rd2;
$L__BB0_163:
	.pragma "nounroll";
	ld.global.nc.u32 	%r656, [%rd399];
	mad.wide.u32 	%rd317, %r656, %r73, %rd401;
	shr.u64 	%rd401, %rd317, 32;
	st.local.u32 	[%rd400], %rd317;
	add.s32 	%r796, %r796, 1;
	add.s64 	%rd400, %rd400, 4;
	add.s64 	%rd399, %rd399, 4;
	setp.ne.s32 	%p216, %r796, 6;
	@%p216 bra 	$L__BB0_163;
	setp.eq.s32 	%p217, %r74, 0;
	st.local.u32 	[%rd2+24], %rd401;
	ld.local.u32 	%r797, [%rd54+24];
	ld.local.u32 	%r798, [%rd54+20];
	@%p217 bra 	$L__BB0_166;
	shl.b32 	%r657, %r797, %r74;
	shr.u32 	%r658, %r798, %r75;
	add.s32 	%r797, %r658, %r657;
	shl.b32 	%r659, %r798, %r74;
	ld.local.u32 	%r660, [%rd54+16];
	shr.u32 	%r661, %r660, %r75;
	add.s32 	%r798, %r661, %r659;
$L__BB0_166:
	setp.lt.s32 	%p218, %r72, 0;
	shr.u32 	%r662, %r797, 30;
	shf.l.wrap.b32 	%r663, %r798, %r797, 2;
	shl.b32 	%r664, %r798, 2;
	shr.u32 	%r665, %r663, 31;
	add.s32 	%r666, %r665, %r662;
	neg.s32 	%r667, %r666;
	selp.b32 	%r799, %r667, %r666, %p218;
	xor.b32  	%r668, %r663, %r72;
	shr.s32 	%r669, %r663, 31;
	xor.b32  	%r670, %r669, %r663;
	xor.b32  	%r671, %r669, %r664;
	cvt.u64.u32 	%rd318, %r670;
	shl.b64 	%rd319, %rd318, 32;
	cvt.u64.u32 	%rd320, %r671;
	or.b64  	%rd321, %rd319, %rd320;
	cvt.rn.f64.s64 	%fd37, %rd321;
	mul.f64 	%fd38, %fd37, 0d3BF921FB54442D19;
	cvt.rn.f32.f64 	%f973, %fd38;
	neg.f32 	%f974, %f973;
	setp.lt.s32 	%p219, %r668, 0;
	selp.f32 	%f1292, %f974, %f973, %p219;
$L__BB0_167:
	add.s32 	%r672, %r799, 1;
	mul.rn.f32 	%f975, %f1292, %f1292;
	and.b32  	%r673, %r799, 1;
	setp.eq.b32 	%p220, %r673, 1;
	selp.f32 	%f976, %f1292, 0f3F800000, %p220;
	fma.rn.f32 	%f977, %f975, %f976, 0f00000000;
	fma.rn.f32 	%f978, %f975, 0f37CBAC00, 0fBAB607ED;
	selp.f32 	%f979, 0fB94D4153, %f978, %p220;
	selp.f32 	%f980, 0f3C0885E4, 0f3D2AAABB, %p220;
	fma.rn.f32 	%f981, %f979, %f975, %f980;
	selp.f32 	%f982, 0fBE2AAAA8, 0fBEFFFFFF, %p220;
	fma.rn.f32 	%f983, %f981, %f975, %f982;
	fma.rn.f32 	%f984, %f983, %f977, %f976;
	and.b32  	%r674, %r672, 2;
	setp.eq.s32 	%p221, %r674, 0;
	mov.f32 	%f985, 0f00000000;
	sub.f32 	%f986, %f985, %f984;
	selp.f32 	%f243, %f984, %f986, %p221;
	@%p2 bra 	$L__BB0_173;
	mov.b64 	%rd402, 0;
	mov.b32 	%r800, 0;
	mov.u64 	%rd324, __cudart_i2opi_f;
$L__BB0_169:
	.pragma "nounroll";
	mul.wide.u32 	%rd323, %r800, 4;
	add.s64 	%rd325, %rd324, %rd323;
	ld.global.nc.u32 	%r676, [%rd325];
	mad.wide.u32 	%rd326, %r676, %r73, %rd402;
	shr.u64 	%rd402, %rd326, 32;
	add.s64 	%rd327, %rd1, %rd323;
	st.local.u32 	[%rd327], %rd326;
	add.s32 	%r800, %r800, 1;
	setp.ne.s32 	%p222, %r800, 6;
	@%p222 bra 	$L__BB0_169;
	setp.eq.s32 	%p223, %r74, 0;
	st.local.u32 	[%rd1+24], %rd402;
	ld.local.u32 	%r801, [%rd61+24];
	ld.local.u32 	%r802, [%rd61+20];
	@%p223 bra 	$L__BB0_172;
	shl.b32 	%r677, %r801, %r74;
	shr.u32 	%r678, %r802, %r75;
	add.s32 	%r801, %r678, %r677;
	shl.b32 	%r679, %r802, %r74;
	ld.local.u32 	%r680, [%rd61+16];
	shr.u32 	%r681, %r680, %r75;
	add.s32 	%r802, %r681, %r679;
$L__BB0_172:
	setp.lt.s32 	%p224, %r72, 0;
	shr.u32 	%r682, %r801, 30;
	shf.l.wrap.b32 	%r683, %r802, %r801, 2;
	shl.b32 	%r684, %r802, 2;
	shr.u32 	%r685, %r683, 31;
	add.s32 	%r686, %r685, %r682;
	neg.s32 	%r687, %r686;
	selp.b32 	%r803, %r687, %r686, %p224;
	xor.b32  	%r688, %r683, %r72;
	shr.s32 	%r689, %r683, 31;
	xor.b32  	%r690, %r689, %r683;
	xor.b32  	%r691, %r689, %r684;
	cvt.u64.u32 	%rd328, %r690;
	shl.b64 	%rd329, %rd328, 32;
	cvt.u64.u32 	%rd330, %r691;
	or.b64  	%rd331, %rd329, %rd330;
	cvt.rn.f64.s64 	%fd39, %rd331;
	mul.f64 	%fd40, %fd39, 0d3BF921FB54442D19;
	cvt.rn.f32.f64 	%f987, %fd40;
	neg.f32 	%f988, %f987;
	setp.lt.s32 	%p225, %r688, 0;
	selp.f32 	%f1293, %f988, %f987, %p225;
$L__BB0_173:
	mul.rn.f32 	%f989, %f1293, %f1293;
	and.b32  	%r692, %r803, 1;
	setp.eq.b32 	%p226, %r692, 1;
	selp.f32 	%f990, 0f3F800000, %f1293, %p226;
	fma.rn.f32 	%f991, %f989, %f990, 0f00000000;
	fma.rn.f32 	%f992, %f989, 0f37CBAC00, 0fBAB607ED;
	selp.f32 	%f993, %f992, 0fB94D4153, %p226;
	selp.f32 	%f994, 0f3D2AAABB, 0f3C0885E4, %p226;
	fma.rn.f32 	%f995, %f993, %f989, %f994;
	selp.f32 	%f996, 0fBEFFFFFF, 0fBE2AAAA8, %p226;
	fma.rn.f32 	%f997, %f995, %f989, %f996;
	fma.rn.f32 	%f998, %f997, %f991, %f990;
	and.b32  	%r693, %r803, 2;
	setp.eq.s32 	%p227, %r693, 0;
	mov.f32 	%f999, 0f00000000;
	sub.f32 	%f1000, %f999, %f998;
	selp.f32 	%f1001, %f998, %f1000, %p227;
	sub.f32 	%f1002, %f48, %f203;
	sub.f32 	%f1003, %f49, %f204;
	mul.f32 	%f1004, %f1003, %f1001;
	fma.rn.f32 	%f1005, %f243, %f1002, %f1004;
	add.f32 	%f1006, %f203, %f1005;
	mul.f32 	%f1008, %f243, %f1003;
	mul.f32 	%f1009, %f1002, %f1001;
	sub.f32 	%f1010, %f1008, %f1009;
	add.f32 	%f1011, %f204, %f1010;
	setp.leu.f32 	%p228, %f1006, %f226;
	setp.geu.f32 	%p229, %f1006, %f926;
	add.f32 	%f1013, %f9, 0fB727C5AC;
	setp.leu.f32 	%p230, %f1011, %f1013;
	or.pred  	%p231, %p228, %p230;
	or.pred  	%p232, %p231, %p229;
	add.f32 	%f1015, %f11, 0f3727C5AC;
	setp.geu.f32 	%p233, %f1011, %f1015;
	or.pred  	%p234, %p232, %p233;
	@%p234 bra 	$L__BB0_175;
	add.f32 	%f1250, %f1250, %f48;
	add.f32 	%f1251, %f1251, %f49;
	mul.wide.s32 	%rd332, %r730, 8;
	add.s64 	%rd333, %rd6, %rd332;
	st.local.v2.f32 	[%rd333], {%f48, %f49};
	add.s32 	%r730, %r730, 1;
$L__BB0_175:
	add.s32 	%r254, %r730, -1;
	setp.lt.s32 	%p235, %r730, 2;
	mov.f32 	%f1311, 0f00000000;
	@%p235 bra 	$L__BB0_194;
	cvt.rn.f32.s32 	%f1018, %r730;
	div.rn.f32 	%f250, %f1250, %f1018;
	div.rn.f32 	%f251, %f1251, %f1018;
	add.s64 	%rd136, %rd6, 8;
	mov.b32 	%r806, 0;
	mov.u32 	%r805, %r254;
$L__BB0_177:
	sub.s32 	%r695, %r806, %r730;
	setp.gt.s32 	%p236, %r695, -2;
	@%p236 bra 	$L__BB0_182;
	ld.local.v2.f32 	{%f1296, %f1297}, [%rd6];
	neg.s32 	%r807, %r805;
	mov.u64 	%rd403, %rd136;
$L__BB0_179:
	sub.f32 	%f1019, %f1297, %f251;
	sub.f32 	%f1020, %f1296, %f250;
	abs.f32 	%f1021, %f1020;
	abs.f32 	%f1022, %f1019;
	setp.gt.f32 	%p237, %f1022, %f1021;
	selp.f32 	%f1023, %f1022, %f1021, %p237;
	selp.f32 	%f1024, %f1021, %f1022, %p237;
	div.rn.f32 	%f1025, %f1024, %f1023;
	mul.f32 	%f1026, %f1025, %f1025;
	fma.rn.f32 	%f1027, %f1026, 0f3B33710B, 0fBC807748;
	fma.rn.f32 	%f1028, %f1027, %f1026, 0f3D2CDAB2;
	fma.rn.f32 	%f1029, %f1028, %f1026, 0fBD992D10;
	fma.rn.f32 	%f1030, %f1029, %f1026, 0f3DD9EA6C;
	fma.rn.f32 	%f1031, %f1030, %f1026, 0fBE117CB1;
	fma.rn.f32 	%f1032, %f1031, %f1026, 0f3E4CBCE0;
	fma.rn.f32 	%f1033, %f1032, %f1026, 0fBEAAAA7D;
	mul.f32 	%f1034, %f1026, %f1033;
	fma.rn.f32 	%f1035, %f1034, %f1025, %f1025;
	neg.f32 	%f1036, %f1035;
	fma.rn.f32 	%f1037, 0f3F6EE581, 0f3FD774EB, %f1036;
	selp.f32 	%f1038, %f1037, %f1035, %p237;
	selp.f32 	%f1039, 0f3F6EE581, 0f3FEEE581, %p237;
	selp.f32 	%f1040, %f1035, %f1036, %p237;
	mov.b32 	%r696, %f1020;
	fma.rn.f32 	%f1041, %f1039, 0f3FD774EB, %f1040;
	setp.lt.s32 	%p238, %r696, 0;
	selp.f32 	%f1042, %f1041, %f1038, %p238;
	add.f32 	%f1043, %f1022, %f1021;
	setp.eq.f32 	%p239, %f1023, 0f00000000;
	selp.f32 	%f1044, 0f40490FDB, 0f00000000, %p238;
	setp.eq.f32 	%p240, %f1021, %f1022;
	selp.f32 	%f1045, 0f4016CBE4, 0f3F490FDB, %p238;
	selp.f32 	%f1046, %f1045, %f1042, %p240;
	selp.f32 	%f1047, %f1044, %f1046, %p239;
	abs.f32 	%f1048, %f1043;
	setp.nan.f32 	%p241, %f1048, %f1048;
	copysign.f32 	%f1049, %f1019, %f1047;
	selp.f32 	%f1050, %f1043, %f1049, %p241;
	ld.local.v2.f32 	{%f1296, %f1297}, [%rd403];
	sub.f32 	%f1051, %f1297, %f251;
	sub.f32 	%f1052, %f1296, %f250;
	abs.f32 	%f1053, %f1052;
	abs.f32 	%f1054, %f1051;
	setp.gt.f32 	%p242, %f1054, %f1053;
	selp.f32 	%f1055, %f1054, %f1053, %p242;
	selp.f32 	%f1056, %f1053, %f1054, %p242;
	div.rn.f32 	%f1057, %f1056, %f1055;
	mul.f32 	%f1058, %f1057, %f1057;
	fma.rn.f32 	%f1059, %f1058, 0f3B33710B, 0fBC807748;
	fma.rn.f32 	%f1060, %f1059, %f1058, 0f3D2CDAB2;
	fma.rn.f32 	%f1061, %f1060, %f1058, 0fBD992D10;
	fma.rn.f32 	%f1062, %f1061, %f1058, 0f3DD9EA6C;
	fma.rn.f32 	%f1063, %f1062, %f1058, 0fBE117CB1;
	fma.rn.f32 	%f1064, %f1063, %f1058, 0f3E4CBCE0;
	fma.rn.f32 	%f1065, %f1064, %f1058, 0fBEAAAA7D;
	mul.f32 	%f1066, %f1058, %f1065;
	fma.rn.f32 	%f1067, %f1066, %f1057, %f1057;
	neg.f32 	%f1068, %f1067;
	fma.rn.f32 	%f1069, 0f3F6EE581, 0f3FD774EB, %f1068;
	selp.f32 	%f1070, %f1069, %f1067, %p242;
	selp.f32 	%f1071, 0f3F6EE581, 0f3FEEE581, %p242;
	selp.f32 	%f1072, %f1067, %f1068, %p242;
	mov.b32 	%r697, %f1052;
	fma.rn.f32 	%f1073, %f1071, 0f3FD774EB, %f1072;
	setp.lt.s32 	%p243, %r697, 0;
	selp.f32 	%f1074, %f1073, %f1070, %p243;
	add.f32 	%f1075, %f1054, %f1053;
	setp.eq.f32 	%p244, %f1055, 0f00000000;
	selp.f32 	%f1076, 0f40490FDB, 0f00000000, %p243;
	setp.eq.f32 	%p245, %f1053, %f1054;
	selp.f32 	%f1077, 0f4016CBE4, 0f3F490FDB, %p243;
	selp.f32 	%f1078, %f1077, %f1074, %p245;
	selp.f32 	%f1079, %f1076, %f1078, %p244;
	abs.f32 	%f1080, %f1075;
	setp.nan.f32 	%p246, %f1080, %f1080;
	copysign.f32 	%f1081, %f1051, %f1079;
	selp.f32 	%f1082, %f1075, %f1081, %p246;
	setp.leu.f32 	%p247, %f1050, %f1082;
	@%p247 bra 	$L__BB0_181;
	ld.local.v2.f32 	{%f262, %f263}, [%rd403+-8];
	st.local.v2.f32 	[%rd403+-8], {%f1296, %f1297};
	st.local.v2.f32 	[%rd403], {%f262, %f263};
	mov.f32 	%f1296, %f262;
	mov.f32 	%f1297, %f263;
$L__BB0_181:
	add.s32 	%r807, %r807, 1;
	setp.ne.s32 	%p248, %r807, 0;
	add.s64 	%rd403, %rd403, 8;
	@%p248 bra 	$L__BB0_179;
$L__BB0_182:
	add.s32 	%r806, %r806, 1;
	add.s32 	%r805, %r805, -1;
	setp.eq.s32 	%p249, %r806, %r254;
	@%p249 bra 	$L__BB0_183;
	bra.uni 	$L__BB0_177;
$L__BB0_183:
	ld.local.v2.f32 	{%f254, %f255}, [%rd6];
	add.s32 	%r699, %r730, -2;
	and.b32  	%r258, %r254, 7;
	setp.lt.u32 	%p250, %r699, 7;
	mov.f32 	%f1311, 0f00000000;
	mov.b32 	%r809, 0;
	mov.f32 	%f1303, %f255;
	mov.f32 	%f1304, %f254;
	@%p250 bra 	$L__BB0_186;
	and.b32  	%r809, %r254, -8;
	add.s64 	%rd404, %rd6, 32;
	neg.s32 	%r808, %r809;
	mov.f32 	%f1311, 0f00000000;
	mov.f32 	%f1303, %f255;
	mov.f32 	%f1304, %f254;
$L__BB0_185:
	.pragma "nounroll";
	sub.f32 	%f1086, %f1304, %f254;
	sub.f32 	%f1087, %f1303, %f255;
	ld.local.v2.f32 	{%f1088, %f1089}, [%rd404+-24];
	sub.f32 	%f1090, %f1088, %f254;
	sub.f32 	%f1091, %f1089, %f255;
	mul.f32 	%f1092, %f1086, %f1091;
	mul.f32 	%f1093, %f1087, %f1090;
	sub.f32 	%f1094, %f1092, %f1093;
	add.f32 	%f1095, %f1311, %f1094;
	ld.local.v4.f32 	{%f1096, %f1097, %f1098, %f1099}, [%rd404+-16];
	sub.f32 	%f1100, %f1096, %f254;
	sub.f32 	%f1101, %f1097, %f255;
	mul.f32 	%f1102, %f1090, %f1101;
	mul.f32 	%f1103, %f1091, %f1100;
	sub.f32 	%f1104, %f1102, %f1103;
	add.f32 	%f1105, %f1095, %f1104;
	sub.f32 	%f1106, %f1098, %f254;
	sub.f32 	%f1107, %f1099, %f255;
	mul.f32 	%f1108, %f1100, %f1107;
	mul.f32 	%f1109, %f1101, %f1106;
	sub.f32 	%f1110, %f1108, %f1109;
	add.f32 	%f1111, %f1105, %f1110;
	ld.local.v4.f32 	{%f1112, %f1113, %f1114, %f1115}, [%rd404];
	sub.f32 	%f1116, %f1112, %f254;
	sub.f32 	%f1117, %f1113, %f255;
	mul.f32 	%f1118, %f1106, %f1117;
	mul.f32 	%f1119, %f1107, %f1116;
	sub.f32 	%f1120, %f1118, %f1119;
	add.f32 	%f1121, %f1111, %f1120;
	sub.f32 	%f1122, %f1114, %f254;
	sub.f32 	%f1123, %f1115, %f255;
	mul.f32 	%f1124, %f1116, %f1123;
	mul.f32 	%f1125, %f1117, %f1122;
	sub.f32 	%f1126, %f1124, %f1125;
	add.f32 	%f1127, %f1121, %f1126;
	ld.local.v4.f32 	{%f1128, %f1129, %f1130, %f1131}, [%rd404+16];
	sub.f32 	%f1132, %f1128, %f254;
	sub.f32 	%f1133, %f1129, %f255;
	mul.f32 	%f1134, %f1122, %f1133;
	mul.f32 	%f1135, %f1123, %f1132;
	sub.f32 	%f1136, %f1134, %f1135;
	add.f32 	%f1137, %f1127, %f1136;
	sub.f32 	%f1138, %f1130, %f254;
	sub.f32 	%f1139, %f1131, %f255;
	mul.f32 	%f1140, %f1132, %f1139;
	mul.f32 	%f1141, %f1133, %f1138;
	sub.f32 	%f1142, %f1140, %f1141;
	add.f32 	%f1143, %f1137, %f1142;
	ld.local.v2.f32 	{%f1304, %f1303}, [%rd404+32];
	sub.f32 	%f1144, %f1304, %f254;
	sub.f32 	%f1145, %f1303, %f255;
	mul.f32 	%f1146, %f1138, %f1145;
	mul.f32 	%f1147, %f1139, %f1144;
	sub.f32 	%f1148, %f1146, %f1147;
	add.f32 	%f1311, %f1143, %f1148;
	add.s64 	%rd404, %rd404, 64;
	add.s32 	%r808, %r808, 8;
	setp.ne.s32 	%p251, %r808, 0;
	@%p251 bra 	$L__BB0_185;
$L__BB0_186:
	setp.eq.s32 	%p252, %r258, 0;
	@%p252 bra 	$L__BB0_194;
	and.b32  	%r268, %r254, 3;
	setp.lt.u32 	%p253, %r258, 4;
	@%p253 bra 	$L__BB0_189;
	sub.f32 	%f1150, %f1304, %f254;
	sub.f32 	%f1151, %f1303, %f255;
	mul.wide.u32 	%rd334, %r809, 8;
	add.s64 	%rd335, %rd6, %rd334;
	ld.local.v2.f32 	{%f1152, %f1153}, [%rd335+8];
	sub.f32 	%f1154, %f1152, %f254;
	sub.f32 	%f1155, %f1153, %f255;
	mul.f32 	%f1156, %f1150, %f1155;
	mul.f32 	%f1157, %f1151, %f1154;
	sub.f32 	%f1158, %f1156, %f1157;
	add.f32 	%f1159, %f1311, %f1158;
	ld.local.v2.f32 	{%f1160, %f1161}, [%rd335+16];
	sub.f32 	%f1162, %f1160, %f254;
	sub.f32 	%f1163, %f1161, %f255;
	mul.f32 	%f1164, %f1154, %f1163;
	mul.f32 	%f1165, %f1155, %f1162;
	sub.f32 	%f1166, %f1164, %f1165;
	add.f32 	%f1167, %f1159, %f1166;
	ld.local.v2.f32 	{%f1168, %f1169}, [%rd335+24];
	sub.f32 	%f1170, %f1168, %f254;
	sub.f32 	%f1171, %f1169, %f255;
	mul.f32 	%f1172, %f1162, %f1171;
	mul.f32 	%f1173, %f1163, %f1170;
	sub.f32 	%f1174, %f1172, %f1173;
	add.f32 	%f1175, %f1167, %f1174;
	add.s32 	%r809, %r809, 4;
	ld.local.v2.f32 	{%f1176, %f1177}, [%rd335+32];
	sub.f32 	%f1178, %f1176, %f254;
	sub.f32 	%f1179, %f1177, %f255;
	mul.f32 	%f1180, %f1170, %f1179;
	mul.f32 	%f1181, %f1171, %f1178;
	sub.f32 	%f1182, %f1180, %f1181;
	add.f32 	%f1311, %f1175, %f1182;
$L__BB0_189:
	setp.eq.s32 	%p254, %r268, 0;
	@%p254 bra 	$L__BB0_194;
	setp.eq.s32 	%p255, %r268, 1;
	@%p255 bra 	$L__BB0_192;
	mul.wide.u32 	%rd336, %r809, 8;
	add.s64 	%rd337, %rd6, %rd336;
	ld.local.v2.f32 	{%f1184, %f1185}, [%rd337];
	sub.f32 	%f1186, %f1184, %f254;
	sub.f32 	%f1187, %f1185, %f255;
	ld.local.v2.f32 	{%f1188, %f1189}, [%rd337+8];
	sub.f32 	%f1190, %f1188, %f254;
	sub.f32 	%f1191, %f1189, %f255;
	mul.f32 	%f1192, %f1186, %f1191;
	mul.f32 	%f1193, %f1187, %f1190;
	sub.f32 	%f1194, %f1192, %f1193;
	add.f32 	%f1195, %f1311, %f1194;
	add.s32 	%r809, %r809, 2;
	ld.local.v2.f32 	{%f1196, %f1197}, [%rd337+16];
	sub.f32 	%f1198, %f1196, %f254;
	sub.f32 	%f1199, %f1197, %f255;
	mul.f32 	%f1200, %f1190, %f1199;
	mul.f32 	%f1201, %f1191, %f1198;
	sub.f32 	%f1202, %f1200, %f1201;
	add.f32 	%f1311, %f1195, %f1202;
$L__BB0_192:
	and.b32  	%r700, %r254, 1;
	setp.eq.b32 	%p256, %r700, 1;
	not.pred 	%p257, %p256;
	@%p257 bra 	$L__BB0_194;
	mul.wide.u32 	%rd338, %r809, 8;
	add.s64 	%rd339, %rd6, %rd338;
	ld.local.v2.f32 	{%f1203, %f1204}, [%rd339];
	sub.f32 	%f1205, %f1203, %f254;
	sub.f32 	%f1206, %f1204, %f255;
	ld.local.v2.f32 	{%f1207, %f1208}, [%rd339+8];
	sub.f32 	%f1209, %f1207, %f254;
	sub.f32 	%f1210, %f1208, %f255;
	mul.f32 	%f1211, %f1205, %f1210;
	mul.f32 	%f1212, %f1206, %f1209;
	sub.f32 	%f1213, %f1211, %f1212;
	add.f32 	%f1311, %f1311, %f1213;
$L__BB0_194:
	ld.param.u64 	%rd343, [_Z19boxes_iou_3d_kerneliPKfiS0_Pf_param_4];
	ld.param.u32 	%r710, [_Z19boxes_iou_3d_kerneliPKfiS0_Pf_param_2];
	abs.f32 	%f1214, %f1311;
	mul.f32 	%f1215, %f1214, 0f3F000000;
	min.f32 	%f1216, %f7, %f14;
	max.f32 	%f1217, %f6, %f13;
	sub.f32 	%f1218, %f1216, %f1217;
	sub.f32 	%f1219, %f7, %f6;
	sub.f32 	%f1220, %f4, %f2;
	sub.f32 	%f1221, %f3, %f1;
	mul.f32 	%f1222, %f1221, %f1220;
	sub.f32 	%f1223, %f14, %f13;
	sub.f32 	%f1224, %f11, %f9;
	sub.f32 	%f1225, %f10, %f8;
	mul.f32 	%f1226, %f1225, %f1224;
	mul.f32 	%f1227, %f1226, %f1223;
	mul.f32 	%f1228, %f1218, %f1215;
	fma.rn.f32 	%f1229, %f1222, %f1219, %f1227;
	sub.f32 	%f1230, %f1229, %f1228;
	max.f32 	%f1231, %f1230, 0f322BCC77;
	div.rn.f32 	%f1232, %f1228, %f1231;
	mov.u32 	%r701, %ctaid.y;
	shl.b32 	%r702, %r701, 4;
	mov.u32 	%r703, %tid.y;
	add.s32 	%r704, %r702, %r703;
	mov.u32 	%r705, %ctaid.x;
	shl.b32 	%r706, %r705, 4;
	mov.u32 	%r707, %tid.x;
	add.s32 	%r708, %r706, %r707;
	mad.lo.s32 	%r709, %r710, %r704, %r708;
	cvta.to.global.u64 	%rd340, %rd343;
	mul.wide.s32 	%rd341, %r709, 4;
	add.s64 	%rd342, %rd340, %rd341;
	st.global.f32 	[%rd342], %f1232;
$L__BB0_195:
	ret;

}
	// .globl	_Z12nms3d_kernelifPKfPy
.visible .entry _Z12nms3d_kernelifPKfPy(
	.param .u32 _Z12nms3d_kernelifPKfPy_param_0,
	.param .f32 _Z12nms3d_kernelifPKfPy_param_1,
	.param .u64 .ptr .align 1 _Z12nms3d_kernelifPKfPy_param_2,
	.param .u64 .ptr .align 1 _Z12nms3d_kernelifPKfPy_param_3
)
{
	.local .align 16 .b8 	__local_depot1[208];
	.reg .b64 	%SP;
	.reg .b64 	%SPL;
	.reg .pred 	%p<261>;
	.reg .b32 	%r<827>;
	.reg .b32 	%f<1267>;
	.reg .b64 	%rd<369>;
	.reg .b64 	%fd<41>;
	// demoted variable
	.shared .align 4 .b8 _ZZ12nms3d_kernelifPKfPyE11block_boxes[1792];
	mov.u64 	%SPL, __local_depot1;
	ld.param.u32 	%r277, [_Z12nms3d_kernelifPKfPy_param_0];
	ld.param.u64 	%rd72, [_Z12nms3d_kernelifPKfPy_param_2];
	cvta.to.global.u64 	%rd1, %rd72;
	add.u64 	%rd2, %SPL, 0;
	add.u64 	%rd3, %SPL, 0;
	add.u64 	%rd4, %SPL, 0;
	add.u64 	%rd5, %SPL, 0;
	add.u64 	%rd6, %SPL, 0;
	add.u64 	%rd7, %SPL, 0;
	add.u64 	%rd8, %SPL, 0;
	add.u64 	%rd9, %SPL, 0;
	add.u64 	%rd10, %SPL, 32;
	add.u64 	%rd11, %SPL, 80;
	mov.u32 	%r1, %ctaid.y;
	mov.u32 	%r2, %ctaid.x;
	shl.b32 	%r3, %r1, 6;
	shl.b32 	%r4, %r2, 6;
	sub.s32 	%r278, %r277, %r4;
	cvt.rn.f32.s32 	%f286, %r278;
	min.f32 	%f287, %f286, 0f42800000;
	cvt.rzi.s32.f32 	%r5, %f287;
	mov.u32 	%r6, %tid.x;
	setp.ge.u32 	%p4, %r6, %r5;
	@%p4 bra 	$L__BB1_2;
	add.s32 	%r279, %r4, %r6;
	mul.lo.s32 	%r280, %r279, 7;
	mul.wide.u32 	%rd83, %r280, 4;
	add.s64 	%rd84, %rd1, %rd83;
	ld.global.f32 	%f288, [%rd84];
	mov.u32 	%r281, _ZZ12nms3d_kernelifPKfPyE11block_boxes;
	mad.lo.s32 	%r282, %r6, 28, %r281;
	st.shared.f32 	[%r282], %f288;
	add.s32 	%r283, %r280, 1;
	mul.wide.u32 	%rd85, %r283, 4;
	add.s64 	%rd86, %rd1, %rd85;
	ld.global.f32 	%f289, [%rd86];
	st.shared.f32 	[%r282+4], %f289;
	add.s32 	%r284, %r280, 2;
	mul.wide.u32 	%rd87, %r284, 4;
	add.s64 	%rd88, %rd1, %rd87;
	ld.global.f32 	%f290, [%rd88];
	st.shared.f32 	[%r282+8], %f290;
	add.s32 	%r285, %r280, 3;
	mul.wide.u32 	%rd89, %r285, 4;
	add.s64 	%rd90, %rd1, %rd89;
	ld.global.f32 	%f291, [%rd90];
	st.shared.f32 	[%r282+12], %f291;
	add.s32 	%r286, %r280, 4;
	mul.wide.u32 	%rd91, %r286, 4;
	add.s64 	%rd92, %rd1, %rd91;
	ld.global.f32 	%f292, [%rd92];
	st.shared.f32 	[%r282+16], %f292;
	add.s32 	%r287, %r280, 5;
	mul.wide.u32 	%rd93, %r287, 4;
	add.s64 	%rd94, %rd1, %rd93;
	ld.global.f32 	%f293, [%rd94];
	st.shared.f32 	[%r282+20], %f293;
	add.s32 	%r288, %r280, 6;
	mul.wide.u32 	%rd95, %r288, 4;
	add.s64 	%rd96, %rd1, %rd95;
	ld.global.f32 	%f294, [%rd96];
	st.shared.f32 	[%r282+24], %f294;
$L__BB1_2:
	bar.sync 	0;
	sub.s32 	%r289, %r277, %r3;
	cvt.rn.f32.s32 	%f295, %r289;
	min.f32 	%f296, %f295, 0f42800000;
	cvt.rzi.s32.f32 	%r290, %f296;
	setp.ge.u32 	%p5, %r6, %r290;
	@%p5 bra 	$L__BB1_196;
	add.s32 	%r7, %r3, %r6;
	mul.lo.s32 	%r291, %r7, 7;
	mul.wide.u32 	%rd98, %r291, 4;
	add.s64 	%rd12, %rd1, %rd98;
	ld.global.f32 	%f297, [%rd12+12];
	ld.global.f32 	%f298, [%rd12];
	mul.f32 	%f299, %f298, 0f3F000000;
	sub.f32 	%f1, %f297, %f299;
	ld.global.f32 	%f300, [%rd12+16];
	ld.global.f32 	%f301, [%rd12+4];
	mul.f32 	%f302, %f301, 0f3F000000;
	sub.f32 	%f2, %f300, %f302;
	add.f32 	%f3, %f297, %f299;
	add.f32 	%f4, %f300, %f302;
	ld.global.f32 	%f303, [%rd12+20];
	ld.global.f32 	%f304, [%rd12+8];
	mul.f32 	%f305, %f304, 0f3F000000;
	sub.f32 	%f5, %f303, %f305;
	add.f32 	%f6, %f303, %f305;
	setp.eq.s32 	%p6, %r1, %r2;
	add.s32 	%r292, %r6, 1;
	selp.b32 	%r725, %r292, 0, %p6;
	setp.ge.s32 	%p7, %r725, %r5;
	mov.b64 	%rd368, 0;
	@%p7 bra 	$L__BB1_195;
	ld.global.f32 	%f306, [%rd12+24];
	neg.f32 	%f307, %f306;
	add.f32 	%f308, %f1, %f3;
	mul.f32 	%f7, %f308, 0f3F000000;
	add.f32 	%f309, %f2, %f4;
	mul.f32 	%f8, %f309, 0f3F000000;
	mul.f32 	%f310, %f306, 0fBF22F983;
	cvt.rni.s32.f32 	%r293, %f310;
	cvt.rn.f32.s32 	%f311, %r293;
	fma.rn.f32 	%f312, %f311, 0fBFC90FDA, %f307;
	fma.rn.f32 	%f313, %f311, 0fB3A22168, %f312;
	fma.rn.f32 	%f314, %f311, 0fA7C234C5, %f313;
	abs.f32 	%f315, %f307;
	setp.ltu.f32 	%p8, %f315, 0f47CE4780;
	setp.eq.f32 	%p9, %f315, 0f7F800000;
	mov.b32 	%r9, %f307;
	shr.u32 	%r294, %r9, 23;
	and.b32  	%r295, %r294, 224;
	add.s32 	%r296, %r295, -128;
	shr.u32 	%r297, %r296, 5;
	and.b32  	%r10, %r294, 31;
	mul.wide.u32 	%rd100, %r297, 4;
	sub.s64 	%rd13, %rd9, %rd100;
	mov.f32 	%f316, 0f00000000;
	mul.rn.f32 	%f317, %f307, %f316;
	sub.s64 	%rd14, %rd8, %rd100;
	mul.f32 	%f318, %f306, 0f3F22F983;
	cvt.rni.s32.f32 	%r298, %f318;
	cvt.rn.f32.s32 	%f319, %r298;
	fma.rn.f32 	%f320, %f319, 0fBFC90FDA, %f306;
	fma.rn.f32 	%f321, %f319, 0fB3A22168, %f320;
	fma.rn.f32 	%f322, %f319, 0fA7C234C5, %f321;
	abs.f32 	%f323, %f306;
	setp.ltu.f32 	%p10, %f323, 0f47CE4780;
	setp.eq.f32 	%p11, %f323, 0f7F800000;
	mov.b32 	%r11, %f306;
	shr.u32 	%r299, %r11, 23;
	and.b32  	%r300, %r299, 224;
	add.s32 	%r301, %r300, -128;
	shl.b32 	%r302, %r11, 8;
	or.b32  	%r12, %r302, -2147483648;
	shr.u32 	%r303, %r301, 5;
	and.b32  	%r13, %r299, 31;
	mul.wide.u32 	%rd101, %r303, 4;
	sub.s64 	%rd15, %rd5, %rd101;
	sub.s32 	%r14, 32, %r13;
	mul.rn.f32 	%f324, %f306, %f316;
	sub.s64 	%rd16, %rd4, %rd101;
	or.pred  	%p1, %p8, %p9;
	selp.b32 	%r15, %r293, 0, %p8;
	selp.f32 	%f9, %f314, %f317, %p8;
	or.pred  	%p2, %p10, %p11;
	selp.b32 	%r16, %r298, 0, %p10;
	selp.f32 	%f10, %f322, %f324, %p10;
	mov.b64 	%rd368, 0;
$L__BB1_5:
	shl.b32 	%r304, %r9, 8;
	or.b32  	%r18, %r304, -2147483648;
	sub.s32 	%r19, 32, %r10;
	mov.u32 	%r305, _ZZ12nms3d_kernelifPKfPyE11block_boxes;
	mad.lo.s32 	%r306, %r725, 28, %r305;
	ld.shared.f32 	%f325, [%r306+12];
	ld.shared.f32 	%f326, [%r306];
	mul.f32 	%f327, %f326, 0f3F000000;
	sub.f32 	%f11, %f325, %f327;
	ld.shared.f32 	%f328, [%r306+16];
	ld.shared.f32 	%f329, [%r306+4];
	mul.f32 	%f330, %f329, 0f3F000000;
	sub.f32 	%f12, %f328, %f330;
	add.f32 	%f13, %f325, %f327;
	add.f32 	%f14, %f328, %f330;
	ld.shared.f32 	%f15, [%r306+24];
	ld.shared.f32 	%f331, [%r306+20];
	ld.shared.f32 	%f332, [%r306+8];
	mul.f32 	%f333, %f332, 0f3F000000;
	sub.f32 	%f16, %f331, %f333;
	add.f32 	%f17, %f331, %f333;
	neg.f32 	%f18, %f15;
	add.f32 	%f334, %f11, %f13;
	mul.f32 	%f19, %f334, 0f3F000000;
	add.f32 	%f335, %f12, %f14;
	mul.f32 	%f20, %f335, 0f3F000000;
	st.local.v2.f32 	[%rd10], {%f1, %f2};
	st.local.v2.f32 	[%rd10+8], {%f3, %f2};
	st.local.v2.f32 	[%rd10+16], {%f3, %f4};
	st.local.v2.f32 	[%rd10+24], {%f1, %f4};
	mov.u32 	%r729, %r15;
	mov.f32 	%f1188, %f9;
	@%p1 bra 	$L__BB1_11;
	mov.b64 	%rd348, 0;
	mov.b32 	%r726, 0;
	mov.u64 	%rd346, __cudart_i2opi_f;
	mov.u64 	%rd347, %rd9;
$L__BB1_7:
	.pragma "nounroll";
	ld.global.nc.u32 	%r308, [%rd346];
	mad.wide.u32 	%rd104, %r308, %r18, %rd348;
	shr.u64 	%rd348, %rd104, 32;
	st.local.u32 	[%rd347], %rd104;
	add.s32 	%r726, %r726, 1;
	add.s64 	%rd347, %rd347, 4;
	add.s64 	%rd346, %rd346, 4;
	setp.ne.s32 	%p12, %r726, 6;
	@%p12 bra 	$L__BB1_7;
	setp.eq.s32 	%p13, %r10, 0;
	st.local.u32 	[%rd9+24], %rd348;
	ld.local.u32 	%r727, [%rd13+24];
	ld.local.u32 	%r728, [%rd13+20];
	@%p13 bra 	$L__BB1_10;
	shl.b32 	%r309, %r727, %r10;
	shr.u32 	%r310, %r728, %r19;
	add.s32 	%r727, %r310, %r309;
	shl.b32 	%r311, %r728, %r10;
	ld.local.u32 	%r312, [%rd13+16];
	shr.u32 	%r313, %r312, %r19;
	add.s32 	%r728, %r313, %r311;
$L__BB1_10:
	setp.lt.s32 	%p14, %r9, 0;
	shr.u32 	%r314, %r727, 30;
	shf.l.wrap.b32 	%r315, %r728, %r727, 2;
	shl.b32 	%r316, %r728, 2;
	shr.u32 	%r317, %r315, 31;
	add.s32 	%r318, %r317, %r314;
	neg.s32 	%r319, %r318;
	selp.b32 	%r729, %r319, %r318, %p14;
	xor.b32  	%r320, %r315, %r9;
	shr.s32 	%r321, %r315, 31;
	xor.b32  	%r322, %r321, %r315;
	xor.b32  	%r323, %r321, %r316;
	cvt.u64.u32 	%rd105, %r322;
	shl.b64 	%rd106, %rd105, 32;
	cvt.u64.u32 	%rd107, %r323;
	or.b64  	%rd108, %rd106, %rd107;
	cvt.rn.f64.s64 	%fd1, %rd108;
	mul.f64 	%fd2, %fd1, 0d3BF921FB54442D19;
	cvt.rn.f32.f64 	%f336, %fd2;
	neg.f32 	%f337, %f336;
	setp.lt.s32 	%p15, %r320, 0;
	selp.f32 	%f1188, %f337, %f336, %p15;
$L__BB1_11:
	add.s32 	%r324, %r729, 1;
	mul.rn.f32 	%f338, %f1188, %f1188;
	and.b32  	%r325, %r729, 1;
	setp.eq.b32 	%p16, %r325, 1;
	selp.f32 	%f339, %f1188, 0f3F800000, %p16;
	fma.rn.f32 	%f340, %f338, %f339, 0f00000000;
	fma.rn.f32 	%f341, %f338, 0f37CBAC00, 0fBAB607ED;
	selp.f32 	%f342, 0fB94D4153, %f341, %p16;
	selp.f32 	%f343, 0f3C0885E4, 0f3D2AAABB, %p16;
	fma.rn.f32 	%f344, %f342, %f338, %f343;
	selp.f32 	%f345, 0fBE2AAAA8, 0fBEFFFFFF, %p16;
	fma.rn.f32 	%f346, %f344, %f338, %f345;
	fma.rn.f32 	%f347, %f346, %f340, %f339;
	and.b32  	%r326, %r324, 2;
	setp.eq.s32 	%p17, %r326, 0;
	mov.f32 	%f348, 0f00000000;
	sub.f32 	%f349, %f348, %f347;
	selp.f32 	%f23, %f347, %f349, %p17;
	mov.u32 	%r733, %r15;
	mov.f32 	%f1189, %f9;
	@%p1 bra 	$L__BB1_17;
	mov.b64 	%rd349, 0;
	mov.b32 	%r730, 0;
$L__BB1_13:
	.pragma "nounroll";
	mul.wide.u32 	%rd110, %r730, 4;
	mov.u64 	%rd111, __cudart_i2opi_f;
	add.s64 	%rd112, %rd111, %rd110;
	ld.global.nc.u32 	%r328, [%rd112];
	mad.wide.u32 	%rd113, %r328, %r18, %rd349;
	shr.u64 	%rd349, %rd113, 32;
	add.s64 	%rd114, %rd8, %rd110;
	st.local.u32 	[%rd114], %rd113;
	add.s32 	%r730, %r730, 1;
	setp.ne.s32 	%p18, %r730, 6;
	@%p18 bra 	$L__BB1_13;
	setp.eq.s32 	%p19, %r10, 0;
	st.local.u32 	[%rd8+24], %rd349;
	ld.local.u32 	%r731, [%rd14+24];
	ld.local.u32 	%r732, [%rd14+20];
	@%p19 bra 	$L__BB1_16;
	shl.b32 	%r329, %r731, %r10;
	shr.u32 	%r330, %r732, %r19;
	add.s32 	%r731, %r330, %r329;
	shl.b32 	%r331, %r732, %r10;
	ld.local.u32 	%r332, [%rd14+16];
	shr.u32 	%r333, %r332, %r19;
	add.s32 	%r732, %r333, %r331;
$L__BB1_16:
	setp.lt.s32 	%p20, %r9, 0;
	shr.u32 	%r334, %r731, 30;
	shf.l.wrap.b32 	%r335, %r732, %r731, 2;
	shl.b32 	%r336, %r732, 2;
	shr.u32 	%r337, %r335, 31;
	add.s32 	%r338, %r337, %r334;
	neg.s32 	%r339, %r338;
	selp.b32 	%r733, %r339, %r338, %p20;
	xor.b32  	%r340, %r335, %r9;
	shr.s32 	%r341, %r335, 31;
	xor.b32  	%r342, %r341, %r335;
	xor.b32  	%r343, %r341, %r336;
	cvt.u64.u32 	%rd115, %r342;
	shl.b64 	%rd116, %rd115, 32;
	cvt.u64.u32 	%rd117, %r343;
	or.b64  	%rd118, %rd116, %rd117;
	cvt.rn.f64.s64 	%fd3, %rd118;
	mul.f64 	%fd4, %fd3, 0d3BF921FB54442D19;
	cvt.rn.f32.f64 	%f350, %fd4;
	neg.f32 	%f351, %f350;
	setp.lt.s32 	%p21, %r340, 0;
	selp.f32 	%f1189, %f351, %f350, %p21;
$L__BB1_17:
	mul.rn.f32 	%f352, %f1189, %f1189;
	and.b32  	%r344, %r733, 1;
	setp.eq.b32 	%p22, %r344, 1;
	selp.f32 	%f353, 0f3F800000, %f1189, %p22;
	fma.rn.f32 	%f354, %f352, %f353, 0f00000000;
	fma.rn.f32 	%f355, %f352, 0f37CBAC00, 0fBAB607ED;
	selp.f32 	%f356, %f355, 0fB94D4153, %p22;
	selp.f32 	%f357, 0f3D2AAABB, 0f3C0885E4, %p22;
	fma.rn.f32 	%f358, %f356, %f352, %f357;
	selp.f32 	%f359, 0fBEFFFFFF, 0fBE2AAAA8, %p22;
	fma.rn.f32 	%f360, %f358, %f352, %f359;
	fma.rn.f32 	%f361, %f360, %f354, %f353;
	and.b32  	%r345, %r733, 2;
	setp.eq.s32 	%p23, %r345, 0;
	mov.f32 	%f362, 0f00000000;
	sub.f32 	%f363, %f362, %f361;
	selp.f32 	%f26, %f361, %f363, %p23;
	mul.f32 	%f364, %f15, 0fBF22F983;
	cvt.rni.s32.f32 	%r741, %f364;
	cvt.rn.f32.s32 	%f365, %r741;
	fma.rn.f32 	%f366, %f365, 0fBFC90FDA, %f18;
	fma.rn.f32 	%f367, %f365, 0fB3A22168, %f366;
	fma.rn.f32 	%f1191, %f365, 0fA7C234C5, %f367;
	abs.f32 	%f28, %f18;
	setp.ltu.f32 	%p24, %f28, 0f47CE4780;
	mov.u32 	%r737, %r741;
	mov.f32 	%f1190, %f1191;
	@%p24 bra 	$L__BB1_25;
	setp.neu.f32 	%p25, %f28, 0f7F800000;
	@%p25 bra 	$L__BB1_20;
	mov.f32 	%f370, 0f00000000;
	mul.rn.f32 	%f1190, %f18, %f370;
	mov.b32 	%r737, 0;
	bra.uni 	$L__BB1_25;
$L__BB1_20:
	mov.b32 	%r41, %f18;
	shl.b32 	%r347, %r41, 8;
	or.b32  	%r42, %r347, -2147483648;
	mov.b64 	%rd350, 0;
	mov.b32 	%r734, 0;
$L__BB1_21:
	.pragma "nounroll";
	mul.wide.u32 	%rd120, %r734, 4;
	mov.u64 	%rd121, __cudart_i2opi_f;
	add.s64 	%rd122, %rd121, %rd120;
	ld.global.nc.u32 	%r348, [%rd122];
	mad.wide.u32 	%rd123, %r348, %r42, %rd350;
	shr.u64 	%rd350, %rd123, 32;
	add.s64 	%rd124, %rd7, %rd120;
	st.local.u32 	[%rd124], %rd123;
	add.s32 	%r734, %r734, 1;
	setp.ne.s32 	%p26, %r734, 6;
	@%p26 bra 	$L__BB1_21;
	shr.u32 	%r349, %r41, 23;
	st.local.u32 	[%rd7+24], %rd350;
	and.b32  	%r45, %r349, 31;
	and.b32  	%r350, %r349, 224;
	add.s32 	%r351, %r350, -128;
	shr.u32 	%r352, %r351, 5;
	mul.wide.u32 	%rd125, %r352, 4;
	sub.s64 	%rd28, %rd7, %rd125;
	ld.local.u32 	%r735, [%rd28+24];
	ld.local.u32 	%r736, [%rd28+20];
	setp.eq.s32 	%p27, %r45, 0;
	@%p27 bra 	$L__BB1_24;
	shf.l.wrap.b32 	%r735, %r736, %r735, %r45;
	ld.local.u32 	%r353, [%rd28+16];
	shf.l.wrap.b32 	%r736, %r353, %r736, %r45;
$L__BB1_24:
	shr.u32 	%r354, %r735, 30;
	shf.l.wrap.b32 	%r355, %r736, %r735, 2;
	shl.b32 	%r356, %r736, 2;
	shr.u32 	%r357, %r355, 31;
	add.s32 	%r358, %r357, %r354;
	neg.s32 	%r359, %r358;
	setp.lt.s32 	%p28, %r41, 0;
	selp.b32 	%r737, %r359, %r358, %p28;
	xor.b32  	%r360, %r355, %r41;
	shr.s32 	%r361, %r355, 31;
	xor.b32  	%r362, %r361, %r355;
	xor.b32  	%r363, %r361, %r356;
	cvt.u64.u32 	%rd126, %r362;
	shl.b64 	%rd127, %rd126, 32;
	cvt.u64.u32 	%rd128, %r363;
	or.b64  	%rd129, %rd127, %rd128;
	cvt.rn.f64.s64 	%fd5, %rd129;
	mul.f64 	%fd6, %fd5, 0d3BF921FB54442D19;
	cvt.rn.f32.f64 	%f368, %fd6;
	neg.f32 	%f369, %f368;
	setp.lt.s32 	%p29, %r360, 0;
	selp.f32 	%f1190, %f369, %f368, %p29;
$L__BB1_25:
	add.s32 	%r365, %r737, 1;
	mul.rn.f32 	%f371, %f1190, %f1190;
	and.b32  	%r366, %r737, 1;
	setp.eq.b32 	%p31, %r366, 1;
	selp.f32 	%f372, %f1190, 0f3F800000, %p31;
	fma.rn.f32 	%f373, %f371, %f372, 0f00000000;
	fma.rn.f32 	%f374, %f371, 0f37CBAC00, 0fBAB607ED;
	selp.f32 	%f375, 0fB94D4153, %f374, %p31;
	selp.f32 	%f376, 0f3C0885E4, 0f3D2AAABB, %p31;
	fma.rn.f32 	%f377, %f375, %f371, %f376;
	selp.f32 	%f378, 0fBE2AAAA8, 0fBEFFFFFF, %p31;
	fma.rn.f32 	%f379, %f377, %f371, %f378;
	fma.rn.f32 	%f380, %f379, %f373, %f372;
	and.b32  	%r367, %r365, 2;
	setp.eq.s32 	%p32, %r367, 0;
	mov.f32 	%f381, 0f00000000;
	sub.f32 	%f382, %f381, %f380;
	selp.f32 	%f32, %f380, %f382, %p32;
	@%p24 bra 	$L__BB1_33;
	setp.neu.f32 	%p33, %f28, 0f7F800000;
	@%p33 bra 	$L__BB1_28;
	mov.f32 	%f385, 0f00000000;
	mul.rn.f32 	%f1191, %f18, %f385;
	mov.b32 	%r741, 0;
	bra.uni 	$L__BB1_33;
$L__BB1_28:
	mov.b32 	%r54, %f18;
	shl.b32 	%r369, %r54, 8;
	or.b32  	%r55, %r369, -2147483648;
	mov.b64 	%rd351, 0;
	mov.b32 	%r738, 0;
$L__BB1_29:
	.pragma "nounroll";
	mul.wide.u32 	%rd131, %r738, 4;
	mov.u64 	%rd132, __cudart_i2opi_f;
	add.s64 	%rd133, %rd132, %rd131;
	ld.global.nc.u32 	%r370, [%rd133];
	mad.wide.u32 	%rd134, %r370, %r55, %rd351;
	shr.u64 	%rd351, %rd134, 32;
	add.s64 	%rd135, %rd6, %rd131;
	st.local.u32 	[%rd135], %rd134;
	add.s32 	%r738, %r738, 1;
	setp.ne.s32 	%p34, %r738, 6;
	@%p34 bra 	$L__BB1_29;
	shr.u32 	%r371, %r54, 23;
	st.local.u32 	[%rd6+24], %rd351;
	and.b32  	%r58, %r371, 31;
	and.b32  	%r372, %r371, 224;
	add.s32 	%r373, %r372, -128;
	shr.u32 	%r374, %r373, 5;
	mul.wide.u32 	%rd136, %r374, 4;
	sub.s64 	%rd31, %rd6, %rd136;
	ld.local.u32 	%r739, [%rd31+24];
	ld.local.u32 	%r740, [%rd31+20];
	setp.eq.s32 	%p35, %r58, 0;
	@%p35 bra 	$L__BB1_32;
	shf.l.wrap.b32 	%r739, %r740, %r739, %r58;
	ld.local.u32 	%r375, [%rd31+16];
	shf.l.wrap.b32 	%r740, %r375, %r740, %r58;
$L__BB1_32:
	shr.u32 	%r376, %r739, 30;
	shf.l.wrap.b32 	%r377, %r740, %r739, 2;
	shl.b32 	%r378, %r740, 2;
	shr.u32 	%r379, %r377, 31;
	add.s32 	%r380, %r379, %r376;
	neg.s32 	%r381, %r380;
	setp.lt.s32 	%p36, %r54, 0;
	selp.b32 	%r741, %r381, %r380, %p36;
	xor.b32  	%r382, %r377, %r54;
	shr.s32 	%r383, %r377, 31;
	xor.b32  	%r384, %r383, %r377;
	xor.b32  	%r385, %r383, %r378;
	cvt.u64.u32 	%rd137, %r384;
	shl.b64 	%rd138, %rd137, 32;
	cvt.u64.u32 	%rd139, %r385;
	or.b64  	%rd140, %rd138, %rd139;
	cvt.rn.f64.s64 	%fd7, %rd140;
	mul.f64 	%fd8, %fd7, 0d3BF921FB54442D19;
	cvt.rn.f32.f64 	%f383, %fd8;
	neg.f32 	%f384, %f383;
	setp.lt.s32 	%p37, %r382, 0;
	selp.f32 	%f1191, %f384, %f383, %p37;
$L__BB1_33:
	mul.rn.f32 	%f387, %f1191, %f1191;
	and.b32  	%r388, %r741, 1;
	setp.eq.b32 	%p38, %r388, 1;
	selp.f32 	%f388, 0f3F800000, %f1191, %p38;
	fma.rn.f32 	%f389, %f387, %f388, 0f00000000;
	fma.rn.f32 	%f390, %f387, 0f37CBAC00, 0fBAB607ED;
	selp.f32 	%f391, %f390, 0fB94D4153, %p38;
	selp.f32 	%f392, 0f3D2AAABB, 0f3C0885E4, %p38;
	fma.rn.f32 	%f393, %f391, %f387, %f392;
	selp.f32 	%f394, 0fBEFFFFFF, 0fBE2AAAA8, %p38;
	fma.rn.f32 	%f395, %f393, %f387, %f394;
	fma.rn.f32 	%f396, %f395, %f389, %f388;
	and.b32  	%r389, %r741, 2;
	setp.eq.s32 	%p39, %r389, 0;
	mov.f32 	%f1206, 0f00000000;
	sub.f32 	%f397, %f1206, %f396;
	selp.f32 	%f398, %f396, %f397, %p39;
	sub.f32 	%f399, %f1, %f7;
	sub.f32 	%f400, %f2, %f8;
	mul.f32 	%f401, %f26, %f400;
	fma.rn.f32 	%f402, %f23, %f399, %f401;
	add.f32 	%f36, %f7, %f402;
	mul.f32 	%f403, %f23, %f400;
	mul.f32 	%f404, %f26, %f399;
	sub.f32 	%f405, %f403, %f404;
	add.f32 	%f37, %f8, %f405;
	st.local.v2.f32 	[%rd10], {%f36, %f37};
	sub.f32 	%f406, %f11, %f19;
	sub.f32 	%f407, %f12, %f20;
	mul.f32 	%f408, %f398, %f407;
	fma.rn.f32 	%f409, %f32, %f406, %f408;
	add.f32 	%f38, %f19, %f409;
	mul.f32 	%f410, %f32, %f407;
	mul.f32 	%f411, %f398, %f406;
	sub.f32 	%f412, %f410, %f411;
	add.f32 	%f39, %f20, %f412;
	sub.f32 	%f413, %f3, %f7;
	fma.rn.f32 	%f414, %f23, %f413, %f401;
	add.f32 	%f40, %f7, %f414;
	mul.f32 	%f415, %f26, %f413;
	sub.f32 	%f416, %f403, %f415;
	add.f32 	%f41, %f8, %f416;
	st.local.v2.f32 	[%rd10+8], {%f40, %f41};
	sub.f32 	%f417, %f13, %f19;
	fma.rn.f32 	%f418, %f32, %f417, %f408;
	add.f32 	%f42, %f19, %f418;
	mul.f32 	%f419, %f398, %f417;
	sub.f32 	%f420, %f410, %f419;
	add.f32 	%f43, %f20, %f420;
	sub.f32 	%f421, %f4, %f8;
	mul.f32 	%f422, %f26, %f421;
	fma.rn.f32 	%f423, %f23, %f413, %f422;
	add.f32 	%f44, %f7, %f423;
	mul.f32 	%f424, %f23, %f421;
	sub.f32 	%f425, %f424, %f415;
	add.f32 	%f45, %f8, %f425;
	st.local.v2.f32 	[%rd10+16], {%f44, %f45};
	sub.f32 	%f426, %f14, %f20;
	mul.f32 	%f427, %f398, %f426;
	fma.rn.f32 	%f428, %f32, %f417, %f427;
	add.f32 	%f46, %f19, %f428;
	mul.f32 	%f429, %f32, %f426;
	sub.f32 	%f430, %f429, %f419;
	add.f32 	%f47, %f20, %f430;
	fma.rn.f32 	%f431, %f23, %f399, %f422;
	add.f32 	%f48, %f7, %f431;
	sub.f32 	%f432, %f424, %f404;
	add.f32 	%f49, %f8, %f432;
	st.local.v2.f32 	[%rd10+24], {%f48, %f49};
	fma.rn.f32 	%f433, %f32, %f406, %f427;
	add.f32 	%f50, %f19, %f433;
	sub.f32 	%f434, %f429, %f411;
	add.f32 	%f51, %f20, %f434;
	st.local.v2.f32 	[%rd10+32], {%f36, %f37};
	max.f32 	%f52, %f38, %f42;
	min.f32 	%f53, %f38, %f42;
	max.f32 	%f54, %f39, %f43;
	min.f32 	%f55, %f39, %f43;
	max.f32 	%f56, %f42, %f46;
	min.f32 	%f57, %f42, %f46;
	max.f32 	%f58, %f43, %f47;
	min.f32 	%f59, %f43, %f47;
	max.f32 	%f60, %f46, %f50;
	min.f32 	%f61, %f46, %f50;
	max.f32 	%f62, %f47, %f51;
	min.f32 	%f63, %f47, %f51;
	max.f32 	%f64, %f50, %f38;
	min.f32 	%f65, %f50, %f38;
	max.f32 	%f66, %f51, %f39;
	min.f32 	%f67, %f51, %f39;
	mov.b32 	%r742, 0;
	mov.f32 	%f1192, %f36;
	mov.u32 	%r745, %r742;
	mov.f32 	%f1205, %f1206;
$L__BB1_34:
	mov.u32 	%r67, %r742;
	mov.f32 	%f68, %f1192;
	add.s32 	%r742, %r67, 1;
	mul.wide.u32 	%rd141, %r67, 8;
	add.s64 	%rd32, %rd10, %rd141;
	ld.local.f32 	%f1192, [%rd32+8];
	min.f32 	%f72, %f68, %f1192;
	setp.gtu.f32 	%p40, %f72, %f52;
	max.f32 	%f435, %f68, %f1192;
	setp.gtu.f32 	%p41, %f53, %f435;
	or.pred  	%p42, %p40, %p41;
	@%p42 bra 	$L__BB1_41;
	ld.local.f32 	%f74, [%rd32+4];
	ld.local.f32 	%f75, [%rd32+12];
	min.f32 	%f436, %f74, %f75;
	setp.gtu.f32 	%p43, %f436, %f54;
	max.f32 	%f437, %f74, %f75;
	setp.gtu.f32 	%p44, %f55, %f437;
	or.pred  	%p45, %p43, %p44;
	@%p45 bra 	$L__BB1_41;
	sub.f32 	%f439, %f38, %f68;
	sub.f32 	%f440, %f75, %f74;
	mul.f32 	%f441, %f439, %f440;
	sub.f32 	%f76, %f1192, %f68;
	sub.f32 	%f442, %f39, %f74;
	mul.f32 	%f443, %f76, %f442;
	sub.f32 	%f77, %f441, %f443;
	sub.f32 	%f444, %f43, %f74;
	mul.f32 	%f78, %f76, %f444;
	sub.f32 	%f445, %f42, %f68;
	mul.f32 	%f79, %f445, %f440;
	sub.f32 	%f446, %f78, %f79;
	sub.f32 	%f447, %f68, %f38;
	sub.f32 	%f448, %f43, %f39;
	mul.f32 	%f449, %f447, %f448;
	sub.f32 	%f450, %f74, %f39;
	sub.f32 	%f451, %f42, %f38;
	mul.f32 	%f452, %f451, %f450;
	sub.f32 	%f453, %f449, %f452;
	sub.f32 	%f454, %f75, %f39;
	mul.f32 	%f455, %f451, %f454;
	sub.f32 	%f456, %f1192, %f38;
	mul.f32 	%f457, %f456, %f448;
	sub.f32 	%f458, %f455, %f457;
	mul.f32 	%f459, %f77, %f446;
	setp.leu.f32 	%p46, %f459, 0f00000000;
	mul.f32 	%f460, %f453, %f458;
	setp.leu.f32 	%p47, %f460, 0f00000000;
	or.pred  	%p48, %p46, %p47;
	@%p48 bra 	$L__BB1_41;
	sub.f32 	%f80, %f79, %f78;
	sub.f32 	%f81, %f80, %f77;
	abs.f32 	%f462, %f81;
	setp.leu.f32 	%p49, %f462, 0f322BCC77;
	@%p49 bra 	$L__BB1_39;
	mul.f32 	%f481, %f80, %f38;
	mul.f32 	%f482, %f77, %f42;
	sub.f32 	%f483, %f481, %f482;
	div.rn.f32 	%f1198, %f483, %f81;
	mul.f32 	%f484, %f80, %f39;
	mul.f32 	%f485, %f77, %f43;
	sub.f32 	%f486, %f484, %f485;
	div.rn.f32 	%f1197, %f486, %f81;
	bra.uni 	$L__BB1_40;
$L__BB1_39:
	sub.f32 	%f463, %f74, %f75;
	mul.f32 	%f464, %f75, %f68;
	mul.f32 	%f465, %f1192, %f74;
	sub.f32 	%f466, %f464, %f465;
	sub.f32 	%f467, %f42, %f38;
	mul.f32 	%f468, %f463, %f467;
	sub.f32 	%f469, %f39, %f43;
	mul.f32 	%f470, %f76, %f469;
	sub.f32 	%f471, %f468, %f470;
	mul.f32 	%f472, %f43, %f38;
	mul.f32 	%f473, %f42, %f39;
	sub.f32 	%f474, %f472, %f473;
	mul.f32 	%f475, %f76, %f474;
	mul.f32 	%f476, %f466, %f467;
	sub.f32 	%f477, %f475, %f476;
	div.rn.f32 	%f1198, %f477, %f471;
	mul.f32 	%f478, %f466, %f469;
	mul.f32 	%f479, %f463, %f474;
	sub.f32 	%f480, %f478, %f479;
	div.rn.f32 	%f1197, %f480, %f471;
$L__BB1_40:
	mul.wide.s32 	%rd142, %r745, 8;
	add.s64 	%rd143, %rd11, %rd142;
	st.local.v2.f32 	[%rd143], {%f1198, %f1197};
	add.f32 	%f1205, %f1205, %f1198;
	add.f32 	%f1206, %f1206, %f1197;
	add.s32 	%r745, %r745, 1;
$L__BB1_41:
	setp.gtu.f32 	%p50, %f72, %f56;
	setp.gtu.f32 	%p51, %f57, %f435;
	or.pred  	%p52, %p50, %p51;
	@%p52 bra 	$L__BB1_48;
	ld.local.f32 	%f98, [%rd32+4];
	ld.local.f32 	%f99, [%rd32+12];
	min.f32 	%f487, %f98, %f99;
	setp.gtu.f32 	%p53, %f487, %f58;
	max.f32 	%f488, %f98, %f99;
	setp.gtu.f32 	%p54, %f59, %f488;
	or.pred  	%p55, %p53, %p54;
	@%p55 bra 	$L__BB1_48;
	sub.f32 	%f490, %f42, %f68;
	sub.f32 	%f491, %f99, %f98;
	mul.f32 	%f492, %f490, %f491;
	sub.f32 	%f100, %f1192, %f68;
	sub.f32 	%f493, %f43, %f98;
	mul.f32 	%f494, %f100, %f493;
	sub.f32 	%f101, %f492, %f494;
	sub.f32 	%f495, %f47, %f98;
	mul.f32 	%f102, %f100, %f495;
	sub.f32 	%f496, %f46, %f68;
	mul.f32 	%f103, %f496, %f491;
	sub.f32 	%f497, %f102, %f103;
	sub.f32 	%f498, %f68, %f42;
	sub.f32 	%f499, %f47, %f43;
	mul.f32 	%f500, %f498, %f499;
	sub.f32 	%f501, %f98, %f43;
	sub.f32 	%f502, %f46, %f42;
	mul.f32 	%f503, %f502, %f501;
	sub.f32 	%f504, %f500, %f503;
	sub.f32 	%f505, %f99, %f43;
	mul.f32 	%f506, %f502, %f505;
	sub.f32 	%f507, %f1192, %f42;
	mul.f32 	%f508, %f507, %f499;
	sub.f32 	%f509, %f506, %f508;
	mul.f32 	%f510, %f101, %f497;
	setp.leu.f32 	%p56, %f510, 0f00000000;
	mul.f32 	%f511, %f504, %f509;
	setp.leu.f32 	%p57, %f511, 0f00000000;
	or.pred  	%p58, %p56, %p57;
	@%p58 bra 	$L__BB1_48;
	sub.f32 	%f104, %f103, %f102;
	sub.f32 	%f105, %f104, %f101;
	abs.f32 	%f513, %f105;
	setp.gt.f32 	%p59, %f513, 0f322BCC77;
	@%p59 bra 	$L__BB1_46;
	sub.f32 	%f514, %f98, %f99;
	mul.f32 	%f515, %f99, %f68;
	mul.f32 	%f516, %f1192, %f98;
	sub.f32 	%f517, %f515, %f516;
	sub.f32 	%f518, %f46, %f42;
	mul.f32 	%f519, %f514, %f518;
	sub.f32 	%f520, %f43, %f47;
	mul.f32 	%f521, %f100, %f520;
	sub.f32 	%f522, %f519, %f521;
	mul.f32 	%f523, %f47, %f42;
	mul.f32 	%f524, %f46, %f43;
	sub.f32 	%f525, %f523, %f524;
	mul.f32 	%f526, %f100, %f525;
	mul.f32 	%f527, %f517, %f518;
	sub.f32 	%f528, %f526, %f527;
	div.rn.f32 	%f1204, %f528, %f522;
	mul.f32 	%f529, %f517, %f520;
	mul.f32 	%f530, %f514, %f525;
	sub.f32 	%f531, %f529, %f530;
	div.rn.f32 	%f1203, %f531, %f522;
	bra.uni 	$L__BB1_47;
$L__BB1_46:
	mul.f32 	%f532, %f104, %f42;
	mul.f32 	%f533, %f101, %f46;
	sub.f32 	%f534, %f532, %f533;
	div.rn.f32 	%f1204, %f534, %f105;
	mul.f32 	%f535, %f104, %f43;
	mul.f32 	%f536, %f101, %f47;
	sub.f32 	%f537, %f535, %f536;
	div.rn.f32 	%f1203, %f537, %f105;
$L__BB1_47:
	mul.wide.s32 	%rd144, %r745, 8;
	add.s64 	%rd145, %rd11, %rd144;
	st.local.v2.f32 	[%rd145], {%f1204, %f1203};
	add.f32 	%f1205, %f1205, %f1204;
	add.f32 	%f1206, %f1206, %f1203;
	add.s32 	%r745, %r745, 1;
$L__BB1_48:
	setp.gtu.f32 	%p60, %f72, %f60;
	setp.gtu.f32 	%p61, %f61, %f435;
	or.pred  	%p62, %p60, %p61;
	@%p62 bra 	$L__BB1_55;
	ld.local.f32 	%f122, [%rd32+4];
	ld.local.f32 	%f123, [%rd32+12];
	min.f32 	%f538, %f122, %f123;
	setp.gtu.f32 	%p63, %f538, %f62;
	max.f32 	%f539, %f122, %f123;
	setp.gtu.f32 	%p64, %f63, %f539;
	or.pred  	%p65, %p63, %p64;
	@%p65 bra 	$L__BB1_55;
	sub.f32 	%f541, %f46, %f68;
	sub.f32 	%f542, %f123, %f122;
	mul.f32 	%f543, %f541, %f542;
	sub.f32 	%f124, %f1192, %f68;
	sub.f32 	%f544, %f47, %f122;
	mul.f32 	%f545, %f124, %f544;
	sub.f32 	%f125, %f543, %f545;
	sub.f32 	%f546, %f51, %f122;
	mul.f32 	%f126, %f124, %f546;
	sub.f32 	%f547, %f50, %f68;
	mul.f32 	%f127, %f547, %f542;
	sub.f32 	%f548, %f126, %f127;
	sub.f32 	%f549, %f68, %f46;
	sub.f32 	%f550, %f51, %f47;
	mul.f32 	%f551, %f549, %f550;
	sub.f32 	%f552, %f122, %f47;
	sub.f32 	%f553, %f50, %f46;
	mul.f32 	%f554, %f553, %f552;
	sub.f32 	%f555, %f551, %f554;
	sub.f32 	%f556, %f123, %f47;
	mul.f32 	%f557, %f553, %f556;
	sub.f32 	%f558, %f1192, %f46;
	mul.f32 	%f559, %f558, %f550;
	sub.f32 	%f560, %f557, %f559;
	mul.f32 	%f561, %f125, %f548;
	setp.leu.f32 	%p66, %f561, 0f00000000;
	mul.f32 	%f562, %f555, %f560;
	setp.leu.f32 	%p67, %f562, 0f00000000;
	or.pred  	%p68, %p66, %p67;
	@%p68 bra 	$L__BB1_55;
	sub.f32 	%f128, %f127, %f126;
	sub.f32 	%f129, %f128, %f125;
	abs.f32 	%f564, %f129;
	setp.gt.f32 	%p69, %f564, 0f322BCC77;
	@%p69 bra 	$L__BB1_53;
	sub.f32 	%f565, %f122, %f123;
	mul.f32 	%f566, %f123, %f68;
	mul.f32 	%f567, %f1192, %f122;
	sub.f32 	%f568, %f566, %f567;
	sub.f32 	%f569, %f50, %f46;
	mul.f32 	%f570, %f565, %f569;
	sub.f32 	%f571, %f47, %f51;
	mul.f32 	%f572, %f124, %f571;
	sub.f32 	%f573, %f570, %f572;
	mul.f32 	%f574, %f51, %f46;
	mul.f32 	%f575, %f50, %f47;
	sub.f32 	%f576, %f574, %f575;
	mul.f32 	%f577, %f124, %f576;
	mul.f32 	%f578, %f568, %f569;
	sub.f32 	%f579, %f577, %f578;
	div.rn.f32 	%f1210, %f579, %f573;
	mul.f32 	%f580, %f568, %f571;
	mul.f32 	%f581, %f565, %f576;
	sub.f32 	%f582, %f580, %f581;
	div.rn.f32 	%f1209, %f582, %f573;
	bra.uni 	$L__BB1_54;
$L__BB1_53:
	mul.f32 	%f583, %f128, %f46;
	mul.f32 	%f584, %f125, %f50;
	sub.f32 	%f585, %f583, %f584;
	div.rn.f32 	%f1210, %f585, %f129;
	mul.f32 	%f586, %f128, %f47;
	mul.f32 	%f587, %f125, %f51;
	sub.f32 	%f588, %f586, %f587;
	div.rn.f32 	%f1209, %f588, %f129;
$L__BB1_54:
	mul.wide.s32 	%rd146, %r745, 8;
	add.s64 	%rd147, %rd11, %rd146;
	st.local.v2.f32 	[%rd147], {%f1210, %f1209};
	add.f32 	%f1205, %f1205, %f1210;
	add.f32 	%f1206, %f1206, %f1209;
	add.s32 	%r745, %r745, 1;
$L__BB1_55:
	setp.gtu.f32 	%p70, %f72, %f64;
	setp.gtu.f32 	%p71, %f65, %f435;
	or.pred  	%p72, %p70, %p71;
	@%p72 bra 	$L__BB1_62;
	ld.local.f32 	%f146, [%rd32+4];
	ld.local.f32 	%f147, [%rd32+12];
	min.f32 	%f589, %f146, %f147;
	setp.gtu.f32 	%p73, %f589, %f66;
	max.f32 	%f590, %f146, %f147;
	setp.gtu.f32 	%p74, %f67, %f590;
	or.pred  	%p75, %p73, %p74;
	@%p75 bra 	$L__BB1_62;
	sub.f32 	%f592, %f50, %f68;
	sub.f32 	%f593, %f147, %f146;
	mul.f32 	%f594, %f592, %f593;
	sub.f32 	%f148, %f1192, %f68;
	sub.f32 	%f595, %f51, %f146;
	mul.f32 	%f596, %f148, %f595;
	sub.f32 	%f149, %f594, %f596;
	sub.f32 	%f597, %f39, %f146;
	mul.f32 	%f150, %f148, %f597;
	sub.f32 	%f598, %f38, %f68;
	mul.f32 	%f151, %f598, %f593;
	sub.f32 	%f599, %f150, %f151;
	sub.f32 	%f600, %f68, %f50;
	sub.f32 	%f601, %f39, %f51;
	mul.f32 	%f602, %f600, %f601;
	sub.f32 	%f603, %f146, %f51;
	sub.f32 	%f604, %f38, %f50;
	mul.f32 	%f605, %f604, %f603;
	sub.f32 	%f606, %f602, %f605;
	sub.f32 	%f607, %f147, %f51;
	mul.f32 	%f608, %f604, %f607;
	sub.f32 	%f609, %f1192, %f50;
	mul.f32 	%f610, %f609, %f601;
	sub.f32 	%f611, %f608, %f610;
	mul.f32 	%f612, %f149, %f599;
	setp.leu.f32 	%p76, %f612, 0f00000000;
	mul.f32 	%f613, %f606, %f611;
	setp.leu.f32 	%p77, %f613, 0f00000000;
	or.pred  	%p78, %p76, %p77;
	@%p78 bra 	$L__BB1_62;
	sub.f32 	%f152, %f151, %f150;
	sub.f32 	%f153, %f152, %f149;
	abs.f32 	%f615, %f153;
	setp.gt.f32 	%p79, %f615, 0f322BCC77;
	@%p79 bra 	$L__BB1_60;
	sub.f32 	%f616, %f146, %f147;
	mul.f32 	%f617, %f147, %f68;
	mul.f32 	%f618, %f1192, %f146;
	sub.f32 	%f619, %f617, %f618;
	sub.f32 	%f620, %f38, %f50;
	mul.f32 	%f621, %f616, %f620;
	sub.f32 	%f622, %f51, %f39;
	mul.f32 	%f623, %f148, %f622;
	sub.f32 	%f624, %f621, %f623;
	mul.f32 	%f625, %f39, %f50;
	mul.f32 	%f626, %f38, %f51;
	sub.f32 	%f627, %f625, %f626;
	mul.f32 	%f628, %f148, %f627;
	mul.f32 	%f629, %f619, %f620;
	sub.f32 	%f630, %f628, %f629;
	div.rn.f32 	%f1216, %f630, %f624;
	mul.f32 	%f631, %f619, %f622;
	mul.f32 	%f632, %f616, %f627;
	sub.f32 	%f633, %f631, %f632;
	div.rn.f32 	%f1215, %f633, %f624;
	bra.uni 	$L__BB1_61;
$L__BB1_60:
	mul.f32 	%f634, %f152, %f50;
	mul.f32 	%f635, %f149, %f38;
	sub.f32 	%f636, %f634, %f635;
	div.rn.f32 	%f1216, %f636, %f153;
	mul.f32 	%f637, %f152, %f51;
	mul.f32 	%f638, %f149, %f39;
	sub.f32 	%f639, %f637, %f638;
	div.rn.f32 	%f1215, %f639, %f153;
$L__BB1_61:
	mul.wide.s32 	%rd148, %r745, 8;
	add.s64 	%rd149, %rd11, %rd148;
	st.local.v2.f32 	[%rd149], {%f1216, %f1215};
	add.f32 	%f1205, %f1205, %f1216;
	add.f32 	%f1206, %f1206, %f1215;
	add.s32 	%r745, %r745, 1;
$L__BB1_62:
	setp.ne.s32 	%p80, %r742, 4;
	@%p80 bra 	$L__BB1_34;
	mov.b32 	%r78, %f15;
	shr.u32 	%r390, %r78, 23;
	and.b32  	%r391, %r390, 224;
	add.s32 	%r392, %r391, -128;
	shl.b32 	%r393, %r78, 8;
	or.b32  	%r79, %r393, -2147483648;
	shr.u32 	%r394, %r392, 5;
	and.b32  	%r80, %r390, 31;
	cvt.u64.u32 	%rd150, %r394;
	neg.s64 	%rd33, %rd150;
	sub.s32 	%r81, 32, %r80;
	add.f32 	%f170, %f11, 0fB727C5AC;
	add.f32 	%f171, %f13, 0f3727C5AC;
	add.f32 	%f172, %f12, 0fB727C5AC;
	add.f32 	%f173, %f14, 0f3727C5AC;
	mov.u32 	%r751, %r16;
	mov.f32 	%f1219, %f10;
	@%p2 bra 	$L__BB1_69;
	mov.b64 	%rd352, 0;
	mov.b32 	%r748, 0;
$L__BB1_65:
	.pragma "nounroll";
	mul.wide.u32 	%rd152, %r748, 4;
	mov.u64 	%rd153, __cudart_i2opi_f;
	add.s64 	%rd154, %rd153, %rd152;
	ld.global.nc.u32 	%r396, [%rd154];
	mad.wide.u32 	%rd155, %r396, %r12, %rd352;
	shr.u64 	%rd352, %rd155, 32;
	add.s64 	%rd156, %rd5, %rd152;
	st.local.u32 	[%rd156], %rd155;
	add.s32 	%r748, %r748, 1;
	setp.ne.s32 	%p81, %r748, 6;
	@%p81 bra 	$L__BB1_65;
	setp.eq.s32 	%p82, %r13, 0;
	st.local.u32 	[%rd5+24], %rd352;
	ld.local.u32 	%r749, [%rd15+24];
	ld.local.u32 	%r750, [%rd15+20];
	@%p82 bra 	$L__BB1_68;
	shl.b32 	%r397, %r749, %r13;
	shr.u32 	%r398, %r750, %r14;
	add.s32 	%r749, %r398, %r397;
	shl.b32 	%r399, %r750, %r13;
	ld.local.u32 	%r400, [%rd15+16];
	shr.u32 	%r401, %r400, %r14;
	add.s32 	%r750, %r401, %r399;
$L__BB1_68:
	setp.lt.s32 	%p83, %r11, 0;
	shr.u32 	%r402, %r749, 30;
	shf.l.wrap.b32 	%r403, %r750, %r749, 2;
	shl.b32 	%r404, %r750, 2;
	shr.u32 	%r405, %r403, 31;
	add.s32 	%r406, %r405, %r402;
	neg.s32 	%r407, %r406;
	selp.b32 	%r751, %r407, %r406, %p83;
	xor.b32  	%r408, %r403, %r11;
	shr.s32 	%r409, %r403, 31;
	xor.b32  	%r410, %r409, %r403;
	xor.b32  	%r411, %r409, %r404;
	cvt.u64.u32 	%rd157, %r410;
	shl.b64 	%rd158, %rd157, 32;
	cvt.u64.u32 	%rd159, %r411;
	or.b64  	%rd160, %rd158, %rd159;
	cvt.rn.f64.s64 	%fd9, %rd160;
	mul.f64 	%fd10, %fd9, 0d3BF921FB54442D19;
	cvt.rn.f32.f64 	%f640, %fd10;
	neg.f32 	%f641, %f640;
	setp.lt.s32 	%p84, %r408, 0;
	selp.f32 	%f1219, %f641, %f640, %p84;
$L__BB1_69:
	add.s32 	%r412, %r751, 1;
	mul.rn.f32 	%f642, %f1219, %f1219;
	and.b32  	%r413, %r751, 1;
	setp.eq.b32 	%p85, %r413, 1;
	selp.f32 	%f643, %f1219, 0f3F800000, %p85;
	fma.rn.f32 	%f644, %f642, %f643, 0f00000000;
	fma.rn.f32 	%f645, %f642, 0f37CBAC00, 0fBAB607ED;
	selp.f32 	%f646, 0fB94D4153, %f645, %p85;
	selp.f32 	%f647, 0f3C0885E4, 0f3D2AAABB, %p85;
	fma.rn.f32 	%f648, %f646, %f642, %f647;
	selp.f32 	%f649, 0fBE2AAAA8, 0fBEFFFFFF, %p85;
	fma.rn.f32 	%f650, %f648, %f642, %f649;
	fma.rn.f32 	%f651, %f650, %f644, %f643;
	and.b32  	%r414, %r412, 2;
	setp.eq.s32 	%p86, %r414, 0;
	mov.f32 	%f652, 0f00000000;
	sub.f32 	%f653, %f652, %f651;
	selp.f32 	%f176, %f651, %f653, %p86;
	mov.u32 	%r755, %r16;
	mov.f32 	%f1220, %f10;
	@%p2 bra 	$L__BB1_75;
	mov.b64 	%rd353, 0;
	mov.b32 	%r752, 0;
$L__BB1_71:
	.pragma "nounroll";
	mul.wide.u32 	%rd162, %r752, 4;
	mov.u64 	%rd163, __cudart_i2opi_f;
	add.s64 	%rd164, %rd163, %rd162;
	ld.global.nc.u32 	%r416, [%rd164];
	mad.wide.u32 	%rd165, %r416, %r12, %rd353;
	shr.u64 	%rd353, %rd165, 32;
	add.s64 	%rd166, %rd4, %rd162;
	st.local.u32 	[%rd166], %rd165;
	add.s32 	%r752, %r752, 1;
	setp.ne.s32 	%p87, %r752, 6;
	@%p87 bra 	$L__BB1_71;
	setp.eq.s32 	%p88, %r13, 0;
	st.local.u32 	[%rd4+24], %rd353;
	ld.local.u32 	%r753, [%rd16+24];
	ld.local.u32 	%r754, [%rd16+20];
	@%p88 bra 	$L__BB1_74;
	shl.b32 	%r417, %r753, %r13;
	shr.u32 	%r418, %r754, %r14;
	add.s32 	%r753, %r418, %r417;
	shl.b32 	%r419, %r754, %r13;
	ld.local.u32 	%r420, [%rd16+16];
	shr.u32 	%r421, %r420, %r14;
	add.s32 	%r754, %r421, %r419;
$L__BB1_74:
	setp.lt.s32 	%p89, %r11, 0;
	shr.u32 	%r422, %r753, 30;
	shf.l.wrap.b32 	%r423, %r754, %r753, 2;
	shl.b32 	%r424, %r754, 2;
	shr.u32 	%r425, %r423, 31;
	add.s32 	%r426, %r425, %r422;
	neg.s32 	%r427, %r426;
	selp.b32 	%r755, %r427, %r426, %p89;
	xor.b32  	%r428, %r423, %r11;
	shr.s32 	%r429, %r423, 31;
	xor.b32  	%r430, %r429, %r423;
	xor.b32  	%r431, %r429, %r424;
	cvt.u64.u32 	%rd167, %r430;
	shl.b64 	%rd168, %rd167, 32;
	cvt.u64.u32 	%rd169, %r431;
	or.b64  	%rd170, %rd168, %rd169;
	cvt.rn.f64.s64 	%fd11, %rd170;
	mul.f64 	%fd12, %fd11, 0d3BF921FB54442D19;
	cvt.rn.f32.f64 	%f654, %fd12;
	neg.f32 	%f655, %f654;
	setp.lt.s32 	%p90, %r428, 0;
	selp.f32 	%f1220, %f655, %f654, %p90;
$L__BB1_75:
	mul.rn.f32 	%f656, %f1220, %f1220;
	and.b32  	%r432, %r755, 1;
	setp.eq.b32 	%p91, %r432, 1;
	selp.f32 	%f657, 0f3F800000, %f1220, %p91;
	fma.rn.f32 	%f658, %f656, %f657, 0f00000000;
	fma.rn.f32 	%f659, %f656, 0f37CBAC00, 0fBAB607ED;
	selp.f32 	%f660, %f659, 0fB94D4153, %p91;
	selp.f32 	%f661, 0f3D2AAABB, 0f3C0885E4, %p91;
	fma.rn.f32 	%f662, %f660, %f656, %f661;
	selp.f32 	%f663, 0fBEFFFFFF, 0fBE2AAAA8, %p91;
	fma.rn.f32 	%f664, %f662, %f656, %f663;
	fma.rn.f32 	%f665, %f664, %f658, %f657;
	and.b32  	%r433, %r755, 2;
	setp.eq.s32 	%p92, %r433, 0;
	mov.f32 	%f666, 0f00000000;
	sub.f32 	%f667, %f666, %f665;
	selp.f32 	%f668, %f665, %f667, %p92;
	sub.f32 	%f669, %f38, %f7;
	sub.f32 	%f670, %f39, %f8;
	mul.f32 	%f671, %f670, %f668;
	fma.rn.f32 	%f672, %f176, %f669, %f671;
	add.f32 	%f673, %f7, %f672;
	mul.f32 	%f675, %f176, %f670;
	mul.f32 	%f676, %f669, %f668;
	sub.f32 	%f677, %f675, %f676;
	add.f32 	%f678, %f8, %f677;
	add.f32 	%f179, %f1, 0fB727C5AC;
	setp.leu.f32 	%p93, %f673, %f179;
	add.f32 	%f680, %f3, 0f3727C5AC;
	setp.geu.f32 	%p94, %f673, %f680;
	add.f32 	%f681, %f2, 0fB727C5AC;
	setp.leu.f32 	%p95, %f678, %f681;
	or.pred  	%p96, %p93, %p95;
	or.pred  	%p97, %p96, %p94;
	add.f32 	%f682, %f4, 0f3727C5AC;
	setp.geu.f32 	%p98, %f678, %f682;
	or.pred  	%p99, %p97, %p98;
	@%p99 bra 	$L__BB1_77;
	add.f32 	%f1205, %f1205, %f38;
	add.f32 	%f1206, %f1206, %f39;
	mul.wide.s32 	%rd171, %r745, 8;
	add.s64 	%rd172, %rd11, %rd171;
	st.local.v2.f32 	[%rd172], {%f38, %f39};
	add.s32 	%r745, %r745, 1;
$L__BB1_77:
	mul.f32 	%f683, %f15, 0f3F22F983;
	cvt.rni.s32.f32 	%r434, %f683;
	cvt.rn.f32.s32 	%f684, %r434;
	abs.f32 	%f685, %f15;
	shl.b64 	%rd173, %rd33, 2;
	add.s64 	%rd38, %rd3, %rd173;
	setp.eq.f32 	%p100, %f685, 0f7F800000;
	setp.ltu.f32 	%p101, %f685, 0f47CE4780;
	or.pred  	%p3, %p101, %p100;
	selp.b32 	%r818, %r434, 0, %p101;
	mov.f32 	%f686, 0f00000000;
	mul.rn.f32 	%f687, %f15, %f686;
	fma.rn.f32 	%f688, %f684, 0fBFC90FDA, %f15;
	fma.rn.f32 	%f689, %f684, 0fB3A22168, %f688;
	fma.rn.f32 	%f690, %f684, 0fA7C234C5, %f689;
	selp.f32 	%f1248, %f690, %f687, %p101;
	mov.u32 	%r760, %r818;
	mov.f32 	%f1223, %f1248;
	@%p3 bra 	$L__BB1_83;
	mov.b64 	%rd354, 0;
	mov.b32 	%r757, 0;
$L__BB1_79:
	.pragma "nounroll";
	mul.wide.u32 	%rd175, %r757, 4;
	mov.u64 	%rd176, __cudart_i2opi_f;
	add.s64 	%rd177, %rd176, %rd175;
	ld.global.nc.u32 	%r436, [%rd177];
	mad.wide.u32 	%rd178, %r436, %r79, %rd354;
	shr.u64 	%rd354, %rd178, 32;
	add.s64 	%rd179, %rd3, %rd175;
	st.local.u32 	[%rd179], %rd178;
	add.s32 	%r757, %r757, 1;
	setp.ne.s32 	%p102, %r757, 6;
	@%p102 bra 	$L__BB1_79;
	setp.eq.s32 	%p103, %r80, 0;
	st.local.u32 	[%rd3+24], %rd354;
	ld.local.u32 	%r758, [%rd38+24];
	ld.local.u32 	%r759, [%rd38+20];
	@%p103 bra 	$L__BB1_82;
	shl.b32 	%r437, %r758, %r80;
	shr.u32 	%r438, %r759, %r81;
	add.s32 	%r758, %r438, %r437;
	shl.b32 	%r439, %r759, %r80;
	ld.local.u32 	%r440, [%rd38+16];
	shr.u32 	%r441, %r440, %r81;
	add.s32 	%r759, %r441, %r439;
$L__BB1_82:
	setp.lt.s32 	%p104, %r78, 0;
	shr.u32 	%r442, %r758, 30;
	shf.l.wrap.b32 	%r443, %r759, %r758, 2;
	shl.b32 	%r444, %r759, 2;
	shr.u32 	%r445, %r443, 31;
	add.s32 	%r446, %r445, %r442;
	neg.s32 	%r447, %r446;
	selp.b32 	%r760, %r447, %r446, %p104;
	xor.b32  	%r448, %r443, %r78;
	shr.s32 	%r449, %r443, 31;
	xor.b32  	%r450, %r449, %r443;
	xor.b32  	%r451, %r449, %r444;
	cvt.u64.u32 	%rd180, %r450;
	shl.b64 	%rd181, %rd180, 32;
	cvt.u64.u32 	%rd182, %r451;
	or.b64  	%rd183, %rd181, %rd182;
	cvt.rn.f64.s64 	%fd13, %rd183;
	mul.f64 	%fd14, %fd13, 0d3BF921FB54442D19;
	cvt.rn.f32.f64 	%f691, %fd14;
	neg.f32 	%f692, %f691;
	setp.lt.s32 	%p105, %r448, 0;
	selp.f32 	%f1223, %f692, %f691, %p105;
$L__BB1_83:
	add.s64 	%rd41, %rd2, %rd173;
	add.s32 	%r452, %r760, 1;
	mul.rn.f32 	%f693, %f1223, %f1223;
	and.b32  	%r453, %r760, 1;
	setp.eq.b32 	%p106, %r453, 1;
	selp.f32 	%f694, %f1223, 0f3F800000, %p106;
	fma.rn.f32 	%f695, %f693, %f694, 0f00000000;
	fma.rn.f32 	%f696, %f693, 0f37CBAC00, 0fBAB607ED;
	selp.f32 	%f697, 0fB94D4153, %f696, %p106;
	selp.f32 	%f698, 0f3C0885E4, 0f3D2AAABB, %p106;
	fma.rn.f32 	%f699, %f697, %f693, %f698;
	selp.f32 	%f700, 0fBE2AAAA8, 0fBEFFFFFF, %p106;
	fma.rn.f32 	%f701, %f699, %f693, %f700;
	fma.rn.f32 	%f702, %f701, %f695, %f694;
	and.b32  	%r454, %r452, 2;
	setp.eq.s32 	%p107, %r454, 0;
	mov.f32 	%f703, 0f00000000;
	sub.f32 	%f704, %f703, %f702;
	selp.f32 	%f190, %f702, %f704, %p107;
	mov.u32 	%r764, %r818;
	mov.f32 	%f1224, %f1248;
	@%p3 bra 	$L__BB1_89;
	mov.b64 	%rd355, 0;
	mov.b32 	%r761, 0;
$L__BB1_85:
	.pragma "nounroll";
	mul.wide.u32 	%rd186, %r761, 4;
	mov.u64 	%rd187, __cudart_i2opi_f;
	add.s64 	%rd188, %rd187, %rd186;
	ld.global.nc.u32 	%r456, [%rd188];
	mad.wide.u32 	%rd189, %r456, %r79, %rd355;
	shr.u64 	%rd355, %rd189, 32;
	add.s64 	%rd190, %rd2, %rd186;
	st.local.u32 	[%rd190], %rd189;
	add.s32 	%r761, %r761, 1;
	setp.ne.s32 	%p108, %r761, 6;
	@%p108 bra 	$L__BB1_85;
	setp.eq.s32 	%p109, %r80, 0;
	st.local.u32 	[%rd2+24], %rd355;
	ld.local.u32 	%r762, [%rd41+24];
	ld.local.u32 	%r763, [%rd41+20];
	@%p109 bra 	$L__BB1_88;
	shl.b32 	%r457, %r762, %r80;
	shr.u32 	%r458, %r763, %r81;
	add.s32 	%r762, %r458, %r457;
	shl.b32 	%r459, %r763, %r80;
	ld.local.u32 	%r460, [%rd41+16];
	shr.u32 	%r461, %r460, %r81;
	add.s32 	%r763, %r461, %r459;
$L__BB1_88:
	setp.lt.s32 	%p110, %r78, 0;
	shr.u32 	%r462, %r762, 30;
	shf.l.wrap.b32 	%r463, %r763, %r762, 2;
	shl.b32 	%r464, %r763, 2;
	shr.u32 	%r465, %r463, 31;
	add.s32 	%r466, %r465, %r462;
	neg.s32 	%r467, %r466;
	selp.b32 	%r764, %r467, %r466, %p110;
	xor.b32  	%r468, %r463, %r78;
	shr.s32 	%r469, %r463, 31;
	xor.b32  	%r470, %r469, %r463;
	xor.b32  	%r471, %r469, %r464;
	cvt.u64.u32 	%rd191, %r470;
	shl.b64 	%rd192, %rd191, 32;
	cvt.u64.u32 	%rd193, %r471;
	or.b64  	%rd194, %rd192, %rd193;
	cvt.rn.f64.s64 	%fd15, %rd194;
	mul.f64 	%fd16, %fd15, 0d3BF921FB54442D19;
	cvt.rn.f32.f64 	%f705, %fd16;
	neg.f32 	%f706, %f705;
	setp.lt.s32 	%p111, %r468, 0;
	selp.f32 	%f1224, %f706, %f705, %p111;
$L__BB1_89:
	mul.rn.f32 	%f707, %f1224, %f1224;
	and.b32  	%r472, %r764, 1;
	setp.eq.b32 	%p112, %r472, 1;
	selp.f32 	%f708, 0f3F800000, %f1224, %p112;
	fma.rn.f32 	%f709, %f707, %f708, 0f00000000;
	fma.rn.f32 	%f710, %f707, 0f37CBAC00, 0fBAB607ED;
	selp.f32 	%f711, %f710, 0fB94D4153, %p112;
	selp.f32 	%f712, 0f3D2AAABB, 0f3C0885E4, %p112;
	fma.rn.f32 	%f713, %f711, %f707, %f712;
	selp.f32 	%f714, 0fBEFFFFFF, 0fBE2AAAA8, %p112;
	fma.rn.f32 	%f715, %f713, %f707, %f714;
	fma.rn.f32 	%f716, %f715, %f709, %f708;
	and.b32  	%r473, %r764, 2;
	setp.eq.s32 	%p113, %r473, 0;
	mov.f32 	%f717, 0f00000000;
	sub.f32 	%f718, %f717, %f716;
	selp.f32 	%f719, %f716, %f718, %p113;
	sub.f32 	%f720, %f36, %f19;
	sub.f32 	%f721, %f37, %f20;
	mul.f32 	%f722, %f721, %f719;
	fma.rn.f32 	%f723, %f190, %f720, %f722;
	add.f32 	%f724, %f19, %f723;
	mul.f32 	%f726, %f190, %f721;
	mul.f32 	%f727, %f720, %f719;
	sub.f32 	%f728, %f726, %f727;
	add.f32 	%f729, %f20, %f728;
	setp.leu.f32 	%p114, %f724, %f170;
	setp.geu.f32 	%p115, %f724, %f171;
	setp.leu.f32 	%p116, %f729, %f172;
	or.pred  	%p117, %p114, %p116;
	or.pred  	%p118, %p117, %p115;
	setp.geu.f32 	%p119, %f729, %f173;
	or.pred  	%p120, %p118, %p119;
	@%p120 bra 	$L__BB1_91;
	add.f32 	%f1205, %f1205, %f36;
	add.f32 	%f1206, %f1206, %f37;
	mul.wide.s32 	%rd195, %r745, 8;
	add.s64 	%rd196, %rd11, %rd195;
	st.local.v2.f32 	[%rd196], {%f36, %f37};
	add.s32 	%r745, %r745, 1;
$L__BB1_91:
	mov.u32 	%r769, %r16;
	mov.f32 	%f1227, %f10;
	@%p2 bra 	$L__BB1_97;
	mov.b64 	%rd356, 0;
	mov.b32 	%r766, 0;
$L__BB1_93:
	.pragma "nounroll";
	mul.wide.u32 	%rd198, %r766, 4;
	mov.u64 	%rd199, __cudart_i2opi_f;
	add.s64 	%rd200, %rd199, %rd198;
	ld.global.nc.u32 	%r475, [%rd200];
	mad.wide.u32 	%rd201, %r475, %r12, %rd356;
	shr.u64 	%rd356, %rd201, 32;
	add.s64 	%rd202, %rd5, %rd198;
	st.local.u32 	[%rd202], %rd201;
	add.s32 	%r766, %r766, 1;
	setp.ne.s32 	%p121, %r766, 6;
	@%p121 bra 	$L__BB1_93;
	setp.eq.s32 	%p122, %r13, 0;
	st.local.u32 	[%rd5+24], %rd356;
	ld.local.u32 	%r767, [%rd15+24];
	ld.local.u32 	%r768, [%rd15+20];
	@%p122 bra 	$L__BB1_96;
	shl.b32 	%r476, %r767, %r13;
	shr.u32 	%r477, %r768, %r14;
	add.s32 	%r767, %r477, %r476;
	shl.b32 	%r478, %r768, %r13;
	ld.local.u32 	%r479, [%rd15+16];
	shr.u32 	%r480, %r479, %r14;
	add.s32 	%r768, %r480, %r478;
$L__BB1_96:
	setp.lt.s32 	%p123, %r11, 0;
	shr.u32 	%r481, %r767, 30;
	shf.l.wrap.b32 	%r482, %r768, %r767, 2;
	shl.b32 	%r483, %r768, 2;
	shr.u32 	%r484, %r482, 31;
	add.s32 	%r485, %r484, %r481;
	neg.s32 	%r486, %r485;
	selp.b32 	%r769, %r486, %r485, %p123;
	xor.b32  	%r487, %r482, %r11;
	shr.s32 	%r488, %r482, 31;
	xor.b32  	%r489, %r488, %r482;
	xor.b32  	%r490, %r488, %r483;
	cvt.u64.u32 	%rd203, %r489;
	shl.b64 	%rd204, %rd203, 32;
	cvt.u64.u32 	%rd205, %r490;
	or.b64  	%rd206, %rd204, %rd205;
	cvt.rn.f64.s64 	%fd17, %rd206;
	mul.f64 	%fd18, %fd17, 0d3BF921FB54442D19;
	cvt.rn.f32.f64 	%f731, %fd18;
	neg.f32 	%f732, %f731;
	setp.lt.s32 	%p124, %r487, 0;
	selp.f32 	%f1227, %f732, %f731, %p124;
$L__BB1_97:
	add.s32 	%r491, %r769, 1;
	mul.rn.f32 	%f733, %f1227, %f1227;
	and.b32  	%r492, %r769, 1;
	setp.eq.b32 	%p125, %r492, 1;
	selp.f32 	%f734, %f1227, 0f3F800000, %p125;
	fma.rn.f32 	%f735, %f733, %f734, 0f00000000;
	fma.rn.f32 	%f736, %f733, 0f37CBAC00, 0fBAB607ED;
	selp.f32 	%f737, 0fB94D4153, %f736, %p125;
	selp.f32 	%f738, 0f3C0885E4, 0f3D2AAABB, %p125;
	fma.rn.f32 	%f739, %f737, %f733, %f738;
	selp.f32 	%f740, 0fBE2AAAA8, 0fBEFFFFFF, %p125;
	fma.rn.f32 	%f741, %f739, %f733, %f740;
	fma.rn.f32 	%f742, %f741, %f735, %f734;
	and.b32  	%r493, %r491, 2;
	setp.eq.s32 	%p126, %r493, 0;
	mov.f32 	%f743, 0f00000000;
	sub.f32 	%f744, %f743, %f742;
	selp.f32 	%f199, %f742, %f744, %p126;
	mov.u32 	%r773, %r16;
	mov.f32 	%f1228, %f10;
	@%p2 bra 	$L__BB1_103;
	mov.b64 	%rd357, 0;
	mov.b32 	%r770, 0;
$L__BB1_99:
	.pragma "nounroll";
	mul.wide.u32 	%rd208, %r770, 4;
	mov.u64 	%rd209, __cudart_i2opi_f;
	add.s64 	%rd210, %rd209, %rd208;
	ld.global.nc.u32 	%r495, [%rd210];
	mad.wide.u32 	%rd211, %r495, %r12, %rd357;
	shr.u64 	%rd357, %rd211, 32;
	add.s64 	%rd212, %rd4, %rd208;
	st.local.u32 	[%rd212], %rd211;
	add.s32 	%r770, %r770, 1;
	setp.ne.s32 	%p127, %r770, 6;
	@%p127 bra 	$L__BB1_99;
	setp.eq.s32 	%p128, %r13, 0;
	st.local.u32 	[%rd4+24], %rd357;
	ld.local.u32 	%r771, [%rd16+24];
	ld.local.u32 	%r772, [%rd16+20];
	@%p128 bra 	$L__BB1_102;
	shl.b32 	%r496, %r771, %r13;
	shr.u32 	%r497, %r772, %r14;
	add.s32 	%r771, %r497, %r496;
	shl.b32 	%r498, %r772, %r13;
	ld.local.u32 	%r499, [%rd16+16];
	shr.u32 	%r500, %r499, %r14;
	add.s32 	%r772, %r500, %r498;
$L__BB1_102:
	setp.lt.s32 	%p129, %r11, 0;
	shr.u32 	%r501, %r771, 30;
	shf.l.wrap.b32 	%r502, %r772, %r771, 2;
	shl.b32 	%r503, %r772, 2;
	shr.u32 	%r504, %r502, 31;
	add.s32 	%r505, %r504, %r501;
	neg.s32 	%r506, %r505;
	selp.b32 	%r773, %r506, %r505, %p129;
	xor.b32  	%r507, %r502, %r11;
	shr.s32 	%r508, %r502, 31;
	xor.b32  	%r509, %r508, %r502;
	xor.b32  	%r510, %r508, %r503;
	cvt.u64.u32 	%rd213, %r509;
	shl.b64 	%rd214, %rd213, 32;
	cvt.u64.u32 	%rd215, %r510;
	or.b64  	%rd216, %rd214, %rd215;
	cvt.rn.f64.s64 	%fd19, %rd216;
	mul.f64 	%fd20, %fd19, 0d3BF921FB54442D19;
	cvt.rn.f32.f64 	%f745, %fd20;
	neg.f32 	%f746, %f745;
	setp.lt.s32 	%p130, %r507, 0;
	selp.f32 	%f1228, %f746, %f745, %p130;
$L__BB1_103:
	mul.rn.f32 	%f747, %f1228, %f1228;
	and.b32  	%r511, %r773, 1;
	setp.eq.b32 	%p131, %r511, 1;
	selp.f32 	%f748, 0f3F800000, %f1228, %p131;
	fma.rn.f32 	%f749, %f747, %f748, 0f00000000;
	fma.rn.f32 	%f750, %f747, 0f37CBAC00, 0fBAB607ED;
	selp.f32 	%f751, %f750, 0fB94D4153, %p131;
	selp.f32 	%f752, 0f3D2AAABB, 0f3C0885E4, %p131;
	fma.rn.f32 	%f753, %f751, %f747, %f752;
	selp.f32 	%f754, 0fBEFFFFFF, 0fBE2AAAA8, %p131;
	fma.rn.f32 	%f755, %f753, %f747, %f754;
	fma.rn.f32 	%f756, %f755, %f749, %f748;
	and.b32  	%r512, %r773, 2;
	setp.eq.s32 	%p132, %r512, 0;
	mov.f32 	%f757, 0f00000000;
	sub.f32 	%f758, %f757, %f756;
	selp.f32 	%f759, %f756, %f758, %p132;
	sub.f32 	%f760, %f42, %f7;
	sub.f32 	%f761, %f43, %f8;
	mul.f32 	%f762, %f761, %f759;
	fma.rn.f32 	%f763, %f199, %f760, %f762;
	add.f32 	%f764, %f7, %f763;
	mul.f32 	%f766, %f199, %f761;
	mul.f32 	%f767, %f760, %f759;
	sub.f32 	%f768, %f766, %f767;
	add.f32 	%f769, %f8, %f768;
	setp.leu.f32 	%p133, %f764, %f179;
	setp.geu.f32 	%p134, %f764, %f680;
	setp.leu.f32 	%p135, %f769, %f681;
	or.pred  	%p136, %p133, %p135;
	or.pred  	%p137, %p136, %p134;
	setp.geu.f32 	%p138, %f769, %f682;
	or.pred  	%p139, %p137, %p138;
	@%p139 bra 	$L__BB1_105;
	add.f32 	%f1205, %f1205, %f42;
	add.f32 	%f1206, %f1206, %f43;
	mul.wide.s32 	%rd217, %r745, 8;
	add.s64 	%rd218, %rd11, %rd217;
	st.local.v2.f32 	[%rd218], {%f42, %f43};
	add.s32 	%r745, %r745, 1;
$L__BB1_105:
	mov.u32 	%r778, %r818;
	mov.f32 	%f1231, %f1248;
	@%p3 bra 	$L__BB1_111;
	mov.b64 	%rd358, 0;
	mov.b32 	%r775, 0;
$L__BB1_107:
	.pragma "nounroll";
	mul.wide.u32 	%rd220, %r775, 4;
	mov.u64 	%rd221, __cudart_i2opi_f;
	add.s64 	%rd222, %rd221, %rd220;
	ld.global.nc.u32 	%r514, [%rd222];
	mad.wide.u32 	%rd223, %r514, %r79, %rd358;
	shr.u64 	%rd358, %rd223, 32;
	add.s64 	%rd224, %rd3, %rd220;
	st.local.u32 	[%rd224], %rd223;
	add.s32 	%r775, %r775, 1;
	setp.ne.s32 	%p140, %r775, 6;
	@%p140 bra 	$L__BB1_107;
	setp.eq.s32 	%p141, %r80, 0;
	st.local.u32 	[%rd3+24], %rd358;
	ld.local.u32 	%r776, [%rd38+24];
	ld.local.u32 	%r777, [%rd38+20];
	@%p141 bra 	$L__BB1_110;
	shl.b32 	%r515, %r776, %r80;
	shr.u32 	%r516, %r777, %r81;
	add.s32 	%r776, %r516, %r515;
	shl.b32 	%r517, %r777, %r80;
	ld.local.u32 	%r518, [%rd38+16];
	shr.u32 	%r519, %r518, %r81;
	add.s32 	%r777, %r519, %r517;
$L__BB1_110:
	setp.lt.s32 	%p142, %r78, 0;
	shr.u32 	%r520, %r776, 30;
	shf.l.wrap.b32 	%r521, %r777, %r776, 2;
	shl.b32 	%r522, %r777, 2;
	shr.u32 	%r523, %r521, 31;
	add.s32 	%r524, %r523, %r520;
	neg.s32 	%r525, %r524;
	selp.b32 	%r778, %r525, %r524, %p142;
	xor.b32  	%r526, %r521, %r78;
	shr.s32 	%r527, %r521, 31;
	xor.b32  	%r528, %r527, %r521;
	xor.b32  	%r529, %r527, %r522;
	cvt.u64.u32 	%rd225, %r528;
	shl.b64 	%rd226, %rd225, 32;
	cvt.u64.u32 	%rd227, %r529;
	or.b64  	%rd228, %rd226, %rd227;
	cvt.rn.f64.s64 	%fd21, %rd228;
	mul.f64 	%fd22, %fd21, 0d3BF921FB54442D19;
	cvt.rn.f32.f64 	%f771, %fd22;
	neg.f32 	%f772, %f771;
	setp.lt.s32 	%p143, %r526, 0;
	selp.f32 	%f1231, %f772, %f771, %p143;
$L__BB1_111:
	add.s32 	%r530, %r778, 1;
	mul.rn.f32 	%f773, %f1231, %f1231;
	and.b32  	%r531, %r778, 1;
	setp.eq.b32 	%p144, %r531, 1;
	selp.f32 	%f774, %f1231, 0f3F800000, %p144;
	fma.rn.f32 	%f775, %f773, %f774, 0f00000000;
	fma.rn.f32 	%f776, %f773, 0f37CBAC00, 0fBAB607ED;
	selp.f32 	%f777, 0fB94D4153, %f776, %p144;
	selp.f32 	%f778, 0f3C0885E4, 0f3D2AAABB, %p144;
	fma.rn.f32 	%f779, %f777, %f773, %f778;
	selp.f32 	%f780, 0fBE2AAAA8, 0fBEFFFFFF, %p144;
	fma.rn.f32 	%f781, %f779, %f773, %f780;
	fma.rn.f32 	%f782, %f781, %f775, %f774;
	and.b32  	%r532, %r530, 2;
	setp.eq.s32 	%p145, %r532, 0;
	mov.f32 	%f783, 0f00000000;
	sub.f32 	%f784, %f783, %f782;
	selp.f32 	%f208, %f782, %f784, %p145;
	mov.u32 	%r782, %r818;
	mov.f32 	%f1232, %f1248;
	@%p3 bra 	$L__BB1_117;
	mov.b64 	%rd359, 0;
	mov.b32 	%r779, 0;
$L__BB1_113:
	.pragma "nounroll";
	mul.wide.u32 	%rd230, %r779, 4;
	mov.u64 	%rd231, __cudart_i2opi_f;
	add.s64 	%rd232, %rd231, %rd230;
	ld.global.nc.u32 	%r534, [%rd232];
	mad.wide.u32 	%rd233, %r534, %r79, %rd359;
	shr.u64 	%rd359, %rd233, 32;
	add.s64 	%rd234, %rd2, %rd230;
	st.local.u32 	[%rd234], %rd233;
	add.s32 	%r779, %r779, 1;
	setp.ne.s32 	%p146, %r779, 6;
	@%p146 bra 	$L__BB1_113;
	setp.eq.s32 	%p147, %r80, 0;
	st.local.u32 	[%rd2+24], %rd359;
	ld.local.u32 	%r780, [%rd41+24];
	ld.local.u32 	%r781, [%rd41+20];
	@%p147 bra 	$L__BB1_116;
	shl.b32 	%r535, %r780, %r80;
	shr.u32 	%r536, %r781, %r81;
	add.s32 	%r780, %r536, %r535;
	shl.b32 	%r537, %r781, %r80;
	ld.local.u32 	%r538, [%rd41+16];
	shr.u32 	%r539, %r538, %r81;
	add.s32 	%r781, %r539, %r537;
$L__BB1_116:
	setp.lt.s32 	%p148, %r78, 0;
	shr.u32 	%r540, %r780, 30;
	shf.l.wrap.b32 	%r541, %r781, %r780, 2;
	shl.b32 	%r542, %r781, 2;
	shr.u32 	%r543, %r541, 31;
	add.s32 	%r544, %r543, %r540;
	neg.s32 	%r545, %r544;
	selp.b32 	%r782, %r545, %r544, %p148;
	xor.b32  	%r546, %r541, %r78;
	shr.s32 	%r547, %r541, 31;
	xor.b32  	%r548, %r547, %r541;
	xor.b32  	%r549, %r547, %r542;
	cvt.u64.u32 	%rd235, %r548;
	shl.b64 	%rd236, %rd235, 32;
	cvt.u64.u32 	%rd237, %r549;
	or.b64  	%rd238, %rd236, %rd237;
	cvt.rn.f64.s64 	%fd23, %rd238;
	mul.f64 	%fd24, %fd23, 0d3BF921FB54442D19;
	cvt.rn.f32.f64 	%f785, %fd24;
	neg.f32 	%f786, %f785;
	setp.lt.s32 	%p149, %r546, 0;
	selp.f32 	%f1232, %f786, %f785, %p149;
$L__BB1_117:
	mul.rn.f32 	%f787, %f1232, %f1232;
	and.b32  	%r550, %r782, 1;
	setp.eq.b32 	%p150, %r550, 1;
	selp.f32 	%f788, 0f3F800000, %f1232, %p150;
	fma.rn.f32 	%f789, %f787, %f788, 0f00000000;
	fma.rn.f32 	%f790, %f787, 0f37CBAC00, 0fBAB607ED;
	selp.f32 	%f791, %f790, 0fB94D4153, %p150;
	selp.f32 	%f792, 0f3D2AAABB, 0f3C0885E4, %p150;
	fma.rn.f32 	%f793, %f791, %f787, %f792;
	selp.f32 	%f794, 0fBEFFFFFF, 0fBE2AAAA8, %p150;
	fma.rn.f32 	%f795, %f793, %f787, %f794;
	fma.rn.f32 	%f796, %f795, %f789, %f788;
	and.b32  	%r551, %r782, 2;
	setp.eq.s32 	%p151, %r551, 0;
	mov.f32 	%f797, 0f00000000;
	sub.f32 	%f798, %f797, %f796;
	selp.f32 	%f799, %f796, %f798, %p151;
	sub.f32 	%f800, %f40, %f19;
	sub.f32 	%f801, %f41, %f20;
	mul.f32 	%f802, %f801, %f799;
	fma.rn.f32 	%f803, %f208, %f800, %f802;
	add.f32 	%f804, %f19, %f803;
	mul.f32 	%f806, %f208, %f801;
	mul.f32 	%f807, %f800, %f799;
	sub.f32 	%f808, %f806, %f807;
	add.f32 	%f809, %f20, %f808;
	setp.leu.f32 	%p152, %f804, %f170;
	setp.geu.f32 	%p153, %f804, %f171;
	setp.leu.f32 	%p154, %f809, %f172;
	or.pred  	%p155, %p152, %p154;
	or.pred  	%p156, %p155, %p153;
	setp.geu.f32 	%p157, %f809, %f173;
	or.pred  	%p158, %p156, %p157;
	@%p158 bra 	$L__BB1_119;
	add.f32 	%f1205, %f1205, %f40;
	add.f32 	%f1206, %f1206, %f41;
	mul.wide.s32 	%rd239, %r745, 8;
	add.s64 	%rd240, %rd11, %rd239;
	st.local.v2.f32 	[%rd240], {%f40, %f41};
	add.s32 	%r745, %r745, 1;
$L__BB1_119:
	mov.u32 	%r787, %r16;
	mov.f32 	%f1235, %f10;
	@%p2 bra 	$L__BB1_125;
	mov.b64 	%rd360, 0;
	mov.b32 	%r784, 0;
$L__BB1_121:
	.pragma "nounroll";
	mul.wide.u32 	%rd242, %r784, 4;
	mov.u64 	%rd243, __cudart_i2opi_f;
	add.s64 	%rd244, %rd243, %rd242;
	ld.global.nc.u32 	%r553, [%rd244];
	mad.wide.u32 	%rd245, %r553, %r12, %rd360;
	shr.u64 	%rd360, %rd245, 32;
	add.s64 	%rd246, %rd5, %rd242;
	st.local.u32 	[%rd246], %rd245;
	add.s32 	%r784, %r784, 1;
	setp.ne.s32 	%p159, %r784, 6;
	@%p159 bra 	$L__BB1_121;
	setp.eq.s32 	%p160, %r13, 0;
	st.local.u32 	[%rd5+24], %rd360;
	ld.local.u32 	%r785, [%rd15+24];
	ld.local.u32 	%r786, [%rd15+20];
	@%p160 bra 	$L__BB1_124;
	shl.b32 	%r554, %r785, %r13;
	shr.u32 	%r555, %r786, %r14;
	add.s32 	%r785, %r555, %r554;
	shl.b32 	%r556, %r786, %r13;
	ld.local.u32 	%r557, [%rd15+16];
	shr.u32 	%r558, %r557, %r14;
	add.s32 	%r786, %r558, %r556;
$L__BB1_124:
	setp.lt.s32 	%p161, %r11, 0;
	shr.u32 	%r559, %r785, 30;
	shf.l.wrap.b32 	%r560, %r786, %r785, 2;
	shl.b32 	%r561, %r786, 2;
	shr.u32 	%r562, %r560, 31;
	add.s32 	%r563, %r562, %r559;
	neg.s32 	%r564, %r563;
	selp.b32 	%r787, %r564, %r563, %p161;
	xor.b32  	%r565, %r560, %r11;
	shr.s32 	%r566, %r560, 31;
	xor.b32  	%r567, %r566, %r560;
	xor.b32  	%r568, %r566, %r561;
	cvt.u64.u32 	%rd247, %r567;
	shl.b64 	%rd248, %rd247, 32;
	cvt.u64.u32 	%rd249, %r568;
	or.b64  	%rd250, %rd248, %rd249;
	cvt.rn.f64.s64 	%fd25, %rd250;
	mul.f64 	%fd26, %fd25, 0d3BF921FB54442D19;
	cvt.rn.f32.f64 	%f811, %fd26;
	neg.f32 	%f812, %f811;
	setp.lt.s32 	%p162, %r565, 0;
	selp.f32 	%f1235, %f812, %f811, %p162;
$L__BB1_125:
	add.s32 	%r569, %r787, 1;
	mul.rn.f32 	%f813, %f1235, %f1235;
	and.b32  	%r570, %r787, 1;
	setp.eq.b32 	%p163, %r570, 1;
	selp.f32 	%f814, %f1235, 0f3F800000, %p163;
	fma.rn.f32 	%f815, %f813, %f814, 0f00000000;
	fma.rn.f32 	%f816, %f813, 0f37CBAC00, 0fBAB607ED;
	selp.f32 	%f817, 0fB94D4153, %f816, %p163;
	selp.f32 	%f818, 0f3C0885E4, 0f3D2AAABB, %p163;
	fma.rn.f32 	%f819, %f817, %f813, %f818;
	selp.f32 	%f820, 0fBE2AAAA8, 0fBEFFFFFF, %p163;
	fma.rn.f32 	%f821, %f819, %f813, %f820;
	fma.rn.f32 	%f822, %f821, %f815, %f814;
	and.b32  	%r571, %r569, 2;
	setp.eq.s32 	%p164, %r571, 0;
	mov.f32 	%f823, 0f00000000;
	sub.f32 	%f824, %f823, %f822;
	selp.f32 	%f217, %f822, %f824, %p164;
	mov.u32 	%r791, %r16;
	mov.f32 	%f1236, %f10;
	@%p2 bra 	$L__BB1_131;
	mov.b64 	%rd361, 0;
	mov.b32 	%r788, 0;
$L__BB1_127:
	.pragma "nounroll";
	mul.wide.u32 	%rd252, %r788, 4;
	mov.u64 	%rd253, __cudart_i2opi_f;
	add.s64 	%rd254, %rd253, %rd252;
	ld.global.nc.u32 	%r573, [%rd254];
	mad.wide.u32 	%rd255, %r573, %r12, %rd361;
	shr.u64 	%rd361, %rd255, 32;
	add.s64 	%rd256, %rd4, %rd252;
	st.local.u32 	[%rd256], %rd255;
	add.s32 	%r788, %r788, 1;
	setp.ne.s32 	%p165, %r788, 6;
	@%p165 bra 	$L__BB1_127;
	setp.eq.s32 	%p166, %r13, 0;
	st.local.u32 	[%rd4+24], %rd361;
	ld.local.u32 	%r789, [%rd16+24];
	ld.local.u32 	%r790, [%rd16+20];
	@%p166 bra 	$L__BB1_130;
	shl.b32 	%r574, %r789, %r13;
	shr.u32 	%r575, %r790, %r14;
	add.s32 	%r789, %r575, %r574;
	shl.b32 	%r576, %r790, %r13;
	ld.local.u32 	%r577, [%rd16+16];
	shr.u32 	%r578, %r577, %r14;
	add.s32 	%r790, %r578, %r576;
$L__BB1_130:
	setp.lt.s32 	%p167, %r11, 0;
	shr.u32 	%r579, %r789, 30;
	shf.l.wrap.b32 	%r580, %r790, %r789, 2;
	shl.b32 	%r581, %r790, 2;
	shr.u32 	%r582, %r580, 31;
	add.s32 	%r583, %r582, %r579;
	neg.s32 	%r584, %r583;
	selp.b32 	%r791, %r584, %r583, %p167;
	xor.b32  	%r585, %r580, %r11;
	shr.s32 	%r586, %r580, 31;
	xor.b32  	%r587, %r586, %r580;
	xor.b32  	%r588, %r586, %r581;
	cvt.u64.u32 	%rd257, %r587;
	shl.b64 	%rd258, %rd257, 32;
	cvt.u64.u32 	%rd259, %r588;
	or.b64  	%rd260, %rd258, %rd259;
	cvt.rn.f64.s64 	%fd27, %rd260;
	mul.f64 	%fd28, %fd27, 0d3BF921FB54442D19;
	cvt.rn.f32.f64 	%f825, %fd28;
	neg.f32 	%f826, %f825;
	setp.lt.s32 	%p168, %r585, 0;
	selp.f32 	%f1236, %f826, %f825, %p168;
$L__BB1_131:
	mul.rn.f32 	%f827, %f1236, %f1236;
	and.b32  	%r589, %r791, 1;
	setp.eq.b32 	%p169, %r589, 1;
	selp.f32 	%f828, 0f3F800000, %f1236, %p169;
	fma.rn.f32 	%f829, %f827, %f828, 0f00000000;
	fma.rn.f32 	%f830, %f827, 0f37CBAC00, 0fBAB607ED;
	selp.f32 	%f831, %f830, 0fB94D4153, %p169;
	selp.f32 	%f832, 0f3D2AAABB, 0f3C0885E4, %p169;
	fma.rn.f32 	%f833, %f831, %f827, %f832;
	selp.f32 	%f834, 0fBEFFFFFF, 0fBE2AAAA8, %p169;
	fma.rn.f32 	%f835, %f833, %f827, %f834;
	fma.rn.f32 	%f836, %f835, %f829, %f828;
	and.b32  	%r590, %r791, 2;
	setp.eq.s32 	%p170, %r590, 0;
	mov.f32 	%f837, 0f00000000;
	sub.f32 	%f838, %f837, %f836;
	selp.f32 	%f839, %f836, %f838, %p170;
	sub.f32 	%f840, %f46, %f7;
	sub.f32 	%f841, %f47, %f8;
	mul.f32 	%f842, %f841, %f839;
	fma.rn.f32 	%f843, %f217, %f840, %f842;
	add.f32 	%f844, %f7, %f843;
	mul.f32 	%f846, %f217, %f841;
	mul.f32 	%f847, %f840, %f839;
	sub.f32 	%f848, %f846, %f847;
	add.f32 	%f849, %f8, %f848;
	setp.leu.f32 	%p171, %f844, %f179;
	setp.geu.f32 	%p172, %f844, %f680;
	setp.leu.f32 	%p173, %f849, %f681;
	or.pred  	%p174, %p171, %p173;
	or.pred  	%p175, %p174, %p172;
	setp.geu.f32 	%p176, %f849, %f682;
	or.pred  	%p177, %p175, %p176;
	@%p177 bra 	$L__BB1_133;
	add.f32 	%f1205, %f1205, %f46;
	add.f32 	%f1206, %f1206, %f47;
	mul.wide.s32 	%rd261, %r745, 8;
	add.s64 	%rd262, %rd11, %rd261;
	st.local.v2.f32 	[%rd262], {%f46, %f47};
	add.s32 	%r745, %r745, 1;
$L__BB1_133:
	mov.u32 	%r796, %r818;
	mov.f32 	%f1239, %f1248;
	@%p3 bra 	$L__BB1_139;
	mov.b64 	%rd362, 0;
	mov.b32 	%r793, 0;
$L__BB1_135:
	.pragma "nounroll";
	mul.wide.u32 	%rd264, %r793, 4;
	mov.u64 	%rd265, __cudart_i2opi_f;
	add.s64 	%rd266, %rd265, %rd264;
	ld.global.nc.u32 	%r592, [%rd266];
	mad.wide.u32 	%rd267, %r592, %r79, %rd362;
	shr.u64 	%rd362, %rd267, 32;
	add.s64 	%rd268, %rd3, %rd264;
	st.local.u32 	[%rd268], %rd267;
	add.s32 	%r793, %r793, 1;
	setp.ne.s32 	%p178, %r793, 6;
	@%p178 bra 	$L__BB1_135;
	setp.eq.s32 	%p179, %r80, 0;
	st.local.u32 	[%rd3+24], %rd362;
	ld.local.u32 	%r794, [%rd38+24];
	ld.local.u32 	%r795, [%rd38+20];
	@%p179 bra 	$L__BB1_138;
	shl.b32 	%r593, %r794, %r80;
	shr.u32 	%r594, %r795, %r81;
	add.s32 	%r794, %r594, %r593;
	shl.b32 	%r595, %r795, %r80;
	ld.local.u32 	%r596, [%rd38+16];
	shr.u32 	%r597, %r596, %r81;
	add.s32 	%r795, %r597, %r595;
$L__BB1_138:
	setp.lt.s32 	%p180, %r78, 0;
	shr.u32 	%r598, %r794, 30;
	shf.l.wrap.b32 	%r599, %r795, %r794, 2;
	shl.b32 	%r600, %r795, 2;
	shr.u32 	%r601, %r599, 31;
	add.s32 	%r602, %r601, %r598;
	neg.s32 	%r603, %r602;
	selp.b32 	%r796, %r603, %r602, %p180;
	xor.b32  	%r604, %r599, %r78;
	shr.s32 	%r605, %r599, 31;
	xor.b32  	%r606, %r605, %r599;
	xor.b32  	%r607, %r605, %r600;
	cvt.u64.u32 	%rd269, %r606;
	shl.b64 	%rd270, %rd269, 32;
	cvt.u64.u32 	%rd271, %r607;
	or.b64  	%rd272, %rd270, %rd271;
	cvt.rn.f64.s64 	%fd29, %rd272;
	mul.f64 	%fd30, %fd29, 0d3BF921FB54442D19;
	cvt.rn.f32.f64 	%f851, %fd30;
	neg.f32 	%f852, %f851;
	setp.lt.s32 	%p181, %r604, 0;
	selp.f32 	%f1239, %f852, %f851, %p181;
$L__BB1_139:
	add.s32 	%r608, %r796, 1;
	mul.rn.f32 	%f853, %f1239, %f1239;
	and.b32  	%r609, %r796, 1;
	setp.eq.b32 	%p182, %r609, 1;
	selp.f32 	%f854, %f1239, 0f3F800000, %p182;
	fma.rn.f32 	%f855, %f853, %f854, 0f00000000;
	fma.rn.f32 	%f856, %f853, 0f37CBAC00, 0fBAB607ED;
	selp.f32 	%f857, 0fB94D4153, %f856, %p182;
	selp.f32 	%f858, 0f3C0885E4, 0f3D2AAABB, %p182;
	fma.rn.f32 	%f859, %f857, %f853, %f858;
	selp.f32 	%f860, 0fBE2AAAA8, 0fBEFFFFFF, %p182;
	fma.rn.f32 	%f861, %f859, %f853, %f860;
	fma.rn.f32 	%f862, %f861, %f855, %f854;
	and.b32  	%r610, %r608, 2;
	setp.eq.s32 	%p183, %r610, 0;
	mov.f32 	%f863, 0f00000000;
	sub.f32 	%f864, %f863, %f862;
	selp.f32 	%f226, %f862, %f864, %p183;
	mov.u32 	%r800, %r818;
	mov.f32 	%f1240, %f1248;
	@%p3 bra 	$L__BB1_145;
	mov.b64 	%rd363, 0;
	mov.b32 	%r797, 0;
$L__BB1_141:
	.pragma "nounroll";
	mul.wide.u32 	%rd274, %r797, 4;
	mov.u64 	%rd275, __cudart_i2opi_f;
	add.s64 	%rd276, %rd275, %rd274;
	ld.global.nc.u32 	%r612, [%rd276];
	mad.wide.u32 	%rd277, %r612, %r79, %rd363;
	shr.u64 	%rd363, %rd277, 32;
	add.s64 	%rd278, %rd2, %rd274;
	st.local.u32 	[%rd278], %rd277;
	add.s32 	%r797, %r797, 1;
	setp.ne.s32 	%p184, %r797, 6;
	@%p184 bra 	$L__BB1_141;
	setp.eq.s32 	%p185, %r80, 0;
	st.local.u32 	[%rd2+24], %rd363;
	ld.local.u32 	%r798, [%rd41+24];
	ld.local.u32 	%r799, [%rd41+20];
	@%p185 bra 	$L__BB1_144;
	shl.b32 	%r613, %r798, %r80;
	shr.u32 	%r614, %r799, %r81;
	add.s32 	%r798, %r614, %r613;
	shl.b32 	%r615, %r799, %r80;
	ld.local.u32 	%r616, [%rd41+16];
	shr.u32 	%r617, %r616, %r81;
	add.s32 	%r799, %r617, %r615;
$L__BB1_144:
	setp.lt.s32 	%p186, %r78, 0;
	shr.u32 	%r618, %r798, 30;
	shf.l.wrap.b32 	%r619, %r799, %r798, 2;
	shl.b32 	%r620, %r799, 2;
	shr.u32 	%r621, %r619, 31;
	add.s32 	%r622, %r621, %r618;
	neg.s32 	%r623, %r622;
	selp.b32 	%r800, %r623, %r622, %p186;
	xor.b32  	%r624, %r619, %r78;
	shr.s32 	%r625, %r619, 31;
	xor.b32  	%r626, %r625, %r619;
	xor.b32  	%r627, %r625, %r620;
	cvt.u64.u32 	%rd279, %r626;
	shl.b64 	%rd280, %rd279, 32;
	cvt.u64.u32 	%rd281, %r627;
	or.b64  	%rd282, %rd280, %rd281;
	cvt.rn.f64.s64 	%fd31, %rd282;
	mul.f64 	%fd32, %fd31, 0d3BF921FB54442D19;
	cvt.rn.f32.f64 	%f865, %fd32;
	neg.f32 	%f866, %f865;
	setp.lt.s32 	%p187, %r624, 0;
	selp.f32 	%f1240, %f866, %f865, %p187;
$L__BB1_145:
	mul.rn.f32 	%f867, %f1240, %f1240;
	and.b32  	%r628, %r800, 1;
	setp.eq.b32 	%p188, %r628, 1;
	selp.f32 	%f868, 0f3F800000, %f1240, %p188;
	fma.rn.f32 	%f869, %f867, %f868, 0f00000000;
	fma.rn.f32 	%f870, %f867, 0f37CBAC00, 0fBAB607ED;
	selp.f32 	%f871, %f870, 0fB94D4153, %p188;
	selp.f32 	%f872, 0f3D2AAABB, 0f3C0885E4, %p188;
	fma.rn.f32 	%f873, %f871, %f867, %f872;
	selp.f32 	%f874, 0fBEFFFFFF, 0fBE2AAAA8, %p188;
	fma.rn.f32 	%f875, %f873, %f867, %f874;
	fma.rn.f32 	%f876, %f875, %f869, %f868;
	and.b32  	%r629, %r800, 2;
	setp.eq.s32 	%p189, %r629, 0;
	mov.f32 	%f877, 0f00000000;
	sub.f32 	%f878, %f877, %f876;
	selp.f32 	%f879, %f876, %f878, %p189;
	sub.f32 	%f880, %f44, %f19;
	sub.f32 	%f881, %f45, %f20;
	mul.f32 	%f882, %f881, %f879;
	fma.rn.f32 	%f883, %f226, %f880, %f882;
	add.f32 	%f884, %f19, %f883;
	mul.f32 	%f886, %f226, %f881;
	mul.f32 	%f887, %f880, %f879;
	sub.f32 	%f888, %f886, %f887;
	add.f32 	%f889, %f20, %f888;
	setp.leu.f32 	%p190, %f884, %f170;
	setp.geu.f32 	%p191, %f884, %f171;
	setp.leu.f32 	%p192, %f889, %f172;
	or.pred  	%p193, %p190, %p192;
	or.pred  	%p194, %p193, %p191;
	setp.geu.f32 	%p195, %f889, %f173;
	or.pred  	%p196, %p194, %p195;
	@%p196 bra 	$L__BB1_147;
	add.f32 	%f1205, %f1205, %f44;
	add.f32 	%f1206, %f1206, %f45;
	mul.wide.s32 	%rd283, %r745, 8;
	add.s64 	%rd284, %rd11, %rd283;
	st.local.v2.f32 	[%rd284], {%f44, %f45};
	add.s32 	%r745, %r745, 1;
$L__BB1_147:
	mov.u32 	%r805, %r16;
	mov.f32 	%f1243, %f10;
	@%p2 bra 	$L__BB1_153;
	mov.b64 	%rd364, 0;
	mov.b32 	%r802, 0;
$L__BB1_149:
	.pragma "nounroll";
	mul.wide.u32 	%rd286, %r802, 4;
	mov.u64 	%rd287, __cudart_i2opi_f;
	add.s64 	%rd288, %rd287, %rd286;
	ld.global.nc.u32 	%r631, [%rd288];
	mad.wide.u32 	%rd289, %r631, %r12, %rd364;
	shr.u64 	%rd364, %rd289, 32;
	add.s64 	%rd290, %rd5, %rd286;
	st.local.u32 	[%rd290], %rd289;
	add.s32 	%r802, %r802, 1;
	setp.ne.s32 	%p197, %r802, 6;
	@%p197 bra 	$L__BB1_149;
	setp.eq.s32 	%p198, %r13, 0;
	st.local.u32 	[%rd5+24], %rd364;
	ld.local.u32 	%r803, [%rd15+24];
	ld.local.u32 	%r804, [%rd15+20];
	@%p198 bra 	$L__BB1_152;
	shl.b32 	%r632, %r803, %r13;
	shr.u32 	%r633, %r804, %r14;
	add.s32 	%r803, %r633, %r632;
	shl.b32 	%r634, %r804, %r13;
	ld.local.u32 	%r635, [%rd15+16];
	shr.u32 	%r636, %r635, %r14;
	add.s32 	%r804, %r636, %r634;
$L__BB1_152:
	setp.lt.s32 	%p199, %r11, 0;
	shr.u32 	%r637, %r803, 30;
	shf.l.wrap.b32 	%r638, %r804, %r803, 2;
	shl.b32 	%r639, %r804, 2;
	shr.u32 	%r640, %r638, 31;
	add.s32 	%r641, %r640, %r637;
	neg.s32 	%r642, %r641;
	selp.b32 	%r805, %r642, %r641, %p199;
	xor.b32  	%r643, %r638, %r11;
	shr.s32 	%r644, %r638, 31;
	xor.b32  	%r645, %r644, %r638;
	xor.b32  	%r646, %r644, %r639;
	cvt.u64.u32 	%rd291, %r645;
	shl.b64 	%rd292, %rd291, 32;
	cvt.u64.u32 	%rd293, %r646;
	or.b64  	%rd294, %rd292, %rd293;
	cvt.rn.f64.s64 	%fd33, %rd294;
	mul.f64 	%fd34, %fd33, 0d3BF921FB54442D19;
	cvt.rn.f32.f64 	%f891, %fd34;
	neg.f32 	%f892, %f891;
	setp.lt.s32 	%p200, %r643, 0;
	selp.f32 	%f1243, %f892, %f891, %p200;
$L__BB1_153:
	add.s32 	%r647, %r805, 1;
	mul.rn.f32 	%f893, %f1243, %f1243;
	and.b32  	%r648, %r805, 1;
	setp.eq.b32 	%p201, %r648, 1;
	selp.f32 	%f894, %f1243, 0f3F800000, %p201;
	fma.rn.f32 	%f895, %f893, %f894, 0f00000000;
	fma.rn.f32 	%f896, %f893, 0f37CBAC00, 0fBAB607ED;
	selp.f32 	%f897, 0fB94D4153, %f896, %p201;
	selp.f32 	%f898, 0f3C0885E4, 0f3D2AAABB, %p201;
	fma.rn.f32 	%f899, %f897, %f893, %f898;
	selp.f32 	%f900, 0fBE2AAAA8, 0fBEFFFFFF, %p201;
	fma.rn.f32 	%f901, %f899, %f893, %f900;
	fma.rn.f32 	%f902, %f901, %f895, %f894;
	and.b32  	%r649, %r647, 2;
	setp.eq.s32 	%p202, %r649, 0;
	mov.f32 	%f903, 0f00000000;
	sub.f32 	%f904, %f903, %f902;
	selp.f32 	%f235, %f902, %f904, %p202;
	mov.u32 	%r809, %r16;
	mov.f32 	%f1244, %f10;
	@%p2 bra 	$L__BB1_159;
	mov.b64 	%rd365, 0;
	mov.b32 	%r806, 0;
$L__BB1_155:
	.pragma "nounroll";
	mul.wide.u32 	%rd296, %r806, 4;
	mov.u64 	%rd297, __cudart_i2opi_f;
	add.s64 	%rd298, %rd297, %rd296;
	ld.global.nc.u32 	%r651, [%rd298];
	mad.wide.u32 	%rd299, %r651, %r12, %rd365;
	shr.u64 	%rd365, %rd299, 32;
	add.s64 	%rd300, %rd4, %rd296;
	st.local.u32 	[%rd300], %rd299;
	add.s32 	%r806, %r806, 1;
	setp.ne.s32 	%p203, %r806, 6;
	@%p203 bra 	$L__BB1_155;
	setp.eq.s32 	%p204, %r13, 0;
	st.local.u32 	[%rd4+24], %rd365;
	ld.local.u32 	%r807, [%rd16+24];
	ld.local.u32 	%r808, [%rd16+20];
	@%p204 bra 	$L__BB1_158;
	shl.b32 	%r652, %r807, %r13;
	shr.u32 	%r653, %r808, %r14;
	add.s32 	%r807, %r653, %r652;
	shl.b32 	%r654, %r808, %r13;
	ld.local.u32 	%r655, [%rd16+16];
	shr.u32 	%r656, %r655, %r14;
	add.s32 	%r808, %r656, %r654;
$L__BB1_158:
	setp.lt.s32 	%p205, %r11, 0;
	shr.u32 	%r657, %r807, 30;
	shf.l.wrap.b32 	%r658, %r808, %r807, 2;
	shl.b32 	%r659, %r808, 2;
	shr.u32 	%r660, %r658, 31;
	add.s32 	%r661, %r660, %r657;
	neg.s32 	%r662, %r661;
	selp.b32 	%r809, %r662, %r661, %p205;
	xor.b32  	%r663, %r658, %r11;
	shr.s32 	%r664, %r658, 31;
	xor.b32  	%r665, %r664, %r658;
	xor.b32  	%r666, %r664, %r659;
	cvt.u64.u32 	%rd301, %r665;
	shl.b64 	%rd302, %rd301, 32;
	cvt.u64.u32 	%rd303, %r666;
	or.b64  	%rd304, %rd302, %rd303;
	cvt.rn.f64.s64 	%fd35, %rd304;
	mul.f64 	%fd36, %fd35, 0d3BF921FB54442D19;
	cvt.rn.f32.f64 	%f905, %fd36;
	neg.f32 	%f906, %f905;
	setp.lt.s32 	%p206, %r663, 0;
	selp.f32 	%f1244, %f906, %f905, %p206;
$L__BB1_159:
	mul.rn.f32 	%f907, %f1244, %f1244;
	and.b32  	%r667, %r809, 1;
	setp.eq.b32 	%p207, %r667, 1;
	selp.f32 	%f908, 0f3F800000, %f1244, %p207;
	fma.rn.f32 	%f909, %f907, %f908, 0f00000000;
	fma.rn.f32 	%f910, %f907, 0f37CBAC00, 0fBAB607ED;
	selp.f32 	%f911, %f910, 0fB94D4153, %p207;
	selp.f32 	%f912, 0f3D2AAABB, 0f3C0885E4, %p207;
	fma.rn.f32 	%f913, %f911, %f907, %f912;
	selp.f32 	%f914, 0fBEFFFFFF, 0fBE2AAAA8, %p207;
	fma.rn.f32 	%f915, %f913, %f907, %f914;
	fma.rn.f32 	%f916, %f915, %f909, %f908;
	and.b32  	%r668, %r809, 2;
	setp.eq.s32 	%p208, %r668, 0;
	mov.f32 	%f917, 0f00000000;
	sub.f32 	%f918, %f917, %f916;
	selp.f32 	%f919, %f916, %f918, %p208;
	sub.f32 	%f920, %f50, %f7;
	sub.f32 	%f921, %f51, %f8;
	mul.f32 	%f922, %f921, %f919;
	fma.rn.f32 	%f923, %f235, %f920, %f922;
	add.f32 	%f924, %f7, %f923;
	mul.f32 	%f926, %f235, %f921;
	mul.f32 	%f927, %f920, %f919;
	sub.f32 	%f928, %f926, %f927;
	add.f32 	%f929, %f8, %f928;
	setp.leu.f32 	%p209, %f924, %f179;
	setp.geu.f32 	%p210, %f924, %f680;
	setp.leu.f32 	%p211, %f929, %f681;
	or.pred  	%p212, %p209, %p211;
	or.pred  	%p213, %p212, %p210;
	setp.geu.f32 	%p214, %f929, %f682;
	or.pred  	%p215, %p213, %p214;
	@%p215 bra 	$L__BB1_161;
	add.f32 	%f1205, %f1205, %f50;
	add.f32 	%f1206, %f1206, %f51;
	mul.wide.s32 	%rd305, %r745, 8;
	add.s64 	%rd306, %rd11, %rd305;
	st.local.v2.f32 	[%rd306], {%f50, %f51};
	add.s32 	%r745, %r745, 1;
$L__BB1_161:
	mov.u32 	%r814, %r818;
	mov.f32 	%f1247, %f1248;
	@%p3 bra 	$L__BB1_167;
	mov.b64 	%rd366, 0;
	mov.b32 	%r811, 0;
$L__BB1_163:
	.pragma "nounroll";
	mul.wide.u32 	%rd308, %r811, 4;
	mov.u64 	%rd309, __cudart_i2opi_f;
	add.s64 	%rd310, %rd309, %rd308;
	ld.global.nc.u32 	%r670, [%rd310];
	mad.wide.u32 	%rd311, %r670, %r79, %rd366;
	shr.u64 	%rd366, %rd311, 32;
	add.s64 	%rd312, %rd3, %rd308;
	st.local.u32 	[%rd312], %rd311;
	add.s32 	%r811, %r811, 1;
	setp.ne.s32 	%p216, %r811, 6;
	@%p216 bra 	$L__BB1_163;
	setp.eq.s32 	%p217, %r80, 0;
	st.local.u32 	[%rd3+24], %rd366;
	ld.local.u32 	%r812, [%rd38+24];
	ld.local.u32 	%r813, [%rd38+20];
	@%p217 bra 	$L__BB1_166;
	shl.b32 	%r671, %r812, %r80;
	shr.u32 	%r672, %r813, %r81;
	add.s32 	%r812, %r672, %r671;
	shl.b32 	%r673, %r813, %r80;
	ld.local.u32 	%r674, [%rd38+16];
	shr.u32 	%r675, %r674, %r81;
	add.s32 	%r813, %r675, %r673;
$L__BB1_166:
	setp.lt.s32 	%p218, %r78, 0;
	shr.u32 	%r676, %r812, 30;
	shf.l.wrap.b32 	%r677, %r813, %r812, 2;
	shl.b32 	%r678, %r813, 2;
	shr.u32 	%r679, %r677, 31;
	add.s32 	%r680, %r679, %r676;
	neg.s32 	%r681, %r680;
	selp.b32 	%r814, %r681, %r680, %p218;
	xor.b32  	%r682, %r677, %r78;
	shr.s32 	%r683, %r677, 31;
	xor.b32  	%r684, %r683, %r677;
	xor.b32  	%r685, %r683, %r678;
	cvt.u64.u32 	%rd313, %r684;
	shl.b64 	%rd314, %rd313, 32;
	cvt.u64.u32 	%rd315, %r685;
	or.b64  	%rd316, %rd314, %rd315;
	cvt.rn.f64.s64 	%fd37, %rd316;
	mul.f64 	%fd38, %fd37, 0d3BF921FB54442D19;
	cvt.rn.f32.f64 	%f931, %fd38;
	neg.f32 	%f932, %f931;
	setp.lt.s32 	%p219, %r682, 0;
	selp.f32 	%f1247, %f932, %f931, %p219;
$L__BB1_167:
	add.s32 	%r686, %r814, 1;
	mul.rn.f32 	%f933, %f1247, %f1247;
	and.b32  	%r687, %r814, 1;
	setp.eq.b32 	%p220, %r687, 1;
	selp.f32 	%f934, %f1247, 0f3F800000, %p220;
	fma.rn.f32 	%f935, %f933, %f934, 0f00000000;
	fma.rn.f32 	%f936, %f933, 0f37CBAC00, 0fBAB607ED;
	selp.f32 	%f937, 0fB94D4153, %f936, %p220;
	selp.f32 	%f938, 0f3C0885E4, 0f3D2AAABB, %p220;
	fma.rn.f32 	%f939, %f937, %f933, %f938;
	selp.f32 	%f940, 0fBE2AAAA8, 0fBEFFFFFF, %p220;
	fma.rn.f32 	%f941, %f939, %f933, %f940;
	fma.rn.f32 	%f942, %f941, %f935, %f934;
	and.b32  	%r688, %r686, 2;
	setp.eq.s32 	%p221, %r688, 0;
	mov.f32 	%f943, 0f00000000;
	sub.f32 	%f944, %f943, %f942;
	selp.f32 	%f244, %f942, %f944, %p221;
	@%p3 bra 	$L__BB1_173;
	mov.b64 	%rd367, 0;
	mov.b32 	%r815, 0;
$L__BB1_169:
	.pragma "nounroll";
	mul.wide.u32 	%rd318, %r815, 4;
	mov.u64 	%rd319, __cudart_i2opi_f;
	add.s64 	%rd320, %rd319, %rd318;
	ld.global.nc.u32 	%r690, [%rd320];
	mad.wide.u32 	%rd321, %r690, %r79, %rd367;
	shr.u64 	%rd367, %rd321, 32;
	add.s64 	%rd322, %rd2, %rd318;
	st.local.u32 	[%rd322], %rd321;
	add.s32 	%r815, %r815, 1;
	setp.ne.s32 	%p222, %r815, 6;
	@%p222 bra 	$L__BB1_169;
	setp.eq.s32 	%p223, %r80, 0;
	st.local.u32 	[%rd2+24], %rd367;
	ld.local.u32 	%r816, [%rd41+24];
	ld.local.u32 	%r817, [%rd41+20];
	@%p223 bra 	$L__BB1_172;
	shl.b32 	%r691, %r816, %r80;
	shr.u32 	%r692, %r817, %r81;
	add.s32 	%r816, %r692, %r691;
	shl.b32 	%r693, %r817, %r80;
	ld.local.u32 	%r694, [%rd41+16];
	shr.u32 	%r695, %r694, %r81;
	add.s32 	%r817, %r695, %r693;
$L__BB1_172:
	setp.lt.s32 	%p224, %r78, 0;
	shr.u32 	%r696, %r816, 30;
	shf.l.wrap.b32 	%r697, %r817, %r816, 2;
	shl.b32 	%r698, %r817, 2;
	shr.u32 	%r699, %r697, 31;
	add.s32 	%r700, %r699, %r696;
	neg.s32 	%r701, %r700;
	selp.b32 	%r818, %r701, %r700, %p224;
	xor.b32  	%r702, %r697, %r78;
	shr.s32 	%r703, %r697, 31;
	xor.b32  	%r704, %r703, %r697;
	xor.b32  	%r705, %r703, %r698;
	cvt.u64.u32 	%rd323, %r704;
	shl.b64 	%rd324, %rd323, 32;
	cvt.u64.u32 	%rd325, %r705;
	or.b64  	%rd326, %rd324, %rd325;
	cvt.rn.f64.s64 	%fd39, %rd326;
	mul.f64 	%fd40, %fd39, 0d3BF921FB54442D19;
	cvt.rn.f32.f64 	%f945, %fd40;
	neg.f32 	%f946, %f945;
	setp.lt.s32 	%p225, %r702, 0;
	selp.f32 	%f1248, %f946, %f945, %p225;
$L__BB1_173:
	mul.rn.f32 	%f947, %f1248, %f1248;
	and.b32  	%r706, %r818, 1;
	setp.eq.b32 	%p226, %r706, 1;
	selp.f32 	%f948, 0f3F800000, %f1248, %p226;
	fma.rn.f32 	%f949, %f947, %f948, 0f00000000;
	fma.rn.f32 	%f950, %f947, 0f37CBAC00, 0fBAB607ED;
	selp.f32 	%f951, %f950, 0fB94D4153, %p226;
	selp.f32 	%f952, 0f3D2AAABB, 0f3C0885E4, %p226;
	fma.rn.f32 	%f953, %f951, %f947, %f952;
	selp.f32 	%f954, 0fBEFFFFFF, 0fBE2AAAA8, %p226;
	fma.rn.f32 	%f955, %f953, %f947, %f954;
	fma.rn.f32 	%f956, %f955, %f949, %f948;
	and.b32  	%r707, %r818, 2;
	setp.eq.s32 	%p227, %r707, 0;
	mov.f32 	%f957, 0f00000000;
	sub.f32 	%f958, %f957, %f956;
	selp.f32 	%f959, %f956, %f958, %p227;
	sub.f32 	%f960, %f48, %f19;
	sub.f32 	%f961, %f49, %f20;
	mul.f32 	%f962, %f961, %f959;
	fma.rn.f32 	%f963, %f244, %f960, %f962;
	add.f32 	%f964, %f19, %f963;
	mul.f32 	%f966, %f244, %f961;
	mul.f32 	%f967, %f960, %f959;
	sub.f32 	%f968, %f966, %f967;
	add.f32 	%f969, %f20, %f968;
	setp.leu.f32 	%p228, %f964, %f170;
	setp.geu.f32 	%p229, %f964, %f171;
	setp.leu.f32 	%p230, %f969, %f172;
	or.pred  	%p231, %p228, %p230;
	or.pred  	%p232, %p231, %p229;
	setp.geu.f32 	%p233, %f969, %f173;
	or.pred  	%p234, %p232, %p233;
	@%p234 bra 	$L__BB1_175;
	add.f32 	%f1205, %f1205, %f48;
	add.f32 	%f1206, %f1206, %f49;
	mul.wide.s32 	%rd327, %r745, 8;
	add.s64 	%rd328, %rd11, %rd327;
	st.local.v2.f32 	[%rd328], {%f48, %f49};
	add.s32 	%r745, %r745, 1;
$L__BB1_175:
	add.s32 	%r259, %r745, -1;
	setp.lt.s32 	%p235, %r745, 2;
	mov.f32 	%f1266, 0f00000000;
	@%p235 bra 	$L__BB1_194;
	cvt.rn.f32.s32 	%f972, %r745;
	div.rn.f32 	%f251, %f1205, %f972;
	div.rn.f32 	%f252, %f1206, %f972;
	mov.b32 	%r821, 0;
	mov.u32 	%r820, %r259;
$L__BB1_177:
	sub.s32 	%r709, %r821, %r745;
	setp.gt.s32 	%p236, %r709, -2;
	@%p236 bra 	$L__BB1_182;
	ld.local.v2.f32 	{%f1251, %f1252}, [%rd11];
	mov.b32 	%r822, 0;
$L__BB1_179:
	mul.wide.u32 	%rd329, %r822, 8;
	add.s64 	%rd68, %rd11, %rd329;
	add.s32 	%r822, %r822, 1;
	sub.f32 	%f973, %f1252, %f252;
	sub.f32 	%f974, %f1251, %f251;
	abs.f32 	%f975, %f974;
	abs.f32 	%f976, %f973;
	setp.gt.f32 	%p237, %f976, %f975;
	selp.f32 	%f977, %f976, %f975, %p237;
	selp.f32 	%f978, %f975, %f976, %p237;
	div.rn.f32 	%f979, %f978, %f977;
	mul.f32 	%f980, %f979, %f979;
	fma.rn.f32 	%f981, %f980, 0f3B33710B, 0fBC807748;
	fma.rn.f32 	%f982, %f981, %f980, 0f3D2CDAB2;
	fma.rn.f32 	%f983, %f982, %f980, 0fBD992D10;
	fma.rn.f32 	%f984, %f983, %f980, 0f3DD9EA6C;
	fma.rn.f32 	%f985, %f984, %f980, 0fBE117CB1;
	fma.rn.f32 	%f986, %f985, %f980, 0f3E4CBCE0;
	fma.rn.f32 	%f987, %f986, %f980, 0fBEAAAA7D;
	mul.f32 	%f988, %f980, %f987;
	fma.rn.f32 	%f989, %f988, %f979, %f979;
	neg.f32 	%f990, %f989;
	fma.rn.f32 	%f991, 0f3F6EE581, 0f3FD774EB, %f990;
	selp.f32 	%f992, %f991, %f989, %p237;
	selp.f32 	%f993, 0f3F6EE581, 0f3FEEE581, %p237;
	selp.f32 	%f994, %f989, %f990, %p237;
	mov.b32 	%r711, %f974;
	fma.rn.f32 	%f995, %f993, 0f3FD774EB, %f994;
	setp.lt.s32 	%p238, %r711, 0;
	selp.f32 	%f996, %f995, %f992, %p238;
	add.f32 	%f997, %f976, %f975;
	setp.eq.f32 	%p239, %f977, 0f00000000;
	selp.f32 	%f998, 0f40490FDB, 0f00000000, %p238;
	setp.eq.f32 	%p240, %f975, %f976;
	selp.f32 	%f999, 0f4016CBE4, 0f3F490FDB, %p238;
	selp.f32 	%f1000, %f999, %f996, %p240;
	selp.f32 	%f1001, %f998, %f1000, %p239;
	abs.f32 	%f1002, %f997;
	setp.nan.f32 	%p241, %f1002, %f1002;
	copysign.f32 	%f1003, %f973, %f1001;
	selp.f32 	%f1004, %f997, %f1003, %p241;
	ld.local.v2.f32 	{%f1251, %f1252}, [%rd68+8];
	sub.f32 	%f1005, %f1252, %f252;
	sub.f32 	%f1006, %f1251, %f251;
	abs.f32 	%f1007, %f1006;
	abs.f32 	%f1008, %f1005;
	setp.gt.f32 	%p242, %f1008, %f1007;
	selp.f32 	%f1009, %f1008, %f1007, %p242;
	selp.f32 	%f1010, %f1007, %f1008, %p242;
	div.rn.f32 	%f1011, %f1010, %f1009;
	mul.f32 	%f1012, %f1011, %f1011;
	fma.rn.f32 	%f1013, %f1012, 0f3B33710B, 0fBC807748;
	fma.rn.f32 	%f1014, %f1013, %f1012, 0f3D2CDAB2;
	fma.rn.f32 	%f1015, %f1014, %f1012, 0fBD992D10;
	fma.rn.f32 	%f1016, %f1015, %f1012, 0f3DD9EA6C;
	fma.rn.f32 	%f1017, %f1016, %f1012, 0fBE117CB1;
	fma.rn.f32 	%f1018, %f1017, %f1012, 0f3E4CBCE0;
	fma.rn.f32 	%f1019, %f1018, %f1012, 0fBEAAAA7D;
	mul.f32 	%f1020, %f1012, %f1019;
	fma.rn.f32 	%f1021, %f1020, %f1011, %f1011;
	neg.f32 	%f1022, %f1021;
	fma.rn.f32 	%f1023, 0f3F6EE581, 0f3FD774EB, %f1022;
	selp.f32 	%f1024, %f1023, %f1021, %p242;
	selp.f32 	%f1025, 0f3F6EE581, 0f3FEEE581, %p242;
	selp.f32 	%f1026, %f1021, %f1022, %p242;
	mov.b32 	%r712, %f1006;
	fma.rn.f32 	%f1027, %f1025, 0f3FD774EB, %f1026;
	setp.lt.s32 	%p243, %r712, 0;
	selp.f32 	%f1028, %f1027, %f1024, %p243;
	add.f32 	%f1029, %f1008, %f1007;
	setp.eq.f32 	%p244, %f1009, 0f00000000;
	selp.f32 	%f1030, 0f40490FDB, 0f00000000, %p243;
	setp.eq.f32 	%p245, %f1007, %f1008;
	selp.f32 	%f1031, 0f4016CBE4, 0f3F490FDB, %p243;
	selp.f32 	%f1032, %f1031, %f1028, %p245;
	selp.f32 	%f1033, %f1030, %f1032, %p244;
	abs.f32 	%f1034, %f1029;
	setp.nan.f32 	%p246, %f1034, %f1034;
	copysign.f32 	%f1035, %f1005, %f1033;
	selp.f32 	%f1036, %f1029, %f1035, %p246;
	setp.leu.f32 	%p247, %f1004, %f1036;
	@%p247 bra 	$L__BB1_181;
	ld.local.v2.f32 	{%f263, %f264}, [%rd68];
	st.local.v2.f32 	[%rd68], {%f1251, %f1252};
	st.local.v2.f32 	[%rd68+8], {%f263, %f264};
	mov.f32 	%f1251, %f263;
	mov.f32 	%f1252, %f264;
$L__BB1_181:
	setp.ne.s32 	%p248, %r822, %r820;
	@%p248 bra 	$L__BB1_179;
$L__BB1_182:
	add.s32 	%r821, %r821, 1;
	add.s32 	%r820, %r820, -1;
	setp.eq.s32 	%p249, %r821, %r259;
	@%p249 bra 	$L__BB1_183;
	bra.uni 	$L__BB1_177;
$L__BB1_183:
	ld.local.v2.f32 	{%f253, %f254}, [%rd11];
	add.s32 	%r714, %r745, -2;
	and.b32  	%r260, %r259, 7;
	setp.lt.u32 	%p250, %r714, 7;
	mov.f32 	%f1266, 0f00000000;
	mov.b32 	%r824, 0;
	mov.f32 	%f1258, %f254;
	mov.f32 	%f1259, %f253;
	@%p250 bra 	$L__BB1_186;
	and.b32  	%r824, %r259, -8;
	mov.f32 	%f1266, 0f00000000;
	mov.b32 	%r823, 0;
	mov.f32 	%f1258, %f254;
	mov.f32 	%f1259, %f253;
$L__BB1_185:
	.pragma "nounroll";
	sub.f32 	%f1040, %f1259, %f253;
	sub.f32 	%f1041, %f1258, %f254;
	mul.wide.u32 	%rd330, %r823, 8;
	add.s64 	%rd331, %rd11, %rd330;
	ld.local.v2.f32 	{%f1042, %f1043}, [%rd331+8];
	sub.f32 	%f1044, %f1042, %f253;
	sub.f32 	%f1045, %f1043, %f254;
	mul.f32 	%f1046, %f1040, %f1045;
	mul.f32 	%f1047, %f1041, %f1044;
	sub.f32 	%f1048, %f1046, %f1047;
	add.f32 	%f1049, %f1266, %f1048;
	ld.local.v4.f32 	{%f1050, %f1051, %f1052, %f1053}, [%rd331+16];
	sub.f32 	%f1054, %f1050, %f253;
	sub.f32 	%f1055, %f1051, %f254;
	mul.f32 	%f1056, %f1044, %f1055;
	mul.f32 	%f1057, %f1045, %f1054;
	sub.f32 	%f1058, %f1056, %f1057;
	add.f32 	%f1059, %f1049, %f1058;
	sub.f32 	%f1060, %f1052, %f253;
	sub.f32 	%f1061, %f1053, %f254;
	mul.f32 	%f1062, %f1054, %f1061;
	mul.f32 	%f1063, %f1055, %f1060;
	sub.f32 	%f1064, %f1062, %f1063;
	add.f32 	%f1065, %f1059, %f1064;
	ld.local.v4.f32 	{%f1066, %f1067, %f1068, %f1069}, [%rd331+32];
	sub.f32 	%f1070, %f1066, %f253;
	sub.f32 	%f1071, %f1067, %f254;
	mul.f32 	%f1072, %f1060, %f1071;
	mul.f32 	%f1073, %f1061, %f1070;
	sub.f32 	%f1074, %f1072, %f1073;
	add.f32 	%f1075, %f1065, %f1074;
	sub.f32 	%f1076, %f1068, %f253;
	sub.f32 	%f1077, %f1069, %f254;
	mul.f32 	%f1078, %f1070, %f1077;
	mul.f32 	%f1079, %f1071, %f1076;
	sub.f32 	%f1080, %f1078, %f1079;
	add.f32 	%f1081, %f1075, %f1080;
	ld.local.v4.f32 	{%f1082, %f1083, %f1084, %f1085}, [%rd331+48];
	sub.f32 	%f1086, %f1082, %f253;
	sub.f32 	%f1087, %f1083, %f254;
	mul.f32 	%f1088, %f1076, %f1087;
	mul.f32 	%f1089, %f1077, %f1086;
	sub.f32 	%f1090, %f1088, %f1089;
	add.f32 	%f1091, %f1081, %f1090;
	sub.f32 	%f1092, %f1084, %f253;
	sub.f32 	%f1093, %f1085, %f254;
	mul.f32 	%f1094, %f1086, %f1093;
	mul.f32 	%f1095, %f1087, %f1092;
	sub.f32 	%f1096, %f1094, %f1095;
	add.f32 	%f1097, %f1091, %f1096;
	add.s32 	%r823, %r823, 8;
	ld.local.v2.f32 	{%f1259, %f1258}, [%rd331+64];
	sub.f32 	%f1098, %f1259, %f253;
	sub.f32 	%f1099, %f1258, %f254;
	mul.f32 	%f1100, %f1092, %f1099;
	mul.f32 	%f1101, %f1093, %f1098;
	sub.f32 	%f1102, %f1100, %f1101;
	add.f32 	%f1266, %f1097, %f1102;
	setp.ne.s32 	%p251, %r823, %r824;
	@%p251 bra 	$L__BB1_185;
$L__BB1_186:
	setp.eq.s32 	%p252, %r260, 0;
	@%p252 bra 	$L__BB1_194;
	and.b32  	%r271, %r259, 3;
	setp.lt.u32 	%p253, %r260, 4;
	@%p253 bra 	$L__BB1_189;
	sub.f32 	%f1104, %f1259, %f253;
	sub.f32 	%f1105, %f1258, %f254;
	mul.wide.u32 	%rd332, %r824, 8;
	add.s64 	%rd333, %rd11, %rd332;
	ld.local.v2.f32 	{%f1106, %f1107}, [%rd333+8];
	sub.f32 	%f1108, %f1106, %f253;
	sub.f32 	%f1109, %f1107, %f254;
	mul.f32 	%f1110, %f1104, %f1109;
	mul.f32 	%f1111, %f1105, %f1108;
	sub.f32 	%f1112, %f1110, %f1111;
	add.f32 	%f1113, %f1266, %f1112;
	ld.local.v2.f32 	{%f1114, %f1115}, [%rd333+16];
	sub.f32 	%f1116, %f1114, %f253;
	sub.f32 	%f1117, %f1115, %f254;
	mul.f32 	%f1118, %f1108, %f1117;
	mul.f32 	%f1119, %f1109, %f1116;
	sub.f32 	%f1120, %f1118, %f1119;
	add.f32 	%f1121, %f1113, %f1120;
	ld.local.v2.f32 	{%f1122, %f1123}, [%rd333+24];
	sub.f32 	%f1124, %f1122, %f253;
	sub.f32 	%f1125, %f1123, %f254;
	mul.f32 	%f1126, %f1116, %f1125;
	mul.f32 	%f1127, %f1117, %f1124;
	sub.f32 	%f1128, %f1126, %f1127;
	add.f32 	%f1129, %f1121, %f1128;
	add.s32 	%r824, %r824, 4;
	ld.local.v2.f32 	{%f1130, %f1131}, [%rd333+32];
	sub.f32 	%f1132, %f1130, %f253;
	sub.f32 	%f1133, %f1131, %f254;
	mul.f32 	%f1134, %f1124, %f1133;
	mul.f32 	%f1135, %f1125, %f1132;
	sub.f32 	%f1136, %f1134, %f1135;
	add.f32 	%f1266, %f1129, %f1136;
$L__BB1_189:
	setp.eq.s32 	%p254, %r271, 0;
	@%p254 bra 	$L__BB1_194;
	setp.eq.s32 	%p255, %r271, 1;
	@%p255 bra 	$L__BB1_192;
	mul.wide.u32 	%rd334, %r824, 8;
	add.s64 	%rd335, %rd11, %rd334;
	ld.local.v2.f32 	{%f1138, %f1139}, [%rd335];
	sub.f32 	%f1140, %f1138, %f253;
	sub.f32 	%f1141, %f1139, %f254;
	ld.local.v2.f32 	{%f1142, %f1143}, [%rd335+8];
	sub.f32 	%f1144, %f1142, %f253;
	sub.f32 	%f1145, %f1143, %f254;
	mul.f32 	%f1146, %f1140, %f1145;
	mul.f32 	%f1147, %f1141, %f1144;
	sub.f32 	%f1148, %f1146, %f1147;
	add.f32 	%f1149, %f1266, %f1148;
	add.s32 	%r824, %r824, 2;
	ld.local.v2.f32 	{%f1150, %f1151}, [%rd335+16];
	sub.f32 	%f1152, %f1150, %f253;
	sub.f32 	%f1153, %f1151, %f254;
	mul.f32 	%f1154, %f1144, %f1153;
	mul.f32 	%f1155, %f1145, %f1152;
	sub.f32 	%f1156, %f1154, %f1155;
	add.f32 	%f1266, %f1149, %f1156;
$L__BB1_192:
	and.b32  	%r716, %r259, 1;
	setp.eq.b32 	%p256, %r716, 1;
	not.pred 	%p257, %p256;
	@%p257 bra 	$L__BB1_194;
	mul.wide.u32 	%rd336, %r824, 8;
	add.s64 	%rd337, %rd11, %rd336;
	ld.local.v2.f32 	{%f1157, %f1158}, [%rd337];
	sub.f32 	%f1159, %f1157, %f253;
	sub.f32 	%f1160, %f1158, %f254;
	ld.local.v2.f32 	{%f1161, %f1162}, [%rd337+8];
	sub.f32 	%f1163, %f1161, %f253;
	sub.f32 	%f1164, %f1162, %f254;
	mul.f32 	%f1165, %f1159, %f1164;
	mul.f32 	%f1166, %f1160, %f1163;
	sub.f32 	%f1167, %f1165, %f1166;
	add.f32 	%f1266, %f1266, %f1167;
$L__BB1_194:
	ld.param.f32 	%f1187, [_Z12nms3d_kernelifPKfPy_param_1];
	abs.f32 	%f1168, %f1266;
	mul.f32 	%f1169, %f1168, 0f3F000000;
	min.f32 	%f1170, %f6, %f17;
	max.f32 	%f1171, %f5, %f16;
	sub.f32 	%f1172, %f1170, %f1171;
	sub.f32 	%f1173, %f17, %f16;
	sub.f32 	%f1174, %f14, %f12;
	sub.f32 	%f1175, %f13, %f11;
	mul.f32 	%f1176, %f1175, %f1174;
	mul.f32 	%f1177, %f1176, %f1173;
	mul.f32 	%f1178, %f1172, %f1169;
	sub.f32 	%f1179, %f3, %f1;
	sub.f32 	%f1180, %f4, %f2;
	mul.f32 	%f1181, %f1179, %f1180;
	sub.f32 	%f1182, %f6, %f5;
	fma.rn.f32 	%f1183, %f1181, %f1182, %f1177;
	sub.f32 	%f1184, %f1183, %f1178;
	max.f32 	%f1185, %f1184, 0f322BCC77;
	div.rn.f32 	%f1186, %f1178, %f1185;
	setp.gt.f32 	%p258, %f1186, %f1187;
	mov.b64 	%rd338, 1;
	shl.b64 	%rd339, %rd338, %r725;
	selp.b64 	%rd340, %rd339, 0, %p258;
	or.b64  	%rd368, %rd340, %rd368;
	add.s32 	%r725, %r725, 1;
	setp.ne.s32 	%p259, %r725, %r5;
	@%p259 bra 	$L__BB1_5;
$L__BB1_195:
	ld.param.u64 	%rd344, [_Z12nms3d_kernelifPKfPy_param_3];
	shr.s32 	%r717, %r277, 31;
	shr.u32 	%r718, %r717, 26;
	add.s32 	%r719, %r277, %r718;
	shr.s32 	%r720, %r719, 6;
	and.b32  	%r721, %r277, -2147483585;
	setp.gt.s32 	%p260, %r721, 0;
	selp.u32 	%r722, 1, 0, %p260;
	add.s32 	%r723, %r720, %r722;
	mad.lo.s32 	%r724, %r723, %r7, %r2;
	cvta.to.global.u64 	%rd341, %rd344;
	mul.wide.s32 	%rd342, %r724, 8;
	add.s64 	%rd343, %rd341, %rd342;
	st.global.u64 	[%rd343], %rd368;
$L__BB1_196:
	ret;

}


// ===== COMPILED SASS (sm_100) =====

	.target	sm_100

	.elftype	@"ET_EXEC"


//--------------------- .note.nv.tkinfo           --------------------------
	.section	.note.nv.tkinfo,"",@"SHT_NOTE"
	.sectionflags	@"SHF_NOTE_NV_TKINFO"
	.tkinfo
        /*0018*/ 	.word	0x00000002
        /*0030*/ 	.string	""
        /*0030*/ 	.string	"ptxas"
        /*0030*/ 	.string	"Cuda compilation tools, release 13.0, V13.0.88"
        /*0030*/ 	.string	"Build cuda_13.0.r13.0/compiler.36424714_0"
        /*0030*/ 	.string	"-arch sm_100 -m 64 "



//--------------------- .note.nv.cuinfo           --------------------------
	.section	.note.nv.cuinfo,"",@"SHT_NOTE"
	.sectionflags	@"SHF_NOTE_NV_CUINFO"
        /*0018*/ 	.short	0x0002
        /*001a*/ 	.short	0x0064
        /*001c*/ 	.short	0x0082
	.zero		2


//--------------------- .nv.info                  --------------------------
	.section	.nv.info,"",@"SHT_CUDA_INFO"
	.align	4


	//----- nvinfo : EIATTR_REGCOUNT
	.align		4
        /*0000*/ 	.byte	0x04, 0x2f
        /*0002*/ 	.short	(.L_2 - .L_1)
	.align		4
.L_1:
        /*0004*/ 	.word	index@(_Z19boxes_iou_3d_kerneliPKfiS0_Pf)
        /*0008*/ 	.word	0x00000048


	//----- nvinfo : EIATTR_FRAME_SIZE
	.align		4
.L_2:
        /*000c*/ 	.byte	0x04, 0x11
        /*000e*/ 	.short	(.L_4 - .L_3)
	.align		4
.L_3:
        /*0010*/ 	.word	index@($__internal_1_$__cuda_sm3x_div_rn_noftz_f32_slowpath)
        /*0014*/ 	.word	0x000000d0


	//----- nvinfo : EIATTR_FRAME_SIZE
	.align		4
.L_4:
        /*0018*/ 	.byte	0x04, 0x11
        /*001a*/ 	.short	(.L_6 - .L_5)
	.align		4
.L_5:
        /*001c*/ 	.word	index@(_Z19boxes_iou_3d_kerneliPKfiS0_Pf)
        /*0020*/ 	.word	0x000000d0


	//----- nvinfo : EIATTR_REGCOUNT
	.align		4
.L_6:
        /*0024*/ 	.byte	0x04, 0x2f
        /*0026*/ 	.short	(.L_8 - .L_7)
	.align		4
.L_7:
        /*0028*/ 	.word	index@(_Z12nms3d_kernelifPKfPy)
        /*002c*/ 	.word	0x00000060


	//----- nvinfo : EIATTR_FRAME_SIZE
	.align		4
.L_8:
        /*0030*/ 	.byte	0x04, 0x11
        /*0032*/ 	.short	(.L_10 - .L_9)
	.align		4
.L_9:
        /*0034*/ 	.word	index@($__internal_0_$__cuda_sm3x_div_rn_noftz_f32_slowpath)
        /*0038*/ 	.word	0x000000d0


	//----- nvinfo : EIATTR_FRAME_SIZE
	.align		4
.L_10:
        /*003c*/ 	.byte	0x04, 0x11
        /*003e*/ 	.short	(.L_12 - .L_11)
	.align		4
.L_11:
        /*0040*/ 	.word	index@(_Z12nms3d_kernelifPKfPy)
        /*0044*/ 	.word	0x000000d0


	//----- nvinfo : EIATTR_MIN_STACK_SIZE
	.align		4
.L_12:
        /*0048*/ 	.byte	0x04, 0x12
        /*004a*/ 	.short	(.L_14 - .L_13)
	.align		4
.L_13:
        /*004c*/ 	.word	index@(_Z12nms3d_kernelifPKfPy)
        /*0050*/ 	.word	0x000000d0


	//----- nvinfo : EIATTR_MIN_STACK_SIZE
	.align		4
.L_14:
        /*0054*/ 	.byte	0x04, 0x12
        /*0056*/ 	.short	(.L_16 - .L_15)
	.align		4
.L_15:
        /*0058*/ 	.word	index@(_Z19boxes_iou_3d_kerneliPKfiS0_Pf)
        /*005c*/ 	.word	0x000000d0
.L_16:


//--------------------- .nv.compat                --------------------------
	.section	.nv.compat,"",@"SHT_CUDA_COMPAT_INFO"
	.align	4
        /*0000*/ 	.byte	0x02, 0x09, 0x00, 0x00, 0x02, 0x02, 0x01, 0x00, 0x02, 0x05, 0x05, 0x00, 0x03, 0x07, 0x01, 0x01
        /*0010*/ 	.byte	0x02, 0x03, 0x00, 0x00, 0x02, 0x06, 0x01, 0x00, 0x04, 0x0b, 0x08, 0x00, 0x01, 0x00, 0x00, 0x00
        /*0020*/ 	.byte	0x00, 0x00, 0x00, 0x00


//--------------------- .nv.info._Z12nms3d_kernelifPKfPy --------------------------
	.section	.nv.info._Z12nms3d_kernelifPKfPy,"",@"SHT_CUDA_INFO"
	.sectionflags	@""
	.align	4


	//----- nvinfo : EIATTR_CUDA_API_VERSION
	.align		4
        /*0000*/ 	.byte	0x04, 0x37
        /*0002*/ 	.short	(.L_18 - .L_17)
.L_17:
        /*0004*/ 	.word	0x00000082


	//----- nvinfo : EIATTR_KPARAM_INFO
	.align		4
.L_18:
        /*0008*/ 	.byte	0x04, 0x17
        /*000a*/ 	.short	(.L_20 - .L_19)
.L_19:
        /*000c*/ 	.word	0x00000000
        /*0010*/ 	.short	0x0003
        /*0012*/ 	.short	0x0010
        /*0014*/ 	.byte	0x00, 0xf5, 0x21, 0x00


	//----- nvinfo : EIATTR_KPARAM_INFO
	.align		4
.L_20:
        /*0018*/ 	.byte	0x04, 0x17
        /*001a*/ 	.short	(.L_22 - .L_21)
.L_21:
        /*001c*/ 	.word	0x00000000
        /*0020*/ 	.short	0x0002
        /*0022*/ 	.short	0x0008
        /*0024*/ 	.byte	0x00, 0xf5, 0x21, 0x00


	//----- nvinfo : EIATTR_KPARAM_INFO
	.align		4
.L_22:
        /*0028*/ 	.byte	0x04, 0x17
        /*002a*/ 	.short	(.L_24 - .L_23)
.L_23:
        /*002c*/ 	.word	0x00000000
        /*0030*/ 	.short	0x0001
        /*0032*/ 	.short	0x0004
        /*0034*/ 	.byte	0x00, 0xf0, 0x11, 0x00


	//----- nvinfo : EIATTR_KPARAM_INFO
	.align		4
.L_24:
        /*0038*/ 	.byte	0x04, 0x17
        /*003a*/ 	.short	(.L_26 - .L_25)
.L_25:
        /*003c*/ 	.word	0x00000000
        /*0040*/ 	.short	0x0000
        /*0042*/ 	.short	0x0000
        /*0044*/ 	.byte	0x00, 0xf0, 0x11, 0x00


	//----- nvinfo : EIATTR_SPARSE_MMA_MASK
	.align		4
.L_26:
        /*0048*/ 	.byte	0x03, 0x50
        /*004a*/ 	.short	0x0000


	//----- nvinfo : EIATTR_MAXREG_COUNT
	.align		4
        /*004c*/ 	.byte	0x03, 0x1b
        /*004e*/ 	.short	0x00ff


	//----- nvinfo : EIATTR_NUM_BARRIERS
	.align		4
        /*0050*/ 	.byte	0x02, 0x4c
        /*0052*/ 	.byte	0x01
	.zero		1


	//----- nvinfo : EIATTR_MERCURY_ISA_VERSION
	.align		4
        /*0054*/ 	.byte	0x03, 0x5f
        /*0056*/ 	.short	0x0101


	//----- nvinfo : EIATTR_VRC_CTA_INIT_COUNT
	.align		4
        /*0058*/ 	.byte	0x02, 0x4a
	.zero		1
	.zero		1


	//----- nvinfo : EIATTR_EXIT_INSTR_OFFSETS
	.align		4
        /*005c*/ 	.byte	0x04, 0x1c
        /*005e*/ 	.short	(.L_28 - .L_27)


	//   ....[0]....
.L_27:
        /*0060*/ 	.word	0x00000380


	//   ....[1]....
        /*0064*/ 	.word	0x00009ca0


	//----- nvinfo : EIATTR_CRS_STACK_SIZE
	.align		4
.L_28:
        /*0068*/ 	.byte	0x04, 0x1e
        /*006a*/ 	.short	(.L_30 - .L_29)
.L_29:
        /*006c*/ 	.word	0x00000000


	//----- nvinfo : EIATTR_CBANK_PARAM_SIZE
	.align		4
.L_30:
        /*0070*/ 	.byte	0x03, 0x19
        /*0072*/ 	.short	0x0018


	//----- nvinfo : EIATTR_PARAM_CBANK
	.align		4
        /*0074*/ 	.byte	0x04, 0x0a
        /*0076*/ 	.short	(.L_32 - .L_31)
	.align		4
.L_31:
        /*0078*/ 	.word	index@(.nv.constant0._Z12nms3d_kernelifPKfPy)
        /*007c*/ 	.short	0x0380
        /*007e*/ 	.short	0x0018


	//----- nvinfo : EIATTR_SW_WAR
	.align		4
.L_32:
        /*0080*/ 	.byte	0x04, 0x36
        /*0082*/ 	.short	(.L_34 - .L_33)
.L_33:
        /*0084*/ 	.word	0x00000008
.L_34:


//--------------------- .nv.info._Z19boxes_iou_3d_kerneliPKfiS0_Pf --------------------------
	.section	.nv.info._Z19boxes_iou_3d_kerneliPKfiS0_Pf,"",@"SHT_CUDA_INFO"
	.sectionflags	@""
	.align	4


	//----- nvinfo : EIATTR_CUDA_API_VERSION
	.align		4
        /*0000*/ 	.byte	0x04, 0x37
        /*0002*/ 	.short	(.L_36 - .L_35)
.L_35:
        /*0004*/ 	.word	0x00000082


	//----- nvinfo : EIATTR_KPARAM_INFO
	.align		4
.L_36:
        /*0008*/ 	.byte	0x04, 0x17
        /*000a*/ 	.short	(.L_38 - .L_37)
.L_37:
        /*000c*/ 	.word	0x00000000
        /*0010*/ 	.short	0x0004
        /*0012*/ 	.short	0x0020
        /*0014*/ 	.byte	0x00, 0xf5, 0x21, 0x00


	//----- nvinfo : EIATTR_KPARAM_INFO
	.align		4
.L_38:
        /*0018*/ 	.byte	0x04, 0x17
        /*001a*/ 	.short	(.L_40 - .L_39)
.L_39:
        /*001c*/ 	.word	0x00000000
        /*0020*/ 	.short	0x0003
        /*0022*/ 	.short	0x0018
        /*0024*/ 	.byte	0x00, 0xf5, 0x21, 0x00


	//----- nvinfo : EIATTR_KPARAM_INFO
	.align		4
.L_40:
        /*0028*/ 	.byte	0x04, 0x17
        /*002a*/ 	.short	(.L_42 - .L_41)
.L_41:
        /*002c*/ 	.word	0x00000000
        /*0030*/ 	.short	0x0002
        /*0032*/ 	.short	0x0010
        /*0034*/ 	.byte	0x00, 0xf0, 0x11, 0x00


	//----- nvinfo : EIATTR_KPARAM_INFO
	.align		4
.L_42:
        /*0038*/ 	.byte	0x04, 0x17
        /*003a*/ 	.short	(.L_44 - .L_43)
.L_43:
        /*003c*/ 	.word	0x00000000
        /*0040*/ 	.short	0x0001
        /*0042*/ 	.short	0x0008
        /*0044*/ 	.byte	0x00, 0xf5, 0x21, 0x00


	//----- nvinfo : EIATTR_KPARAM_INFO
	.align		4
.L_44:
        /*0048*/ 	.byte	0x04, 0x17
        /*004a*/ 	.short	(.L_46 - .L_45)
.L_45:
        /*004c*/ 	.word	0x00000000
        /*0050*/ 	.short	0x0000
        /*0052*/ 	.short	0x0000
        /*0054*/ 	.byte	0x00, 0xf0, 0x11, 0x00


	//----- nvinfo : EIATTR_SPARSE_MMA_MASK
	.align		4
.L_46:
        /*0058*/ 	.byte	0x03, 0x50
        /*005a*/ 	.short	0x0000


	//----- nvinfo : EIATTR_MAXREG_COUNT
	.align		4
        /*005c*/ 	.byte	0x03, 0x1b
        /*005e*/ 	.short	0x00ff


	//----- nvinfo : EIATTR_MERCURY_ISA_VERSION
	.align		4
        /*0060*/ 	.byte	0x03, 0x5f
        /*0062*/ 	.short	0x0101


	//----- nvinfo : EIATTR_VRC_CTA_INIT_COUNT
	.align		4
        /*0064*/ 	.byte	0x02, 0x4a
	.zero		1
	.zero		1


	//----- nvinfo : EIATTR_EXIT_INSTR_OFFSETS
	.align		4
        /*0068*/ 	.byte	0x04, 0x1c
        /*006a*/ 	.short	(.L_48 - .L_47)


	//   ....[0]....
.L_47:
        /*006c*/ 	.word	0x000000d0


	//   ....[1]....
        /*0070*/ 	.word	0x00009ce0


	//----- nvinfo : EIATTR_CRS_STACK_SIZE
	.align		4
.L_48:
        /*0074*/ 	.byte	0x04, 0x1e
        /*0076*/ 	.short	(.L_50 - .L_49)
.L_49:
        /*0078*/ 	.word	0x00000000


	//----- nvinfo : EIATTR_CBANK_PARAM_SIZE
	.align		4
.L_50:
        /*007c*/ 	.byte	0x03, 0x19
        /*007e*/ 	.short	0x0028


	//----- nvinfo : EIATTR_PARAM_CBANK
	.align		4
        /*0080*/ 	.byte	0x04, 0x0a
        /*0082*/ 	.short	(.L_52 - .L_51)
	.align		4
.L_51:
        /*0084*/ 	.word	index@(.nv.constant0._Z19boxes_iou_3d_kerneliPKfiS0_Pf)
        /*0088*/ 	.short	0x0380
        /*008a*/ 	.short	0x0028


	//----- nvinfo : EIATTR_SW_WAR
	.align		4
.L_52:
        /*008c*/ 	.byte	0x04, 0x36
        /*008e*/ 	.short	(.L_54 - .L_53)
.L_53:
        /*0090*/ 	.word	0x00000008
.L_54:


//--------------------- .nv.callgraph             --------------------------
	.section	.nv.callgraph,"",@"SHT_CUDA_CALLGRAPH"
	.align	4
	.sectionentsize	8
	.align		4
        /*0000*/ 	.word	0x00000000
	.align		4
        /*0004*/ 	.word	0xffffffff
	.align		4
        /*0008*/ 	.word	0x00000000
	.align		4
        /*000c*/ 	.word	0xfffffffe
	.align		4
        /*0010*/ 	.word	0x00000000
	.align		4
        /*0014*/ 	.word	0xfffffffd
	.align		4
        /*0018*/ 	.word	0x00000000
	.align		4
        /*001c*/ 	.word	0xfffffffc


//--------------------- .nv.constant4             --------------------------
	.section	.nv.constant4,"a",@progbits
	.align	8
	.align		8
.nv.constant4:
        /*0000*/ 	.dword	__cudart_i2opi_f


//--------------------- .text._Z12nms3d_kernelifPKfPy --------------------------
	.section	.text._Z12nms3d_kernelifPKfPy,"ax",@progbits
	.align	128
        .global         _Z12nms3d_kernelifPKfPy
        .type           _Z12nms3d_kernelifPKfPy,@function
        .size           _Z12nms3d_kernelifPKfPy,(.L_x_303 - _Z12nms3d_kernelifPKfPy)
        .other          _Z12nms3d_kernelifPKfPy,@"STO_CUDA_ENTRY STV_DEFAULT"
_Z12nms3d_kernelifPKfPy:
.text._Z12nms3d_kernelifPKfPy:
[----:B------:R-:W0:Y:S01]  /*0000*/  LDC R1, c[0x0][0x37c] ;  /* 0x0000df00ff017b82 */ /* 0x000e220000000800 */
[----:B------:R-:W1:Y:S07]  /*0010*/  S2R R26, SR_CTAID.X ;  /* 0x00000000001a7919 */ /* 0x000e6e0000002500 */
[----:B------:R-:W1:Y:S01]  /*0020*/  LDC R2, c[0x0][0x380] ;  /* 0x0000e000ff027b82 */ /* 0x000e620000000800 */
[----:B0-----:R-:W-:Y:S01]  /*0030*/  VIADD R1, R1, 0xffffff30 ;  /* 0xffffff3001017836 */ /* 0x001fe20000000000 */
[----:B------:R-:W0:Y:S01]  /*0040*/  LDCU.64 UR6, c[0x0][0x358] ;  /* 0x00006b00ff0677ac */ /* 0x000e220008000a00 */
[----:B------:R-:W2:Y:S01]  /*0050*/  S2R R21, SR_CTAID.Y ;  /* 0x0000000000157919 */ /* 0x000ea20000002600 */
[----:B------:R-:W-:Y:S02]  /*0060*/  BSSY.RECONVERGENT B0, `(.L_x_0) ;  /* 0x0000030000007945 */ /* 0x000fe40003800200 */
[----:B------:R-:W-:Y:S01]  /*0070*/  R2UR UR10, R1 ;  /* 0x00000000010a72ca */ /* 0x000fe200000e0000 */
[----:B------:R-:W3:Y:S01]  /*0080*/  S2R R23, SR_TID.X ;  /* 0x0000000000177919 */ /* 0x000ee20000002100 */
[----:B-1----:R-:W-:-:S02]  /*0090*/  IMAD R0, R26, -0x40, R2 ;  /* 0xffffffc01a007824 */ /* 0x002fc400078e0202 */
[----:B--2---:R-:W-:-:S03]  /*00a0*/  IMAD R2, R21, -0x40, R2 ;  /* 0xffffffc015027824 */ /* 0x004fc600078e0202 */
[----:B------:R-:W-:-:S04]  /*00b0*/  I2FP.F32.S32 R0, R0 ;  /* 0x0000000000007245 */ /* 0x000fc80000201400 */
[----:B------:R-:W-:Y:S02]  /*00c0*/  FMNMX R0, R0, 64, PT ;  /* 0x4280000000007809 */ /* 0x000fe40003800000 */
[----:B------:R-:W-:Y:S02]  /*00d0*/  I2FP.F32.S32 R2, R2 ;  /* 0x0000000200027245 */ /* 0x000fe40000201400 */
[----:B------:R-:W3:Y:S02]  /*00e0*/  F2I.TRUNC.NTZ R28, R0 ;  /* 0x00000000001c7305 */ /* 0x000ee4000020f100 */
[----:B------:R-:W-:-:S06]  /*00f0*/  FMNMX R2, R2, 64, PT ;  /* 0x4280000002027809 */ /* 0x000fcc0003800000 */
[----:B------:R-:W1:Y:S01]  /*0100*/  F2I.TRUNC.NTZ R2, R2 ;  /* 0x0000000200027305 */ /* 0x000e62000020f100 */
[C---:B---3--:R-:W-:Y:S02]  /*0110*/  ISETP.GE.U32.AND P0, PT, R23.reuse, R28, PT ;  /* 0x0000001c1700720c */ /* 0x048fe40003f06070 */
[----:B-1----:R-:W-:-:S11]  /*0120*/  ISETP.GE.U32.AND P1, PT, R23, R2, PT ;  /* 0x000000021700720c */ /* 0x002fd60003f26070 */
[----:B0-----:R-:W-:Y:S05]  /*0130*/  @P0 BRA `(.L_x_1) ;  /* 0x0000000000880947 */ /* 0x001fea0003800000 */
[----:B------:R-:W0:Y:S01]  /*0140*/  LDC.64 R14, c[0x0][0x388] ;  /* 0x0000e200ff0e7b82 */ /* 0x000e220000000a00 */
[----:B------:R-:W-:-:S04]  /*0150*/  IMAD R0, R26, 0x40, R23 ;  /* 0x000000401a007824 */ /* 0x000fc800078e0217 */
[----:B------:R-:W-:-:S04]  /*0160*/  IMAD R5, R0, 0x7, RZ ;  /* 0x0000000700057824 */ /* 0x000fc800078e02ff */
[C---:B------:R-:W-:Y:S01]  /*0170*/  VIADD R9, R5.reuse, 0x2 ;  /* 0x0000000205097836 */ /* 0x040fe20000000000 */
[C---:B------:R-:W-:Y:S02]  /*0180*/  IADD3 R7, PT, PT, R5.reuse, 0x1, RZ ;  /* 0x0000000105077810 */ /* 0x040fe40007ffe0ff */
[C---:B------:R-:W-:Y:S01]  /*0190*/  IADD3 R11, PT, PT, R5.reuse, 0x3, RZ ;  /* 0x00000003050b7810 */ /* 0x040fe20007ffe0ff */
[C---:B------:R-:W-:Y:S01]  /*01a0*/  VIADD R13, R5.reuse, 0x4 ;  /* 0x00000004050d7836 */ /* 0x040fe20000000000 */
[C---:B------:R-:W-:Y:S01]  /*01b0*/  IADD3 R17, PT, PT, R5.reuse, 0x5, RZ ;  /* 0x0000000505117810 */ /* 0x040fe20007ffe0ff */
[C---:B------:R-:W-:Y:S02]  /*01c0*/  VIADD R19, R5.reuse, 0x6 ;  /* 0x0000000605137836 */ /* 0x040fe40000000000 */
[----:B0-----:R-:W-:-:S04]  /*01d0*/  IMAD.WIDE.U32 R2, R5, 0x4, R14 ;  /* 0x0000000405027825 */ /* 0x001fc800078e000e */
[--C-:B------:R-:W-:Y:S02]  /*01e0*/  IMAD.WIDE.U32 R4, R7, 0x4, R14.reuse ;  /* 0x0000000407047825 */ /* 0x100fe400078e000e */
[----:B------:R0:W2:Y:S02]  /*01f0*/  LDG.E R2, desc[UR6][R2.64] ;  /* 0x0000000602027981 */ /* 0x0000a4000c1e1900 */
[--C-:B------:R-:W-:Y:S02]  /*0200*/  IMAD.WIDE.U32 R6, R9, 0x4, R14.reuse ;  /* 0x0000000409067825 */ /* 0x100fe400078e000e */
[----:B------:R-:W3:Y:S02]  /*0210*/  LDG.E R4, desc[UR6][R4.64] ;  /* 0x0000000604047981 */ /* 0x000ee4000c1e1900 */
[--C-:B------:R-:W-:Y:S02]  /*0220*/  IMAD.WIDE.U32 R8, R11, 0x4, R14.reuse ;  /* 0x000000040b087825 */ /* 0x100fe400078e000e */
[----:B------:R-:W4:Y:S02]  /*0230*/  LDG.E R6, desc[UR6][R6.64] ;  /* 0x0000000606067981 */ /* 0x000f24000c1e1900 */
[----:B------:R-:W-:-:S02]  /*0240*/  IMAD.WIDE.U32 R10, R13, 0x4, R14 ;  /* 0x000000040d0a7825 */ /* 0x000fc400078e000e */
[----:B------:R-:W5:Y:S02]  /*0250*/  LDG.E R8, desc[UR6][R8.64] ;  /* 0x0000000608087981 */ /* 0x000f64000c1e1900 */
[--C-:B------:R-:W-:Y:S02]  /*0260*/  IMAD.WIDE.U32 R12, R17, 0x4, R14.reuse ;  /* 0x00000004110c7825 */ /* 0x100fe400078e000e */
[----:B------:R-:W5:Y:S02]  /*0270*/  LDG.E R10, desc[UR6][R10.64] ;  /* 0x000000060a0a7981 */ /* 0x000f64000c1e1900 */
[----:B------:R-:W-:Y:S02]  /*0280*/  IMAD.WIDE.U32 R14, R19, 0x4, R14 ;  /* 0x00000004130e7825 */ /* 0x000fe400078e000e */
[----:B------:R-:W5:Y:S04]  /*0290*/  LDG.E R12, desc[UR6][R12.64] ;  /* 0x000000060c0c7981 */ /* 0x000f68000c1e1900 */
[----:B------:R-:W5:Y:S01]  /*02a0*/  LDG.E R14, desc[UR6][R14.64] ;  /* 0x000000060e0e7981 */ /* 0x000f62000c1e1900 */
[----:B0-----:R-:W0:Y:S01]  /*02b0*/  S2R R3, SR_CgaCtaId ;  /* 0x0000000000037919 */ /* 0x001e220000008800 */
[----:B------:R-:W-:-:S04]  /*02c0*/  MOV R0, 0x400 ;  /* 0x0000040000007802 */ /* 0x000fc80000000f00 */
[----:B0-----:R-:W-:-:S05]  /*02d0*/  LEA R0, R3, R0, 0x18 ;  /* 0x0000000003007211 */ /* 0x001fca00078ec0ff */
[----:B------:R-:W-:-:S05]  /*02e0*/  IMAD R3, R23, 0x1c, R0 ;  /* 0x0000001c17037824 */ /* 0x000fca00078e0200 */
[----:B--2---:R0:W-:Y:S04]  /*02f0*/  STS [R3], R2 ;  /* 0x0000000203007388 */ /* 0x0041e80000000800 */
[----:B---3--:R0:W-:Y:S04]  /*0300*/  STS [R3+0x4], R4 ;  /* 0x0000040403007388 */ /* 0x0081e80000000800 */
[----:B----4-:R0:W-:Y:S04]  /*0310*/  STS [R3+0x8], R6 ;  /* 0x0000080603007388 */ /* 0x0101e80000000800 */
[----:B-----5:R0:W-:Y:S04]  /*0320*/  STS [R3+0xc], R8 ;  /* 0x00000c0803007388 */ /* 0x0201e80000000800 */
[----:B------:R0:W-:Y:S04]  /*0330*/  STS [R3+0x10], R10 ;  /* 0x0000100a03007388 */ /* 0x0001e80000000800 */
[----:B------:R0:W-:Y:S04]  /*0340*/  STS [R3+0x14], R12 ;  /* 0x0000140c03007388 */ /* 0x0001e80000000800 */
[----:B------:R0:W-:Y:S02]  /*0350*/  STS [R3+0x18], R14 ;  /* 0x0000180e03007388 */ /* 0x0001e40000000800 */
.L_x_1:
[----:B------:R-:W-:Y:S05]  /*0360*/  BSYNC.RECONVERGENT B0 ;  /* 0x0000000000007941 */ /* 0x000fea0003800200 */
.L_x_0:
[----:B------:R-:W-:Y:S06]  /*0370*/  BAR.SYNC.DEFER_BLOCKING 0x0 ;  /* 0x0000000000007b1d */ /* 0x000fec0000010000 */
[----:B------:R-:W-:Y:S05]  /*0380*/  @P1 EXIT ;  /* 0x000000000000194d */ /* 0x000fea0003800000 */
[----:B------:R-:W1:Y:S01]  /*0390*/  LDC.64 R34, c[0x0][0x388] ;  /* 0x0000e200ff227b82 */ /* 0x000e620000000a00 */
[----:B------:R-:W-:-:S05]  /*03a0*/  LEA R29, R21, R23, 0x6 ;  /* 0x00000017151d7211 */ /* 0x000fca00078e30ff */
[----:B0-----:R-:W-:-:S04]  /*03b0*/  IMAD R3, R29, 0x7, RZ ;  /* 0x000000071d037824 */ /* 0x001fc800078e02ff */
[----:B-1----:R-:W-:-:S05]  /*03c0*/  IMAD.WIDE.U32 R34, R3, 0x4, R34 ;  /* 0x0000000403227825 */ /* 0x002fca00078e0022 */
[----:B------:R-:W2:Y:S04]  /*03d0*/  LDG.E R30, desc[UR6][R34.64+0x14] ;  /* 0x00001406221e7981 */ /* 0x000ea8000c1e1900 */
[----:B------:R-:W2:Y:S04]  /*03e0*/  LDG.E R5, desc[UR6][R34.64+0x8] ;  /* 0x0000080622057981 */ /* 0x000ea8000c1e1900 */
[----:B------:R-:W3:Y:S04]  /*03f0*/  LDG.E R18, desc[UR6][R34.64+0xc] ;  /* 0x00000c0622127981 */ /* 0x000ee8000c1e1900 */
[----:B------:R-:W3:Y:S04]  /*0400*/  LDG.E R3, desc[UR6][R34.64] ;  /* 0x0000000622037981 */ /* 0x000ee8000c1e1900 */
[----:B------:R-:W4:Y:S04]  /*0410*/  LDG.E R13, desc[UR6][R34.64+0x10] ;  /* 0x00001006220d7981 */ /* 0x000f28000c1e1900 */
[----:B------:R-:W4:Y:S01]  /*0420*/  LDG.E R0, desc[UR6][R34.64+0x4] ;  /* 0x0000040622007981 */ /* 0x000f22000c1e1900 */
[----:B------:R-:W-:Y:S01]  /*0430*/  VIADD R2, R23, 0x1 ;  /* 0x0000000117027836 */ /* 0x000fe20000000000 */
[----:B------:R-:W-:Y:S01]  /*0440*/  ISETP.NE.AND P0, PT, R21, R26, PT ;  /* 0x0000001a1500720c */ /* 0x000fe20003f05270 */
[----:B------:R-:W-:Y:S01]  /*0450*/  BSSY.RECONVERGENT B0, `(.L_x_2) ;  /* 0x0000978000007945 */ /* 0x000fe20003800200 */
[----:B------:R-:W-:-:S02]  /*0460*/  CS2R R32, SRZ ;  /* 0x0000000000207805 */ /* 0x000fc4000001ff00 */
[----:B------:R-:W-:-:S04]  /*0470*/  SEL R7, R2, RZ, !P0 ;  /* 0x000000ff02077207 */ /* 0x000fc80004000000 */
[----:B------:R-:W-:Y:S01]  /*0480*/  ISETP.GE.AND P0, PT, R7, R28, PT ;  /* 0x0000001c0700720c */ /* 0x000fe20003f06270 */
[C-C-:B--2---:R-:W-:Y:S01]  /*0490*/  FFMA R31, R5.reuse, -0.5, R30.reuse ;  /* 0xbf000000051f7823 */ /* 0x144fe2000000001e */
[----:B------:R-:W-:Y:S01]  /*04a0*/  FFMA R30, R5, 0.5, R30 ;  /* 0x3f000000051e7823 */ /* 0x000fe2000000001e */
[C-C-:B---3--:R-:W-:Y:S01]  /*04b0*/  FFMA R16, R3.reuse, -0.5, R18.reuse ;  /* 0xbf00000003107823 */ /* 0x148fe20000000012 */
[----:B------:R-:W-:Y:S01]  /*04c0*/  FFMA R18, R3, 0.5, R18 ;  /* 0x3f00000003127823 */ /* 0x000fe20000000012 */
[C-C-:B----4-:R-:W-:Y:S01]  /*04d0*/  FFMA R17, R0.reuse, -0.5, R13.reuse ;  /* 0xbf00000000117823 */ /* 0x150fe2000000000d */
[----:B------:R-:W-:-:S07]  /*04e0*/  FFMA R13, R0, 0.5, R13 ;  /* 0x3f000000000d7823 */ /* 0x000fce000000000d */
[----:B------:R-:W-:Y:S05]  /*04f0*/  @P0 BRA `(.L_x_3) ;  /* 0x0000009400b40947 */ /* 0x000fea0003800000 */
[----:B------:R0:W2:Y:S01]  /*0500*/  LDG.E R34, desc[UR6][R34.64+0x18] ;  /* 0x0000180622227981 */ /* 0x0000a2000c1e1900 */
[----:B------:R-:W-:Y:S01]  /*0510*/  FADD R39, R16, R18 ;  /* 0x0000001210277221 */ /* 0x000fe20000000000 */
[----:B------:R-:W-:Y:S01]  /*0520*/  FADD R38, R17, R13 ;  /* 0x0000000d11267221 */ /* 0x000fe20000000000 */
[----:B------:R-:W-:Y:S01]  /*0530*/  CS2R R32, SRZ ;  /* 0x0000000000207805 */ /* 0x000fe2000001ff00 */
[C---:B------:R-:W-:Y:S01]  /*0540*/  VIADD R41, R1.reuse, 0x20 ;  /* 0x0000002001297836 */ /* 0x040fe20000000000 */
[----:B------:R-:W-:Y:S02]  /*0550*/  IADD3 R42, PT, PT, R1, 0x50, RZ ;  /* 0x00000050012a7810 */ /* 0x000fe40007ffe0ff */
[----:B0-----:R-:W-:Y:S01]  /*0560*/  MOV R35, R7 ;  /* 0x0000000700237202 */ /* 0x001fe20000000f00 */
[C---:B--2---:R-:W-:Y:S01]  /*0570*/  FMUL R0, R34.reuse, -0.63661974668502807617 ;  /* 0xbf22f98322007820 */ /* 0x044fe20000400000 */
[C---:B------:R-:W-:Y:S01]  /*0580*/  FMUL R4, R34.reuse, 0.63661974668502807617 ;  /* 0x3f22f98322047820 */ /* 0x040fe20000400000 */
[C---:B------:R-:W-:Y:S01]  /*0590*/  FADD R40, -R34.reuse, -RZ ;  /* 0x800000ff22287221 */ /* 0x040fe20000000100 */
[----:B------:R-:W-:Y:S01]  /*05a0*/  SHF.R.U32.HI R43, RZ, 0x17, R34 ;  /* 0x00000017ff2b7819 */ /* 0x000fe20000011622 */
[C---:B------:R-:W-:Y:S01]  /*05b0*/  IMAD.SHL.U32 R44, R34.reuse, 0x100, RZ ;  /* 0x00000100222c7824 */ /* 0x040fe200078e00ff */
[----:B------:R-:W-:Y:S01]  /*05c0*/  FSETP.GE.AND P0, PT, |R34|, 105615, PT ;  /* 0x47ce47802200780b */ /* 0x000fe20003f06200 */
[----:B------:R-:W0:Y:S01]  /*05d0*/  F2I.NTZ R0, R0 ;  /* 0x0000000000007305 */ /* 0x000e220000203100 */
[----:B------:R-:W-:-:S02]  /*05e0*/  SHF.R.U32.HI R47, RZ, 0x17, R40 ;  /* 0x00000017ff2f7819 */ /* 0x000fc40000011628 */
[----:B------:R-:W-:Y:S02]  /*05f0*/  FSETP.EQ.OR P1, PT, |R34|, +INF , !P0 ;  /* 0x7f8000002200780b */ /* 0x000fe40004722600 */
[----:B------:R-:W-:Y:S02]  /*0600*/  LOP3.LUT R44, R44, 0x80000000, RZ, 0xfc, !PT ;  /* 0x800000002c2c7812 */ /* 0x000fe400078efcff */
[----:B------:R-:W-:Y:S01]  /*0610*/  P2R R55, PR, RZ, 0x2 ;  /* 0x00000002ff377803 */ /* 0x000fe20000000000 */
[----:B------:R-:W1:Y:S01]  /*0620*/  F2I.NTZ R4, R4 ;  /* 0x0000000400047305 */ /* 0x000e620000203100 */
[----:B0-----:R-:W-:Y:S02]  /*0630*/  I2FP.F32.S32 R3, R0 ;  /* 0x0000000000037245 */ /* 0x001fe40000201400 */
[----:B------:R-:W-:-:S03]  /*0640*/  SEL R45, R0, RZ, !P0 ;  /* 0x000000ff002d7207 */ /* 0x000fc60004000000 */
[----:B------:R-:W-:Y:S01]  /*0650*/  FFMA R2, R3, -1.5707962512969970703, -R34 ;  /* 0xbfc90fda03027823 */ /* 0x000fe20000000822 */
[----:B-1----:R-:W-:-:S03]  /*0660*/  I2FP.F32.S32 R37, R4 ;  /* 0x0000000400257245 */ /* 0x002fc60000201400 */
[----:B------:R-:W-:Y:S01]  /*0670*/  FFMA R2, R3, -7.5497894158615963534e-08, R2 ;  /* 0xb3a2216803027823 */ /* 0x000fe20000000002 */
[----:B------:R-:W-:-:S03]  /*0680*/  SEL R46, R4, RZ, !P0 ;  /* 0x000000ff042e7207 */ /* 0x000fc60004000000 */
[----:B------:R-:W-:Y:S01]  /*0690*/  FFMA R36, R3, -5.3903029534742383927e-15, R2 ;  /* 0xa7c234c503247823 */ /* 0x000fe20000000002 */
[----:B------:R-:W-:Y:S01]  /*06a0*/  LOP3.LUT R2, R47, 0xe0, RZ, 0xc0, !PT ;  /* 0x000000e02f027812 */ /* 0x000fe200078ec0ff */
[----:B------:R-:W-:Y:S01]  /*06b0*/  FFMA R6, R37, -1.5707962512969970703, R34 ;  /* 0xbfc90fda25067823 */ /* 0x000fe20000000022 */
[C---:B------:R-:W-:Y:S01]  /*06c0*/  LOP3.LUT R3, R43.reuse, 0xe0, RZ, 0xc0, !PT ;  /* 0x000000e02b037812 */ /* 0x040fe200078ec0ff */
[-C--:B------:R-:W-:Y:S01]  /*06d0*/  @P0 FMUL R36, RZ, -R34.reuse ;  /* 0x80000022ff240220 */ /* 0x080fe20000400000 */
[----:B------:R-:W-:Y:S01]  /*06e0*/  LOP3.LUT R43, R43, 0x1f, RZ, 0xc0, !PT ;  /* 0x0000001f2b2b7812 */ /* 0x000fe200078ec0ff */
[----:B------:R-:W-:Y:S01]  /*06f0*/  VIADD R2, R2, 0xffffff80 ;  /* 0xffffff8002027836 */ /* 0x000fe20000000000 */
[----:B------:R-:W-:Y:S01]  /*0700*/  IADD3 R3, PT, PT, R3, -0x80, RZ ;  /* 0xffffff8003037810 */ /* 0x000fe20007ffe0ff */
[----:B------:R-:W-:Y:S01]  /*0710*/  FFMA R6, R37, -7.5497894158615963534e-08, R6 ;  /* 0xb3a2216825067823 */ /* 0x000fe20000000006 */
[----:B------:R-:W-:Y:S02]  /*0720*/  LOP3.LUT R47, R47, 0x1f, RZ, 0xc0, !PT ;  /* 0x0000001f2f2f7812 */ /* 0x000fe400078ec0ff */
[----:B------:R-:W-:Y:S01]  /*0730*/  SHF.R.U32.HI R0, RZ, 0x5, R3 ;  /* 0x00000005ff007819 */ /* 0x000fe20000011603 */
[----:B------:R-:W-:Y:S01]  /*0740*/  FFMA R37, R37, -5.3903029534742383927e-15, R6 ;  /* 0xa7c234c525257823 */ /* 0x000fe20000000006 */
[----:B------:R-:W-:Y:S01]  /*0750*/  SHF.R.U32.HI R54, RZ, 0x5, R2 ;  /* 0x00000005ff367819 */ /* 0x000fe20000011602 */
[----:B------:R-:W-:Y:S01]  /*0760*/  @P0 FMUL R37, RZ, R34 ;  /* 0x00000022ff250220 */ /* 0x000fe20000400000 */
[----:B------:R-:W-:Y:S01]  /*0770*/  IADD3 R52, PT, PT, -R43, 0x20, RZ ;  /* 0x000000202b347810 */ /* 0x000fe20007ffe1ff */
[----:B------:R-:W-:-:S02]  /*0780*/  IMAD R53, R0, -0x4, R1 ;  /* 0xfffffffc00357824 */ /* 0x000fc400078e0201 */
[----:B------:R-:W-:-:S07]  /*0790*/  IMAD R54, R54, -0x4, R1 ;  /* 0xfffffffc36367824 */ /* 0x000fce00078e0201 */
.L_x_141:
[----:B0-----:R-:W0:Y:S01]  /*07a0*/  S2R R3, SR_CgaCtaId ;  /* 0x0000000000037919 */ /* 0x001e220000008800 */
[----:B------:R-:W-:Y:S01]  /*07b0*/  MOV R0, 0x400 ;  /* 0x0000040000007802 */ /* 0x000fe20000000f00 */
[----:B------:R-:W-:Y:S01]  /*07c0*/  IMAD.MOV.U32 R14, RZ, RZ, R16 ;  /* 0x000000ffff0e7224 */ /* 0x000fe200078e0010 */
[----:B------:R-:W-:Y:S01]  /*07d0*/  ISETP.NE.AND P0, PT, R55, RZ, PT ;  /* 0x000000ff3700720c */ /* 0x000fe20003f05270 */
[----:B------:R-:W-:Y:S01]  /*07e0*/  IMAD.MOV.U32 R19, RZ, RZ, R17 ;  /* 0x000000ffff137224 */ /* 0x000fe200078e0011 */
[----:B------:R-:W-:Y:S01]  /*07f0*/  MOV R12, R18 ;  /* 0x00000012000c7202 */ /* 0x000fe20000000f00 */
[----:B------:R-:W-:Y:S01]  /*0800*/  BSSY.RECONVERGENT B1, `(.L_x_4) ;  /* 0x000004a000017945 */ /* 0x000fe20003800200 */
[----:B------:R-:W-:Y:S02]  /*0810*/  MOV R15, R13 ;  /* 0x0000000d000f7202 */ /* 0x000fe40000000f00 */
[----:B------:R-:W-:Y:S01]  /*0820*/  STL.128 [R1+0x20], R16 ;  /* 0x0000201001007387 */ /* 0x000fe20000100c00 */
[----:B------:R-:W-:-:S03]  /*0830*/  MOV R5, R36 ;  /* 0x0000002400057202 */ /* 0x000fc60000000f00 */
[----:B------:R-:W-:Y:S01]  /*0840*/  STL.128 [R1+0x30], R12 ;  /* 0x0000300c01007387 */ /* 0x000fe20000100c00 */
[----:B0-----:R-:W-:Y:S02]  /*0850*/  LEA R0, R3, R0, 0x18 ;  /* 0x0000000003007211 */ /* 0x001fe400078ec0ff */
[----:B------:R-:W-:-:S03]  /*0860*/  IADD3 R3, PT, PT, -R47, 0x20, RZ ;  /* 0x000000202f037810 */ /* 0x000fc60007ffe1ff */
[----:B------:R-:W-:-:S05]  /*0870*/  IMAD R2, R35, 0x1c, R0 ;  /* 0x0000001c23027824 */ /* 0x000fca00078e0200 */
[----:B------:R-:W-:Y:S04]  /*0880*/  LDS R23, [R2+0xc] ;  /* 0x00000c0002177984 */ /* 0x000fe80000000800 */
[----:B------:R-:W0:Y:S04]  /*0890*/  LDS R4, [R2] ;  /* 0x0000000002047984 */ /* 0x000e280000000800 */
[----:B------:R-:W-:Y:S04]  /*08a0*/  LDS R25, [R2+0x10] ;  /* 0x0000100002197984 */ /* 0x000fe80000000800 */
[----:B------:R-:W1:Y:S04]  /*08b0*/  LDS R6, [R2+0x4] ;  /* 0x0000040002067984 */ /* 0x000e680000000800 */
[----:B------:R-:W-:Y:S04]  /*08c0*/  LDS R27, [R2+0x14] ;  /* 0x00001400021b7984 */ /* 0x000fe80000000800 */
[----:B------:R-:W2:Y:S04]  /*08d0*/  LDS R8, [R2+0x8] ;  /* 0x0000080002087984 */ /* 0x000ea80000000800 */
[----:B------:R3:W4:Y:S02]  /*08e0*/  LDS R48, [R2+0x18] ;  /* 0x0000180002307984 */ /* 0x0007240000000800 */
[----:B---3--:R-:W-:-:S04]  /*08f0*/  SHF.L.U32 R2, R40, 0x8, RZ ;  /* 0x0000000828027819 */ /* 0x008fc800000006ff */
[----:B------:R-:W-:Y:S01]  /*0900*/  LOP3.LUT R21, R2, 0x80000000, RZ, 0xfc, !PT ;  /* 0x8000000002157812 */ /* 0x000fe200078efcff */
[C-C-:B0-----:R-:W-:Y:S01]  /*0910*/  FFMA R0, R4.reuse, -0.5, R23.reuse ;  /* 0xbf00000004007823 */ /* 0x141fe20000000017 */
[----:B------:R-:W-:Y:S01]  /*0920*/  FFMA R23, R4, 0.5, R23 ;  /* 0x3f00000004177823 */ /* 0x000fe20000000017 */
[----:B------:R-:W-:-:S03]  /*0930*/  IMAD.MOV.U32 R4, RZ, RZ, R45 ;  /* 0x000000ffff047224 */ /* 0x000fc600078e002d */
[----:B------:R-:W-:Y:S01]  /*0940*/  FADD R19, R0, R23 ;  /* 0x0000001700137221 */ /* 0x000fe20000000000 */
[C-C-:B-1----:R-:W-:Y:S01]  /*0950*/  FFMA R22, R6.reuse, -0.5, R25.reuse ;  /* 0xbf00000006167823 */ /* 0x142fe20000000019 */
[----:B------:R-:W-:-:S04]  /*0960*/  FFMA R25, R6, 0.5, R25 ;  /* 0x3f00000006197823 */ /* 0x000fc80000000019 */
[----:B------:R-:W-:Y:S01]  /*0970*/  FADD R12, R22, R25 ;  /* 0x00000019160c7221 */ /* 0x000fe20000000000 */
[C-C-:B--2---:R-:W-:Y:S01]  /*0980*/  FFMA R24, R8.reuse, -0.5, R27.reuse ;  /* 0xbf00000008187823 */ /* 0x144fe2000000001b */
[----:B------:R-:W-:Y:S01]  /*0990*/  FFMA R27, R8, 0.5, R27 ;  /* 0x3f000000081b7823 */ /* 0x000fe2000000001b */
[----:B----4-:R-:W-:Y:S01]  /*09a0*/  FADD R11, -R48, -RZ ;  /* 0x800000ff300b7221 */ /* 0x010fe20000000100 */
[----:B------:R-:W-:Y:S06]  /*09b0*/  @P0 BRA `(.L_x_5) ;  /* 0x0000000000b80947 */ /* 0x000fec0003800000 */
[----:B------:R-:W-:Y:S01]  /*09c0*/  IMAD.MOV.U32 R10, RZ, RZ, RZ ;  /* 0x000000ffff0a7224 */ /* 0x000fe200078e00ff */
[----:B------:R-:W-:Y:S01]  /*09d0*/  MOV R2, R1 ;  /* 0x0000000100027202 */ /* 0x000fe20000000f00 */
[----:B------:R-:W0:Y:S01]  /*09e0*/  LDCU.64 UR8, c[0x4][URZ] ;  /* 0x01000000ff0877ac */ /* 0x000e220008000a00 */
[----:B------:R-:W-:Y:S01]  /*09f0*/  UMOV UR5, URZ ;  /* 0x000000ff00057c82 */ /* 0x000fe20008000000 */
[----:B------:R-:W-:-:S05]  /*0a00*/  UMOV UR4, URZ ;  /* 0x000000ff00047c82 */ /* 0x000fca0008000000 */
.L_x_6:
[----:B0-----:R-:W-:Y:S01]  /*0a10*/  IMAD.U32 R6, RZ, RZ, UR8 ;  /* 0x00000008ff067e24 */ /* 0x001fe2000f8e00ff */
[----:B------:R-:W-:-:S05]  /*0a20*/  MOV R7, UR9 ;  /* 0x0000000900077c02 */ /* 0x000fca0008000f00 */
[----:B------:R-:W2:Y:S01]  /*0a30*/  LDG.E.CONSTANT R4, desc[UR6][R6.64] ;  /* 0x0000000606047981 */ /* 0x000ea2000c1e9900 */
[----:B------:R-:W-:Y:S02]  /*0a40*/  UIADD3 UR8, UP0, UPT, UR8, 0x4, URZ ;  /* 0x0000000408087890 */ /* 0x000fe4000ff1e0ff */
[----:B------:R-:W-:Y:S02]  /*0a50*/  UIADD3 UR4, UPT, UPT, UR4, 0x1, URZ ;  /* 0x0000000104047890 */ /* 0x000fe4000fffe0ff */
[----:B------:R-:W-:Y:S02]  /*0a60*/  UIADD3.X UR9, UPT, UPT, URZ, UR9, URZ, UP0, !UPT ;  /* 0x00000009ff097290 */ /* 0x000fe400087fe4ff */
[----:B------:R-:W-:Y:S01]  /*0a70*/  UISETP.NE.AND UP0, UPT, UR4, 0x6, UPT ;  /* 0x000000060400788c */ /* 0x000fe2000bf05270 */
[----:B--2---:R-:W-:-:S03]  /*0a80*/  IMAD.WIDE.U32 R4, R4, R21, RZ ;  /* 0x0000001504047225 */ /* 0x004fc600078e00ff */
[----:B------:R-:W-:-:S04]  /*0a90*/  IADD3 R9, P0, PT, R4, R10, RZ ;  /* 0x0000000a04097210 */ /* 0x000fc80007f1e0ff */
[----:B------:R-:W-:Y:S01]  /*0aa0*/  IADD3.X R10, PT, PT, R5, UR5, RZ, P0, !PT ;  /* 0x00000005050a7c10 */ /* 0x000fe200087fe4ff */
[----:B------:R0:W-:Y:S02]  /*0ab0*/  STL [R2], R9 ;  /* 0x0000000902007387 */ /* 0x0001e40000100800 */
[----:B0-----:R-:W-:Y:S01]  /*0ac0*/  VIADD R2, R2, 0x4 ;  /* 0x0000000402027836 */ /* 0x001fe20000000000 */
[----:B------:R-:W-:Y:S06]  /*0ad0*/  BRA.U UP0, `(.L_x_6) ;  /* 0xfffffffd00cc7547 */ /* 0x000fec000b83ffff */
[----:B------:R-:W-:Y:S01]  /*0ae0*/  ISETP.NE.AND P0, PT, R47, RZ, PT ;  /* 0x000000ff2f00720c */ /* 0x000fe20003f05270 */
[----:B------:R0:W-:Y:S04]  /*0af0*/  STL [R1+0x18], R10 ;  /* 0x0000180a01007387 */ /* 0x0001e80000100800 */
[----:B------:R-:W2:Y:S04]  /*0b00*/  LDL R4, [R54+0x14] ;  /* 0x0000140036047983 */ /* 0x000ea80000100800 */
[----:B------:R-:W3:Y:S04]  /*0b10*/  LDL R2, [R54+0x18] ;  /* 0x0000180036027983 */ /* 0x000ee80000100800 */
[----:B------:R-:W4:Y:S01]  /*0b20*/  @P0 LDL R8, [R54+0x10] ;  /* 0x0000100036080983 */ /* 0x000f220000100800 */
[----:B------:R-:W-:Y:S01]  /*0b30*/  UMOV UR4, 0x54442d19 ;  /* 0x54442d1900047882 */ /* 0x000fe20000000000 */
[----:B------:R-:W-:Y:S01]  /*0b40*/  UMOV UR5, 0x3bf921fb ;  /* 0x3bf921fb00057882 */ /* 0x000fe20000000000 */
[----:B--2---:R-:W-:-:S02]  /*0b50*/  @P0 SHF.L.U32 R7, R4, R47, RZ ;  /* 0x0000002f04070219 */ /* 0x004fc400000006ff */
[----:B------:R-:W-:Y:S02]  /*0b60*/  @P0 SHF.R.U32.HI R6, RZ, R3, R4 ;  /* 0x00000003ff060219 */ /* 0x000fe40000011604 */
[----:B---3--:R-:W-:Y:S02]  /*0b70*/  @P0 SHF.L.U32 R5, R2, R47, RZ ;  /* 0x0000002f02050219 */ /* 0x008fe400000006ff */
[----:B----4-:R-:W-:Y:S02]  /*0b80*/  @P0 SHF.R.U32.HI R8, RZ, R3, R8 ;  /* 0x00000003ff080219 */ /* 0x010fe40000011608 */
[----:B------:R-:W-:-:S03]  /*0b90*/  @P0 IADD3 R2, PT, PT, R5, R6, RZ ;  /* 0x0000000605020210 */ /* 0x000fc60007ffe0ff */
[----:B------:R-:W-:-:S05]  /*0ba0*/  @P0 IMAD.IADD R4, R7, 0x1, R8 ;  /* 0x0000000107040824 */ /* 0x000fca00078e0208 */
[C---:B------:R-:W-:Y:S02]  /*0bb0*/  SHF.L.W.U32.HI R5, R4.reuse, 0x2, R2 ;  /* 0x0000000204057819 */ /* 0x040fe40000010e02 */
[----:B------:R-:W-:Y:S02]  /*0bc0*/  SHF.L.U32 R4, R4, 0x2, RZ ;  /* 0x0000000204047819 */ /* 0x000fe400000006ff */
[----:B------:R-:W-:-:S04]  /*0bd0*/  SHF.R.S32.HI R6, RZ, 0x1f, R5 ;  /* 0x0000001fff067819 */ /* 0x000fc80000011405 */
[C---:B------:R-:W-:Y:S02]  /*0be0*/  LOP3.LUT R8, R6.reuse, R4, RZ, 0x3c, !PT ;  /* 0x0000000406087212 */ /* 0x040fe400078e3cff */
[----:B------:R-:W-:-:S04]  /*0bf0*/  LOP3.LUT R9, R6, R5, RZ, 0x3c, !PT ;  /* 0x0000000506097212 */ /* 0x000fc800078e3cff */
[----:B------:R-:W1:Y:S01]  /*0c00*/  I2F.F64.S64 R6, R8 ;  /* 0x0000000800067312 */ /* 0x000e620000301c00 */
[----:B------:R-:W-:Y:S01]  /*0c10*/  ISETP.GE.AND P0, PT, R40, RZ, PT ;  /* 0x000000ff2800720c */ /* 0x000fe20003f06270 */
[----:B-1----:R-:W-:Y:S01]  /*0c20*/  DMUL R6, R6, UR4 ;  /* 0x0000000406067c28 */ /* 0x002fe20008000000 */
[----:B------:R-:W-:Y:S02]  /*0c30*/  LOP3.LUT R4, R5, R40, RZ, 0x3c, !PT ;  /* 0x0000002805047212 */ /* 0x000fe400078e3cff */
[----:B------:R-:W-:-:S07]  /*0c40*/  SHF.R.U32.HI R2, RZ, 0x1e, R2 ;  /* 0x0000001eff027819 */ /* 0x000fce0000011602 */
[----:B------:R-:W1:Y:S01]  /*0c50*/  F2F.F32.F64 R6, R6 ;  /* 0x0000000600067310 */ /* 0x000e620000301000 */
[----:B------:R-:W-:Y:S02]  /*0c60*/  ISETP.GE.AND P1, PT, R4, RZ, PT ;  /* 0x000000ff0400720c */ /* 0x000fe40003f26270 */
[----:B------:R-:W-:-:S05]  /*0c70*/  LEA.HI R4, R5, R2, RZ, 0x1 ;  /* 0x0000000205047211 */ /* 0x000fca00078f08ff */
[----:B------:R-:W-:Y:S01]  /*0c80*/  @!P0 IMAD.MOV R4, RZ, RZ, -R4 ;  /* 0x000000ffff048224 */ /* 0x000fe200078e0a04 */
[----:B01----:R-:W-:-:S07]  /*0c90*/  FSEL R5, -R6, R6, !P1 ;  /* 0x0000000606057208 */ /* 0x003fce0004800100 */
.L_x_5:
[----:B------:R-:W-:Y:S05]  /*0ca0*/  BSYNC.RECONVERGENT B1 ;  /* 0x0000000000017941 */ /* 0x000fea0003800200 */
.L_x_4:
[----:B------:R-:W-:Y:S01]  /*0cb0*/  MOV R15, 0x37cbac00 ;  /* 0x37cbac00000f7802 */ /* 0x000fe20000000f00 */
[----:B------:R-:W-:Y:S01]  /*0cc0*/  FMUL R6, R5, R5 ;  /* 0x0000000505067220 */ /* 0x000fe20000400000 */
[C---:B------:R-:W-:Y:S01]  /*0cd0*/  LOP3.LUT R7, R4.reuse, 0x1, RZ, 0xc0, !PT ;  /* 0x0000000104077812 */ /* 0x040fe200078ec0ff */
[----:B------:R-:W-:Y:S01]  /*0ce0*/  IMAD.MOV.U32 R14, RZ, RZ, 0x3e2aaaa8 ;  /* 0x3e2aaaa8ff0e7424 */ /* 0x000fe200078e00ff */
[----:B------:R-:W-:Y:S01]  /*0cf0*/  IADD3 R4, PT, PT, R4, 0x1, RZ ;  /* 0x0000000104047810 */ /* 0x000fe20007ffe0ff */
[----:B------:R-:W-:Y:S01]  /*0d00*/  FFMA R2, R6, R15, -0.0013887860113754868507 ;  /* 0xbab607ed06027423 */ /* 0x000fe2000000000f */
[----:B------:R-:W-:Y:S01]  /*0d10*/  ISETP.NE.U32.AND P0, PT, R7, 0x1, PT ;  /* 0x000000010700780c */ /* 0x000fe20003f05070 */
[----:B------:R-:W-:Y:S01]  /*0d20*/  IMAD.MOV.U32 R7, RZ, RZ, 0x3c0885e4 ;  /* 0x3c0885e4ff077424 */ /* 0x000fe200078e00ff */
[----:B------:R-:W-:Y:S01]  /*0d30*/  ISETP.NE.AND P2, PT, R55, RZ, PT ;  /* 0x000000ff3700720c */ /* 0x000fe20003f45270 */
[----:B------:R-:W-:Y:S01]  /*0d40*/  BSSY.RECONVERGENT B1, `(.L_x_7) ;  /* 0x0000038000017945 */ /* 0x000fe20003800200 */
[----:B------:R-:W-:-:S02]  /*0d50*/  FSEL R9, R2, -0.00019574658654164522886, P0 ;  /* 0xb94d415302097808 */ /* 0x000fc40000000000 */
[----:B------:R-:W-:Y:S02]  /*0d60*/  FSEL R49, R7, 0.041666727513074874878, !P0 ;  /* 0x3d2aaabb07317808 */ /* 0x000fe40004000000 */
[----:B------:R-:W-:Y:S02]  /*0d70*/  LOP3.LUT P1, RZ, R4, 0x2, RZ, 0xc0, !PT ;  /* 0x0000000204ff7812 */ /* 0x000fe4000782c0ff */
[----:B------:R-:W-:Y:S01]  /*0d80*/  FSEL R2, R5, 1, !P0 ;  /* 0x3f80000005027808 */ /* 0x000fe20004000000 */
[----:B------:R-:W-:Y:S01]  /*0d90*/  FFMA R9, R6, R9, R49 ;  /* 0x0000000906097223 */ /* 0x000fe20000000031 */
[----:B------:R-:W-:-:S03]  /*0da0*/  FSEL R4, -R14, -0.4999999701976776123, !P0 ;  /* 0xbeffffff0e047808 */ /* 0x000fc60004000100 */
[C---:B------:R-:W-:Y:S02]  /*0db0*/  FFMA R5, R6.reuse, R2, RZ ;  /* 0x0000000206057223 */ /* 0x040fe400000000ff */
[----:B------:R-:W-:Y:S01]  /*0dc0*/  FFMA R4, R6, R9, R4 ;  /* 0x0000000906047223 */ /* 0x000fe20000000004 */
[----:B------:R-:W-:-:S03]  /*0dd0*/  MOV R6, R45 ;  /* 0x0000002d00067202 */ /* 0x000fc60000000f00 */
[----:B------:R-:W-:Y:S01]  /*0de0*/  FFMA R20, R5, R4, R2 ;  /* 0x0000000405147223 */ /* 0x000fe20000000002 */
[----:B------:R-:W-:-:S03]  /*0df0*/  IMAD.MOV.U32 R2, RZ, RZ, R36 ;  /* 0x000000ffff027224 */ /* 0x000fc600078e0024 */
[----:B------:R-:W-:Y:S01]  /*0e00*/  @P1 FADD R20, RZ, -R20 ;  /* 0x80000014ff141221 */ /* 0x000fe20000000000 */
[----:B------:R-:W-:Y:S06]  /*0e10*/  @P2 BRA `(.L_x_8) ;  /* 0x0000000000a82947 */ /* 0x000fec0003800000 */
[----:B------:R-:W-:Y:S02]  /*0e20*/  HFMA2 R10, -RZ, RZ, 0, 0 ;  /* 0x00000000ff0a7431 */ /* 0x000fe400000001ff */
[----:B------:R-:W-:Y:S01]  /*0e30*/  IMAD.MOV.U32 R49, RZ, RZ, RZ ;  /* 0x000000ffff317224 */ /* 0x000fe200078e00ff */
[----:B------:R-:W-:-:S06]  /*0e40*/  UMOV UR4, URZ ;  /* 0x000000ff00047c82 */ /* 0x000fcc0008000000 */
.L_x_9:
[----:B0-----:R-:W0:Y:S02]  /*0e50*/  LDC.64 R4, c[0x4][RZ] ;  /* 0x01000000ff047b82 */ /* 0x001e240000000a00 */
[----:B0-----:R-:W-:-:S06]  /*0e60*/  IMAD.WIDE.U32 R4, R49, 0x4, R4 ;  /* 0x0000000431047825 */ /* 0x001fcc00078e0004 */
[----:B------:R-:W2:Y:S01]  /*0e70*/  LDG.E.CONSTANT R4, desc[UR6][R4.64] ;  /* 0x0000000604047981 */ /* 0x000ea2000c1e9900 */
[C---:B------:R-:W-:Y:S02]  /*0e80*/  LEA R2, R49.reuse, UR10, 0x2 ;  /* 0x0000000a31027c11 */ /* 0x040fe4000f8e10ff */
[----:B------:R-:W-:-:S04]  /*0e90*/  IADD3 R49, PT, PT, R49, 0x1, RZ ;  /* 0x0000000131317810 */ /* 0x000fc80007ffe0ff */
[----:B------:R-:W-:Y:S01]  /*0ea0*/  ISETP.NE.AND P0, PT, R49, 0x6, PT ;  /* 0x000000063100780c */ /* 0x000fe20003f05270 */
[----:B--2---:R-:W-:-:S03]  /*0eb0*/  IMAD.WIDE.U32 R8, R4, R21, RZ ;  /* 0x0000001504087225 */ /* 0x004fc600078e00ff */
[----:B------:R-:W-:-:S04]  /*0ec0*/  IADD3 R51, P1, PT, R8, R10, RZ ;  /* 0x0000000a08337210 */ /* 0x000fc80007f3e0ff */
[----:B------:R-:W-:Y:S01]  /*0ed0*/  IADD3.X R10, PT, PT, R9, UR4, RZ, P1, !PT ;  /* 0x00000004090a7c10 */ /* 0x000fe20008ffe4ff */
[----:B------:R0:W-:Y:S04]  /*0ee0*/  STL [R2], R51 ;  /* 0x0000003302007387 */ /* 0x0001e80000100800 */
[----:B------:R-:W-:Y:S05]  /*0ef0*/  @P0 BRA `(.L_x_9) ;  /* 0xfffffffc00d40947 */ /* 0x000fea000383ffff */
[----:B------:R-:W-:Y:S01]  /*0f00*/  ISETP.NE.AND P0, PT, R47, RZ, PT ;  /* 0x000000ff2f00720c */ /* 0x000fe20003f05270 */
[----:B------:R1:W-:Y:S04]  /*0f10*/  STL [R1+0x18], R10 ;  /* 0x0000180a01007387 */ /* 0x0003e80000100800 */
[----:B0-----:R-:W2:Y:S04]  /*0f20*/  LDL R2, [R54+0x18] ;  /* 0x0000180036027983 */ /* 0x001ea80000100800 */
[----:B------:R-:W3:Y:S04]  /*0f30*/  LDL R4, [R54+0x14] ;  /* 0x0000140036047983 */ /* 0x000ee80000100800 */
[----:B------:R-:W4:Y:S01]  /*0f40*/  @P0 LDL R6, [R54+0x10] ;  /* 0x0000100036060983 */ /* 0x000f220000100800 */
[----:B------:R-:W-:Y:S01]  /*0f50*/  UMOV UR4, 0x54442d19 ;  /* 0x54442d1900047882 */ /* 0x000fe20000000000 */
[----:B------:R-:W-:Y:S01]  /*0f60*/  UMOV UR5, 0x3bf921fb ;  /* 0x3bf921fb00057882 */ /* 0x000fe20000000000 */
[----:B------:R-:W-:-:S02]  /*0f70*/  ISETP.GE.AND P1, PT, R40, RZ, PT ;  /* 0x000000ff2800720c */ /* 0x000fc40003f26270 */
[----:B--2---:R-:W-:Y:S02]  /*0f80*/  @P0 SHF.L.U32 R5, R2, R47, RZ ;  /* 0x0000002f02050219 */ /* 0x004fe400000006ff */
[-C--:B----4-:R-:W-:Y:S02]  /*0f90*/  @P0 SHF.R.U32.HI R8, RZ, R3.reuse, R6 ;  /* 0x00000003ff080219 */ /* 0x090fe40000011606 */
[----:B---3--:R-:W-:Y:S02]  /*0fa0*/  @P0 SHF.R.U32.HI R6, RZ, R3, R4 ;  /* 0x00000003ff060219 */ /* 0x008fe40000011604 */
[----:B------:R-:W-:-:S03]  /*0fb0*/  @P0 SHF.L.U32 R3, R4, R47, RZ ;  /* 0x0000002f04030219 */ /* 0x000fc600000006ff */
[----:B------:R-:W-:Y:S01]  /*0fc0*/  @P0 IMAD.IADD R2, R5, 0x1, R6 ;  /* 0x0000000105020824 */ /* 0x000fe200078e0206 */
[----:B------:R-:W-:-:S04]  /*0fd0*/  @P0 IADD3 R4, PT, PT, R3, R8, RZ ;  /* 0x0000000803040210 */ /* 0x000fc80007ffe0ff */
[C---:B------:R-:W-:Y:S01]  /*0fe0*/  SHF.L.W.U32.HI R3, R4.reuse, 0x2, R2 ;  /* 0x0000000204037819 */ /* 0x040fe20000010e02 */
[----:B------:R-:W-:-:S03]  /*0ff0*/  IMAD.SHL.U32 R4, R4, 0x4, RZ ;  /* 0x0000000404047824 */ /* 0x000fc600078e00ff */
[----:B------:R-:W-:-:S04]  /*1000*/  SHF.R.S32.HI R5, RZ, 0x1f, R3 ;  /* 0x0000001fff057819 */ /* 0x000fc80000011403 */
[C---:B------:R-:W-:Y:S02]  /*1010*/  LOP3.LUT R8, R5.reuse, R4, RZ, 0x3c, !PT ;  /* 0x0000000405087212 */ /* 0x040fe400078e3cff */
[----:B------:R-:W-:-:S04]  /*1020*/  LOP3.LUT R9, R5, R3, RZ, 0x3c, !PT ;  /* 0x0000000305097212 */ /* 0x000fc800078e3cff */
[----:B------:R-:W0:Y:S02]  /*1030*/  I2F.F64.S64 R4, R8 ;  /* 0x0000000800047312 */ /* 0x000e240000301c00 */
[----:B0-----:R-:W-:Y:S01]  /*1040*/  DMUL R4, R4, UR4 ;  /* 0x0000000404047c28 */ /* 0x001fe20008000000 */
[----:B------:R-:W-:Y:S02]  /*1050*/  LOP3.LUT R6, R3, R40, RZ, 0x3c, !PT ;  /* 0x0000002803067212 */ /* 0x000fe400078e3cff */
[----:B------:R-:W-:-:S07]  /*1060*/  SHF.R.U32.HI R2, RZ, 0x1e, R2 ;  /* 0x0000001eff027819 */ /* 0x000fce0000011602 */
[----:B------:R-:W0:Y:S01]  /*1070*/  F2F.F32.F64 R4, R4 ;  /* 0x0000000400047310 */ /* 0x000e220000301000 */
[----:B------:R-:W-:Y:S02]  /*1080*/  ISETP.GE.AND P0, PT, R6, RZ, PT ;  /* 0x000000ff0600720c */ /* 0x000fe40003f06270 */
[----:B------:R-:W-:-:S04]  /*1090*/  LEA.HI R6, R3, R2, RZ, 0x1 ;  /* 0x0000000203067211 */ /* 0x000fc800078f08ff */
[----:B------:R-:W-:Y:S02]  /*10a0*/  @!P1 IADD3 R6, PT, PT, -R6, RZ, RZ ;  /* 0x000000ff06069210 */ /* 0x000fe40007ffe1ff */
[----:B01----:R-:W-:-:S07]  /*10b0*/  FSEL R2, -R4, R4, !P0 ;  /* 0x0000000404027208 */ /* 0x003fce0004000100 */
.L_x_8:
[----:B------:R-:W-:Y:S05]  /*10c0*/  BSYNC.RECONVERGENT B1 ;  /* 0x0000000000017941 */ /* 0x000fea0003800200 */
.L_x_7:
[----:B------:R-:W-:Y:S01]  /*10d0*/  FMUL R9, R48, -0.63661974668502807617 ;  /* 0xbf22f98330097820 */ /* 0x000fe20000400000 */
[----:B------:R-:W-:Y:S01]  /*10e0*/  FMUL R3, R2, R2 ;  /* 0x0000000202037220 */ /* 0x000fe20000400000 */
[----:B------:R-:W-:Y:S01]  /*10f0*/  LOP3.LUT R4, R6, 0x1, RZ, 0xc0, !PT ;  /* 0x0000000106047812 */ /* 0x000fe200078ec0ff */
[----:B------:R-:W-:Y:S01]  /*1100*/  BSSY.RECONVERGENT B1, `(.L_x_10) ;  /* 0x0000049000017945 */ /* 0x000fe20003800200 */
[----:B------:R-:W0:Y:S01]  /*1110*/  F2I.NTZ R56, R9 ;  /* 0x0000000900387305 */ /* 0x000e220000203100 */
[----:B------:R-:W-:Y:S01]  /*1120*/  FFMA R5, R3, R15, -0.0013887860113754868507 ;  /* 0xbab607ed03057423 */ /* 0x000fe2000000000f */
[----:B------:R-:W-:Y:S02]  /*1130*/  ISETP.NE.U32.AND P0, PT, R4, 0x1, PT ;  /* 0x000000010400780c */ /* 0x000fe40003f05070 */
[----:B------:R-:W-:Y:S02]  /*1140*/  LOP3.LUT P1, RZ, R6, 0x2, RZ, 0xc0, !PT ;  /* 0x0000000206ff7812 */ /* 0x000fe4000782c0ff */
[----:B------:R-:W-:-:S02]  /*1150*/  FSEL R4, R5, -0.00019574658654164522886, !P0 ;  /* 0xb94d415305047808 */ /* 0x000fc40004000000 */
[----:B------:R-:W-:Y:S02]  /*1160*/  FSEL R8, R7, 0.041666727513074874878, P0 ;  /* 0x3d2aaabb07087808 */ /* 0x000fe40000000000 */
[----:B------:R-:W-:Y:S02]  /*1170*/  FSEL R10, -R14, -0.4999999701976776123, P0 ;  /* 0xbeffffff0e0a7808 */ /* 0x000fe40000000100 */
[----:B------:R-:W-:Y:S01]  /*1180*/  FSEL R2, R2, 1, P0 ;  /* 0x3f80000002027808 */ /* 0x000fe20000000000 */
[C---:B------:R-:W-:Y:S01]  /*1190*/  FFMA R4, R3.reuse, R4, R8 ;  /* 0x0000000403047223 */ /* 0x040fe20000000008 */
[----:B------:R-:W-:Y:S01]  /*11a0*/  FSETP.GE.AND P0, PT, |R48|, 105615, PT ;  /* 0x47ce47803000780b */ /* 0x000fe20003f06200 */
[----:B0-----:R-:W-:Y:S01]  /*11b0*/  IMAD.MOV.U32 R21, RZ, RZ, R56 ;  /* 0x000000ffff157224 */ /* 0x001fe200078e0038 */
[----:B------:R-:W-:Y:S01]  /*11c0*/  I2FP.F32.S32 R5, R56 ;  /* 0x0000003800057245 */ /* 0x000fe20000201400 */
[C---:B------:R-:W-:Y:S01]  /*11d0*/  FFMA R10, R3.reuse, R4, R10 ;  /* 0x00000004030a7223 */ /* 0x040fe2000000000a */
[----:B------:R-:W-:-:S03]  /*11e0*/  FFMA R3, R3, R2, RZ ;  /* 0x0000000203037223 */ /* 0x000fc600000000ff */
[----:B------:R-:W-:Y:S01]  /*11f0*/  FFMA R6, R5, -1.5707962512969970703, -R48 ;  /* 0xbfc90fda05067823 */ /* 0x000fe20000000830 */
[----:B------:R-:W-:-:S03]  /*1200*/  FFMA R10, R3, R10, R2 ;  /* 0x0000000a030a7223 */ /* 0x000fc60000000002 */
[----:B------:R-:W-:Y:S01]  /*1210*/  FFMA R6, R5, -7.5497894158615963534e-08, R6 ;  /* 0xb3a2216805067823 */ /* 0x000fe20000000006 */
[----:B------:R-:W-:-:S03]  /*1220*/  @P1 FADD R10, RZ, -R10 ;  /* 0x8000000aff0a1221 */ /* 0x000fc60000000000 */
[----:B------:R-:W-:-:S05]  /*1230*/  FFMA R49, R5, -5.3903029534742383927e-15, R6 ;  /* 0xa7c234c505317823 */ /* 0x000fca0000000006 */
[----:B------:R-:W-:Y:S01]  /*1240*/  MOV R2, R49 ;  /* 0x0000003100027202 */ /* 0x000fe20000000f00 */
[----:B------:R-:W-:Y:S06]  /*1250*/  @!P0 BRA `(.L_x_11) ;  /* 0x0000000000cc8947 */ /* 0x000fec0003800000 */
[----:B------:R-:W-:-:S13]  /*1260*/  FSETP.NEU.AND P1, PT, |R48|, +INF , PT ;  /* 0x7f8000003000780b */ /* 0x000fda0003f2d200 */
[----:B------:R-:W-:Y:S01]  /*1270*/  @!P1 FMUL R2, RZ, -R48 ;  /* 0x80000030ff029220 */ /* 0x000fe20000400000 */
[----:B------:R-:W-:Y:S01]  /*1280*/  @!P1 IMAD.MOV.U32 R56, RZ, RZ, RZ ;  /* 0x000000ffff389224 */ /* 0x000fe200078e00ff */
[----:B------:R-:W-:Y:S06]  /*1290*/  @!P1 BRA `(.L_x_11) ;  /* 0x0000000000bc9947 */ /* 0x000fec0003800000 */
[----:B------:R-:W-:Y:S01]  /*12a0*/  SHF.L.U32 R2, R11, 0x8, RZ ;  /* 0x000000080b027819 */ /* 0x000fe200000006ff */
[----:B------:R-:W-:Y:S02]  /*12b0*/  HFMA2 R9, -RZ, RZ, 0, 0 ;  /* 0x00000000ff097431 */ /* 0x000fe400000001ff */
[----:B------:R-:W-:Y:S01]  /*12c0*/  IMAD.MOV.U32 R6, RZ, RZ, RZ ;  /* 0x000000ffff067224 */ /* 0x000fe200078e00ff */
[----:B------:R-:W-:Y:S01]  /*12d0*/  UMOV UR4, URZ ;  /* 0x000000ff00047c82 */ /* 0x000fe20008000000 */
[----:B------:R-:W-:-:S07]  /*12e0*/  LOP3.LUT R57, R2, 0x80000000, RZ, 0xfc, !PT ;  /* 0x8000000002397812 */ /* 0x000fce00078efcff */
.L_x_12:
[----:B0-----:R-:W0:Y:S02]  /*12f0*/  LDC.64 R2, c[0x4][RZ] ;  /* 0x01000000ff027b82 */ /* 0x001e240000000a00 */
[----:B0-----:R-:W-:-:S06]  /*1300*/  IMAD.WIDE.U32 R2, R9, 0x4, R2 ;  /* 0x0000000409027825 */ /* 0x001fcc00078e0002 */
[----:B------:R-:W2:Y:S01]  /*1310*/  LDG.E.CONSTANT R2, desc[UR6][R2.64] ;  /* 0x0000000602027981 */ /* 0x000ea2000c1e9900 */
[C---:B------:R-:W-:Y:S01]  /*1320*/  LEA R8, R9.reuse, UR10, 0x2 ;  /* 0x0000000a09087c11 */ /* 0x040fe2000f8e10ff */
[----:B------:R-:W-:-:S05]  /*1330*/  VIADD R9, R9, 0x1 ;  /* 0x0000000109097836 */ /* 0x000fca0000000000 */
[----:B------:R-:W-:Y:S01]  /*1340*/  ISETP.NE.AND P1, PT, R9, 0x6, PT ;  /* 0x000000060900780c */ /* 0x000fe20003f25270 */
[----:B--2---:R-:W-:-:S03]  /*1350*/  IMAD.WIDE.U32 R4, R2, R57, RZ ;  /* 0x0000003902047225 */ /* 0x004fc600078e00ff */
[----:B------:R-:W-:-:S04]  /*1360*/  IADD3 R51, P2, PT, R4, R6, RZ ;  /* 0x0000000604337210 */ /* 0x000fc80007f5e0ff */
[----:B------:R-:W-:Y:S01]  /*1370*/  IADD3.X R6, PT, PT, R5, UR4, RZ, P2, !PT ;  /* 0x0000000405067c10 */ /* 0x000fe200097fe4ff */
[----:B------:R0:W-:Y:S04]  /*1380*/  STL [R8], R51 ;  /* 0x0000003308007387 */ /* 0x0001e80000100800 */
[----:B------:R-:W-:Y:S05]  /*1390*/  @P1 BRA `(.L_x_12) ;  /* 0xfffffffc00d41947 */ /* 0x000fea000383ffff */
[----:B------:R-:W-:Y:S01]  /*13a0*/  SHF.R.U32.HI R5, RZ, 0x17, R11 ;  /* 0x00000017ff057819 */ /* 0x000fe2000001160b */
[----:B------:R1:W-:Y:S03]  /*13b0*/  STL [R1+0x18], R6 ;  /* 0x0000180601007387 */ /* 0x0003e60000100800 */
[C---:B------:R-:W-:Y:S02]  /*13c0*/  LOP3.LUT R2, R5.reuse, 0xe0, RZ, 0xc0, !PT ;  /* 0x000000e005027812 */ /* 0x040fe400078ec0ff */
[----:B------:R-:W-:Y:S02]  /*13d0*/  LOP3.LUT P1, RZ, R5, 0x1f, RZ, 0xc0, !PT ;  /* 0x0000001f05ff7812 */ /* 0x000fe4000782c0ff */
[----:B------:R-:W-:-:S04]  /*13e0*/  IADD3 R2, PT, PT, R2, -0x80, RZ ;  /* 0xffffff8002027810 */ /* 0x000fc80007ffe0ff */
[----:B------:R-:W-:-:S05]  /*13f0*/  SHF.R.U32.HI R2, RZ, 0x5, R2 ;  /* 0x00000005ff027819 */ /* 0x000fca0000011602 */
[----:B------:R-:W-:-:S05]  /*1400*/  IMAD R50, R2, -0x4, R1 ;  /* 0xfffffffc02327824 */ /* 0x000fca00078e0201 */
[----:B------:R-:W2:Y:S04]  /*1410*/  LDL R2, [R50+0x18] ;  /* 0x0000180032027983 */ /* 0x000ea80000100800 */
[----:B------:R-:W2:Y:S04]  /*1420*/  LDL R3, [R50+0x14] ;  /* 0x0000140032037983 */ /* 0x000ea80000100800 */
[----:B------:R-:W3:Y:S01]  /*1430*/  @P1 LDL R4, [R50+0x10] ;  /* 0x0000100032041983 */ /* 0x000ee20000100800 */
[----:B------:R-:W-:Y:S01]  /*1440*/  LOP3.LUT R5, R5, 0x1f, RZ, 0xc0, !PT ;  /* 0x0000001f05057812 */ /* 0x000fe200078ec0ff */
[----:B------:R-:W-:Y:S01]  /*1450*/  UMOV UR4, 0x54442d19 ;  /* 0x54442d1900047882 */ /* 0x000fe20000000000 */
[----:B------:R-:W-:-:S02]  /*1460*/  UMOV UR5, 0x3bf921fb ;  /* 0x3bf921fb00057882 */ /* 0x000fc40000000000 */
[-C--:B--2---:R-:W-:Y:S02]  /*1470*/  @P1 SHF.L.W.U32.HI R2, R3, R5.reuse, R2 ;  /* 0x0000000503021219 */ /* 0x084fe40000010e02 */
[----:B---3--:R-:W-:Y:S02]  /*1480*/  @P1 SHF.L.W.U32.HI R3, R4, R5, R3 ;  /* 0x0000000504031219 */ /* 0x008fe40000010e03 */
[----:B------:R-:W-:Y:S02]  /*1490*/  ISETP.GE.AND P1, PT, R11, RZ, PT ;  /* 0x000000ff0b00720c */ /* 0x000fe40003f26270 */
[C---:B------:R-:W-:Y:S01]  /*14a0*/  SHF.L.W.U32.HI R4, R3.reuse, 0x2, R2 ;  /* 0x0000000203047819 */ /* 0x040fe20000010e02 */
[----:B------:R-:W-:-:S03]  /*14b0*/  IMAD.SHL.U32 R3, R3, 0x4, RZ ;  /* 0x0000000403037824 */ /* 0x000fc600078e00ff */
[----:B------:R-:W-:-:S04]  /*14c0*/  SHF.R.S32.HI R5, RZ, 0x1f, R4 ;  /* 0x0000001fff057819 */ /* 0x000fc80000011404 */
[C---:B0-----:R-:W-:Y:S02]  /*14d0*/  LOP3.LUT R8, R5.reuse, R3, RZ, 0x3c, !PT ;  /* 0x0000000305087212 */ /* 0x041fe400078e3cff */
[----:B------:R-:W-:Y:S02]  /*14e0*/  LOP3.LUT R9, R5, R4, RZ, 0x3c, !PT ;  /* 0x0000000405097212 */ /* 0x000fe400078e3cff */
[----:B------:R-:W-:Y:S02]  /*14f0*/  SHF.R.U32.HI R3, RZ, 0x1e, R2 ;  /* 0x0000001eff037819 */ /* 0x000fe40000011602 */
[C---:B------:R-:W-:Y:S02]  /*1500*/  LOP3.LUT R2, R4.reuse, R11, RZ, 0x3c, !PT ;  /* 0x0000000b04027212 */ /* 0x040fe400078e3cff */
[----:B------:R-:W0:Y:S01]  /*1510*/  I2F.F64.S64 R8, R8 ;  /* 0x0000000800087312 */ /* 0x000e220000301c00 */
[----:B------:R-:W-:Y:S02]  /*1520*/  LEA.HI R56, R4, R3, RZ, 0x1 ;  /* 0x0000000304387211 */ /* 0x000fe400078f08ff */
[----:B------:R-:W-:-:S02]  /*1530*/  ISETP.GE.AND P2, PT, R2, RZ, PT ;  /* 0x000000ff0200720c */ /* 0x000fc40003f46270 */
[----:B------:R-:W-:-:S05]  /*1540*/  IADD3 R2, PT, PT, -R56, RZ, RZ ;  /* 0x000000ff38027210 */ /* 0x000fca0007ffe1ff */
[----:B------:R-:W-:Y:S01]  /*1550*/  @!P1 IMAD.MOV.U32 R56, RZ, RZ, R2 ;  /* 0x000000ffff389224 */ /* 0x000fe200078e0002 */
[----:B0-----:R-:W-:-:S10]  /*1560*/  DMUL R50, R8, UR4 ;  /* 0x0000000408327c28 */ /* 0x001fd40008000000 */
[----:B------:R-:W0:Y:S02]  /*1570*/  F2F.F32.F64 R50, R50 ;  /* 0x0000003200327310 */ /* 0x000e240000301000 */
[----:B01----:R-:W-:-:S07]  /*1580*/  FSEL R2, -R50, R50, !P2 ;  /* 0x0000003232027208 */ /* 0x003fce0005000100 */
.L_x_11:
[----:B------:R-:W-:Y:S05]  /*1590*/  BSYNC.RECONVERGENT B1 ;  /* 0x0000000000017941 */ /* 0x000fea0003800200 */
.L_x_10:
[----:B------:R-:W-:Y:S01]  /*15a0*/  FMUL R3, R2, R2 ;  /* 0x0000000202037220 */ /* 0x000fe20000400000 */
[C---:B------:R-:W-:Y:S01]  /*15b0*/  LOP3.LUT R5, R56.reuse, 0x1, RZ, 0xc0, !PT ;  /* 0x0000000138057812 */ /* 0x040fe200078ec0ff */
[----:B------:R-:W-:Y:S02]  /*15c0*/  BSSY.RECONVERGENT B1, `(.L_x_13) ;  /* 0x0000042000017945 */ /* 0x000fe40003800200 */
[----:B------:R-:W-:Y:S01]  /*15d0*/  FFMA R4, R3, R15, -0.0013887860113754868507 ;  /* 0xbab607ed03047423 */ /* 0x000fe2000000000f */
[----:B------:R-:W-:Y:S02]  /*15e0*/  ISETP.NE.U32.AND P1, PT, R5, 0x1, PT ;  /* 0x000000010500780c */ /* 0x000fe40003f25070 */
[----:B------:R-:W-:Y:S02]  /*15f0*/  IADD3 R5, PT, PT, R56, 0x1, RZ ;  /* 0x0000000138057810 */ /* 0x000fe40007ffe0ff */
[----:B------:R-:W-:Y:S02]  /*1600*/  FSEL R4, R4, -0.00019574658654164522886, P1 ;  /* 0xb94d415304047808 */ /* 0x000fe40000800000 */
[----:B------:R-:W-:-:S02]  /*1610*/  FSEL R6, R7, 0.041666727513074874878, !P1 ;  /* 0x3d2aaabb07067808 */ /* 0x000fc40004800000 */
[----:B------:R-:W-:Y:S02]  /*1620*/  LOP3.LUT P2, RZ, R5, 0x2, RZ, 0xc0, !PT ;  /* 0x0000000205ff7812 */ /* 0x000fe4000784c0ff */
[----:B------:R-:W-:Y:S01]  /*1630*/  FSEL R2, R2, 1, !P1 ;  /* 0x3f80000002027808 */ /* 0x000fe20004800000 */
[----:B------:R-:W-:Y:S01]  /*1640*/  FFMA R4, R3, R4, R6 ;  /* 0x0000000403047223 */ /* 0x000fe20000000006 */
[----:B------:R-:W-:-:S03]  /*1650*/  FSEL R9, -R14, -0.4999999701976776123, !P1 ;  /* 0xbeffffff0e097808 */ /* 0x000fc60004800100 */
[C---:B------:R-:W-:Y:S02]  /*1660*/  FFMA R5, R3.reuse, R2, RZ ;  /* 0x0000000203057223 */ /* 0x040fe400000000ff */
[----:B------:R-:W-:-:S04]  /*1670*/  FFMA R4, R3, R4, R9 ;  /* 0x0000000403047223 */ /* 0x000fc80000000009 */
[----:B------:R-:W-:-:S04]  /*1680*/  FFMA R56, R5, R4, R2 ;  /* 0x0000000405387223 */ /* 0x000fc80000000002 */
[----:B------:R-:W-:Y:S01]  /*1690*/  @P2 FADD R56, RZ, -R56 ;  /* 0x80000038ff382221 */ /* 0x000fe20000000000 */
[----:B------:R-:W-:Y:S06]  /*16a0*/  @!P0 BRA `(.L_x_14) ;  /* 0x0000000000cc8947 */ /* 0x000fec0003800000 */
[----:B------:R-:W-:-:S13]  /*16b0*/  FSETP.NEU.AND P0, PT, |R48|, +INF , PT ;  /* 0x7f8000003000780b */ /* 0x000fda0003f0d200 */
[----:B------:R-:W-:Y:S01]  /*16c0*/  @!P0 FMUL R49, RZ, -R48 ;  /* 0x80000030ff318220 */ /* 0x000fe20000400000 */
[----:B------:R-:W-:Y:S01]  /*16d0*/  @!P0 IMAD.MOV.U32 R21, RZ, RZ, RZ ;  /* 0x000000ffff158224 */ /* 0x000fe200078e00ff */
[----:B------:R-:W-:Y:S06]  /*16e0*/  @!P0 BRA `(.L_x_14) ;  /* 0x0000000000bc8947 */ /* 0x000fec0003800000 */
[----:B------:R-:W-:Y:S01]  /*16f0*/  SHF.L.U32 R2, R11, 0x8, RZ ;  /* 0x000000080b027819 */ /* 0x000fe200000006ff */
[----:B------:R-:W-:Y:S01]  /*1700*/  IMAD.MOV.U32 R6, RZ, RZ, RZ ;  /* 0x000000ffff067224 */ /* 0x000fe200078e00ff */
[----:B------:R-:W-:Y:S01]  /*1710*/  MOV R9, RZ ;  /* 0x000000ff00097202 */ /* 0x000fe20000000f00 */
[----:B------:R-:W-:Y:S01]  /*1720*/  UMOV UR4, URZ ;  /* 0x000000ff00047c82 */ /* 0x000fe20008000000 */
[----:B------:R-:W-:-:S07]  /*1730*/  LOP3.LUT R49, R2, 0x80000000, RZ, 0xfc, !PT ;  /* 0x8000000002317812 */ /* 0x000fce00078efcff */
.L_x_15:
        /* <DEDUP_REMOVED lines=17> */
[----:B0-----:R-:W-:-:S05]  /*1850*/  IMAD R21, R2, -0x4, R1 ;  /* 0xfffffffc02157824 */ /* 0x001fca00078e0201 */
[----:B------:R-:W2:Y:S04]  /*1860*/  LDL R2, [R21+0x18] ;  /* 0x0000180015027983 */ /* 0x000ea80000100800 */
[----:B------:R-:W2:Y:S04]  /*1870*/  LDL R3, [R21+0x14] ;  /* 0x0000140015037983 */ /* 0x000ea80000100800 */
[----:B------:R-:W3:Y:S01]  /*1880*/  @P0 LDL R4, [R21+0x10] ;  /* 0x0000100015040983 */ /* 0x000ee20000100800 */
[----:B------:R-:W-:Y:S01]  /*1890*/  LOP3.LUT R5, R5, 0x1f, RZ, 0xc0, !PT ;  /* 0x0000001f05057812 */ /* 0x000fe200078ec0ff */
[----:B------:R-:W-:Y:S01]  /*18a0*/  UMOV UR4, 0x54442d19 ;  /* 0x54442d1900047882 */ /* 0x000fe20000000000 */
[----:B------:R-:W-:Y:S01]  /*18b0*/  UMOV UR5, 0x3bf921fb ;  /* 0x3bf921fb00057882 */ /* 0x000fe20000000000 */
[----:B------:R-:W-:-:S02]  /*18c0*/  ISETP.GE.AND P1, PT, R11, RZ, PT ;  /* 0x000000ff0b00720c */ /* 0x000fc40003f26270 */
[-C--:B--2---:R-:W-:Y:S02]  /*18d0*/  @P0 SHF.L.W.U32.HI R2, R3, R5.reuse, R2 ;  /* 0x0000000503020219 */ /* 0x084fe40000010e02 */
[----:B---3--:R-:W-:Y:S02]  /*18e0*/  @P0 SHF.L.W.U32.HI R3, R4, R5, R3 ;  /* 0x0000000504030219 */ /* 0x008fe40000010e03 */
[--C-:B------:R-:W-:Y:S02]  /*18f0*/  SHF.R.U32.HI R21, RZ, 0x1e, R2.reuse ;  /* 0x0000001eff157819 */ /* 0x100fe40000011602 */
[C---:B------:R-:W-:Y:S01]  /*1900*/  SHF.L.W.U32.HI R4, R3.reuse, 0x2, R2 ;  /* 0x0000000203047819 */ /* 0x040fe20000010e02 */
[----:B------:R-:W-:-:S03]  /*1910*/  IMAD.SHL.U32 R3, R3, 0x4, RZ ;  /* 0x0000000403037824 */ /* 0x000fc600078e00ff */
[----:B------:R-:W-:Y:S02]  /*1920*/  SHF.R.S32.HI R5, RZ, 0x1f, R4 ;  /* 0x0000001fff057819 */ /* 0x000fe40000011404 */
[C---:B------:R-:W-:Y:S02]  /*1930*/  LEA.HI R21, R4.reuse, R21, RZ, 0x1 ;  /* 0x0000001504157211 */ /* 0x040fe400078f08ff */
[C---:B------:R-:W-:Y:S02]  /*1940*/  LOP3.LUT R8, R5.reuse, R3, RZ, 0x3c, !PT ;  /* 0x0000000305087212 */ /* 0x040fe400078e3cff */
[----:B------:R-:W-:Y:S02]  /*1950*/  LOP3.LUT R9, R5, R4, RZ, 0x3c, !PT ;  /* 0x0000000405097212 */ /* 0x000fe400078e3cff */
[----:B------:R-:W-:Y:S02]  /*1960*/  LOP3.LUT R11, R4, R11, RZ, 0x3c, !PT ;  /* 0x0000000b040b7212 */ /* 0x000fe400078e3cff */
[----:B------:R-:W-:-:S02]  /*1970*/  IADD3 R2, PT, PT, -R21, RZ, RZ ;  /* 0x000000ff15027210 */ /* 0x000fc40007ffe1ff */
[----:B------:R-:W0:Y:S01]  /*1980*/  I2F.F64.S64 R8, R8 ;  /* 0x0000000800087312 */ /* 0x000e220000301c00 */
[----:B------:R-:W-:Y:S02]  /*1990*/  ISETP.GE.AND P0, PT, R11, RZ, PT ;  /* 0x000000ff0b00720c */ /* 0x000fe40003f06270 */
[----:B------:R-:W-:Y:S01]  /*19a0*/  @!P1 IMAD.MOV.U32 R21, RZ, RZ, R2 ;  /* 0x000000ffff159224 */ /* 0x000fe200078e0002 */
[----:B0-----:R-:W-:-:S10]  /*19b0*/  DMUL R50, R8, UR4 ;  /* 0x0000000408327c28 */ /* 0x001fd40008000000 */
[----:B------:R-:W0:Y:S02]  /*19c0*/  F2F.F32.F64 R50, R50 ;  /* 0x0000003200327310 */ /* 0x000e240000301000 */
[----:B01----:R-:W-:-:S07]  /*19d0*/  FSEL R49, -R50, R50, !P0 ;  /* 0x0000003232317208 */ /* 0x003fce0004000100 */
.L_x_14:
[----:B------:R-:W-:Y:S05]  /*19e0*/  BSYNC.RECONVERGENT B1 ;  /* 0x0000000000017941 */ /* 0x000fea0003800200 */
.L_x_13:
[----:B------:R-:W-:Y:S01]  /*19f0*/  FMUL R2, R49, R49 ;  /* 0x0000003131027220 */ /* 0x000fe20000400000 */
[C---:B------:R-:W-:Y:S01]  /*1a00*/  LOP3.LUT R3, R21.reuse, 0x1, RZ, 0xc0, !PT ;  /* 0x0000000115037812 */ /* 0x040fe200078ec0ff */
[----:B------:R-:W-:Y:S01]  /*1a10*/  FFMA R5, R38, -0.5, R17 ;  /* 0xbf00000026057823 */ /* 0x000fe20000000011 */
[----:B------:R-:W-:Y:S01]  /*1a20*/  LOP3.LUT P1, RZ, R21, 0x2, RZ, 0xc0, !PT ;  /* 0x0000000215ff7812 */ /* 0x000fe2000782c0ff */
[----:B------:R-:W-:Y:S01]  /*1a30*/  FFMA R15, R2, R15, -0.0013887860113754868507 ;  /* 0xbab607ed020f7423 */ /* 0x000fe2000000000f */
[----:B------:R-:W-:Y:S01]  /*1a40*/  ISETP.NE.U32.AND P0, PT, R3, 0x1, PT ;  /* 0x000000010300780c */ /* 0x000fe20003f05070 */
[----:B------:R-:W-:Y:S01]  /*1a50*/  FFMA R21, R38, -0.5, R13 ;  /* 0xbf00000026157823 */ /* 0x000fe2000000000d */
[C---:B------:R-:W-:Y:S01]  /*1a60*/  FFMA R3, R39.reuse, -0.5, R16 ;  /* 0xbf00000027037823 */ /* 0x040fe20000000010 */
[----:B------:R-:W-:Y:S01]  /*1a70*/  FFMA R8, R39, -0.5, R18 ;  /* 0xbf00000027087823 */ /* 0x000fe20000000012 */
[----:B------:R-:W-:Y:S01]  /*1a80*/  FSEL R7, R7, 0.041666727513074874878, P0 ;  /* 0x3d2aaabb07077808 */ /* 0x000fe20000000000 */
[C---:B------:R-:W-:Y:S01]  /*1a90*/  FMUL R9, R10.reuse, R5 ;  /* 0x000000050a097220 */ /* 0x040fe20000400000 */
[----:B------:R-:W-:Y:S01]  /*1aa0*/  FSEL R15, R15, -0.00019574658654164522886, !P0 ;  /* 0xb94d41530f0f7808 */ /* 0x000fe20004000000 */
[----:B------:R-:W-:Y:S01]  /*1ab0*/  FMUL R6, R10, R3 ;  /* 0x000000030a067220 */ /* 0x000fe20000400000 */
[----:B------:R-:W-:Y:S01]  /*1ac0*/  FSEL R14, -R14, -0.4999999701976776123, P0 ;  /* 0xbeffffff0e0e7808 */ /* 0x000fe20000000100 */
[-C--:B------:R-:W-:Y:S01]  /*1ad0*/  FMUL R11, R10, R8.reuse ;  /* 0x000000080a0b7220 */ /* 0x080fe20000400000 */
[----:B------:R-:W-:Y:S01]  /*1ae0*/  FSEL R49, R49, 1, P0 ;  /* 0x3f80000031317808 */ /* 0x000fe20000000000 */
[----:B------:R-:W-:Y:S01]  /*1af0*/  FFMA R7, R2, R15, R7 ;  /* 0x0000000f02077223 */ /* 0x000fe20000000007 */
[C---:B------:R-:W-:Y:S01]  /*1b00*/  FFMA R4, R20.reuse, R3, R9 ;  /* 0x0000000314047223 */ /* 0x040fe20000000009 */
[----:B------:R-:W-:Y:S01]  /*1b10*/  FFMA R15, R20, R5, -R11 ;  /* 0x00000005140f7223 */ /* 0x000fe2000000080b */
[----:B------:R-:W-:Y:S01]  /*1b20*/  FFMA R51, R12, -0.5, R25 ;  /* 0xbf0000000c337823 */ /* 0x000fe20000000019 */
[C---:B------:R-:W-:Y:S01]  /*1b30*/  FFMA R7, R2.reuse, R7, R14 ;  /* 0x0000000702077223 */ /* 0x040fe2000000000e */
[----:B------:R-:W-:Y:S01]  /*1b40*/  FFMA R2, R2, R49, RZ ;  /* 0x0000003102027223 */ /* 0x000fe200000000ff */
[-C--:B------:R-:W-:Y:S01]  /*1b50*/  FMUL R14, R10, R21.reuse ;  /* 0x000000150a0e7220 */ /* 0x080fe20000400000 */
[CC--:B------:R-:W-:Y:S01]  /*1b60*/  FFMA R10, R20.reuse, R8.reuse, R9 ;  /* 0x00000008140a7223 */ /* 0x0c0fe20000000009 */
[----:B------:R-:W-:Y:S01]  /*1b70*/  FFMA R59, R20, R21, -R6 ;  /* 0x00000015143b7223 */ /* 0x000fe20000000806 */
[----:B------:R-:W-:Y:S01]  /*1b80*/  FFMA R2, R2, R7, R49 ;  /* 0x0000000702027223 */ /* 0x000fe20000000031 */
[C---:B------:R-:W-:Y:S01]  /*1b90*/  FFMA R58, R20.reuse, R3, R14 ;  /* 0x00000003143a7223 */ /* 0x040fe2000000000e */
[C---:B------:R-:W-:Y:S01]  /*1ba0*/  FFMA R3, R20.reuse, R5, -R6 ;  /* 0x0000000514037223 */ /* 0x040fe20000000806 */
[----:B------:R-:W-:Y:S01]  /*1bb0*/  FFMA R50, R20, R8, R14 ;  /* 0x0000000814327223 */ /* 0x000fe2000000000e */
[----:B------:R-:W-:Y:S01]  /*1bc0*/  @P1 FADD R2, RZ, -R2 ;  /* 0x80000002ff021221 */ /* 0x000fe20000000000 */
[C---:B------:R-:W-:Y:S01]  /*1bd0*/  FFMA R5, R19.reuse, -0.5, R0 ;  /* 0xbf00000013057823 */ /* 0x040fe20000000000 */
[----:B------:R-:W-:Y:S01]  /*1be0*/  FFMA R7, R12, -0.5, R22 ;  /* 0xbf0000000c077823 */ /* 0x000fe20000000016 */
[----:B------:R-:W-:Y:S01]  /*1bf0*/  FFMA R8, R19, -0.5, R23 ;  /* 0xbf00000013087823 */ /* 0x000fe20000000017 */
[----:B------:R-:W-:Y:S01]  /*1c00*/  FFMA R49, R20, R21, -R11 ;  /* 0x0000001514317223 */ /* 0x000fe2000000080b */
[C---:B------:R-:W-:Y:S01]  /*1c10*/  FMUL R6, R2.reuse, R5 ;  /* 0x0000000502067220 */ /* 0x040fe20000400000 */
[C---:B------:R-:W-:Y:S01]  /*1c20*/  FMUL R21, R2.reuse, R51 ;  /* 0x0000003302157220 */ /* 0x040fe20000400000 */
[CC--:B------:R-:W-:Y:S01]  /*1c30*/  FMUL R9, R2.reuse, R7.reuse ;  /* 0x0000000702097220 */ /* 0x0c0fe20000400000 */
[-C--:B------:R-:W-:Y:S01]  /*1c40*/  FMUL R11, R2, R8.reuse ;  /* 0x00000008020b7220 */ /* 0x080fe20000400000 */
[C-C-:B------:R-:W-:Y:S01]  /*1c50*/  FFMA R71, R56.reuse, R7, -R6.reuse ;  /* 0x0000000738477223 */ /* 0x140fe20000000806 */
[CCC-:B------:R-:W-:Y:S01]  /*1c60*/  FFMA R14, R56.reuse, R8.reuse, R21.reuse ;  /* 0x00000008380e7223 */ /* 0x1c0fe20000000015 */
[C---:B------:R-:W-:Y:S01]  /*1c70*/  FFMA R20, R56.reuse, R5, R21 ;  /* 0x0000000538147223 */ /* 0x040fe20000000015 */
[C---:B------:R-:W-:Y:S01]  /*1c80*/  FFMA R61, R56.reuse, R51, -R6 ;  /* 0x00000033383d7223 */ /* 0x040fe20000000806 */
[C-C-:B------:R-:W-:Y:S01]  /*1c90*/  FFMA R70, R56.reuse, R5, R9.reuse ;  /* 0x0000000538467223 */ /* 0x140fe20000000009 */
[C---:B------:R-:W-:Y:S01]  /*1ca0*/  FFMA R2, R56.reuse, R8, R9 ;  /* 0x0000000838027223 */ /* 0x040fe20000000009 */
[C-C-:B------:R-:W-:Y:S01]  /*1cb0*/  FFMA R21, R56.reuse, R7, -R11.reuse ;  /* 0x0000000738157223 */ /* 0x140fe2000000080b */
[----:B------:R-:W-:Y:S01]  /*1cc0*/  FFMA R57, R56, R51, -R11 ;  /* 0x0000003338397223 */ /* 0x000fe2000000080b */
[C---:B------:R-:W-:Y:S01]  /*1cd0*/  FFMA R6, R39.reuse, 0.5, R10 ;  /* 0x3f00000027067823 */ /* 0x040fe2000000000a */
[C---:B------:R-:W-:Y:S01]  /*1ce0*/  FFMA R4, R39.reuse, 0.5, R4 ;  /* 0x3f00000027047823 */ /* 0x040fe20000000004 */
[C---:B------:R-:W-:Y:S01]  /*1cf0*/  FFMA R5, R38.reuse, 0.5, R3 ;  /* 0x3f00000026057823 */ /* 0x040fe20000000003 */
[C---:B------:R-:W-:Y:S01]  /*1d00*/  FFMA R7, R38.reuse, 0.5, R15 ;  /* 0x3f00000026077823 */ /* 0x040fe2000000000f */
[C---:B------:R-:W-:Y:S01]  /*1d10*/  FFMA R8, R39.reuse, 0.5, R50 ;  /* 0x3f00000027087823 */ /* 0x040fe20000000032 */
[C---:B------:R-:W-:Y:S01]  /*1d20*/  FFMA R9, R38.reuse, 0.5, R49 ;  /* 0x3f00000026097823 */ /* 0x040fe20000000031 */
[----:B------:R-:W-:Y:S01]  /*1d30*/  FFMA R10, R39, 0.5, R58 ;  /* 0x3f000000270a7823 */ /* 0x000fe2000000003a */
[----:B------:R-:W-:Y:S01]  /*1d40*/  FFMA R11, R38, 0.5, R59 ;  /* 0x3f000000260b7823 */ /* 0x000fe2000000003b */
[----:B------:R0:W-:Y:S01]  /*1d50*/  STL.128 [R1+0x20], R4 ;  /* 0x0000200401007387 */ /* 0x0001e20000100c00 */
[C---:B------:R-:W-:Y:S01]  /*1d60*/  FFMA R3, R12.reuse, 0.5, R21 ;  /* 0x3f0000000c037823 */ /* 0x040fe20000000015 */
[C---:B------:R-:W-:Y:S01]  /*1d70*/  FFMA R70, R19.reuse, 0.5, R70 ;  /* 0x3f00000013467823 */ /* 0x040fe20000000046 */
[C---:B------:R-:W-:Y:S01]  /*1d80*/  FFMA R71, R12.reuse, 0.5, R71 ;  /* 0x3f0000000c477823 */ /* 0x040fe20000000047 */
[----:B------:R0:W-:Y:S01]  /*1d90*/  STL.128 [R1+0x30], R8 ;  /* 0x0000300801007387 */ /* 0x0001e20000100c00 */
[C---:B------:R-:W-:Y:S01]  /*1da0*/  FFMA R2, R19.reuse, 0.5, R2 ;  /* 0x3f00000013027823 */ /* 0x040fe20000000002 */
[C---:B------:R-:W-:Y:S01]  /*1db0*/  FFMA R14, R19.reuse, 0.5, R14 ;  /* 0x3f000000130e7823 */ /* 0x040fe2000000000e */
[C---:B------:R-:W-:Y:S01]  /*1dc0*/  FFMA R15, R12.reuse, 0.5, R57 ;  /* 0x3f0000000c0f7823 */ /* 0x040fe20000000039 */
[----:B------:R0:W-:Y:S01]  /*1dd0*/  STL.64 [R1+0x40], R4 ;  /* 0x0000400401007387 */ /* 0x0001e20000100a00 */
[----:B------:R-:W-:Y:S01]  /*1de0*/  FFMA R20, R19, 0.5, R20 ;  /* 0x3f00000013147823 */ /* 0x000fe20000000014 */
[----:B------:R-:W-:Y:S01]  /*1df0*/  FFMA R21, R12, 0.5, R61 ;  /* 0x3f0000000c157823 */ /* 0x000fe2000000003d */
[----:B------:R-:W-:Y:S01]  /*1e00*/  HFMA2 R77, -RZ, RZ, 0, 0 ;  /* 0x00000000ff4d7431 */ /* 0x000fe200000001ff */
[----:B------:R-:W-:Y:S01]  /*1e10*/  MOV R74, RZ ;  /* 0x000000ff004a7202 */ /* 0x000fe20000000f00 */
[----:B------:R-:W-:Y:S01]  /*1e20*/  IMAD.MOV.U32 R82, RZ, RZ, RZ ;  /* 0x000000ffff527224 */ /* 0x000fe200078e00ff */
[----:B------:R-:W-:Y:S01]  /*1e30*/  MOV R51, R4 ;  /* 0x0000000400337202 */ /* 0x000fe20000000f00 */
[----:B------:R-:W-:Y:S01]  /*1e40*/  IMAD.MOV.U32 R73, RZ, RZ, RZ ;  /* 0x000000ffff497224 */ /* 0x000fe200078e00ff */
[----:B------:R-:W-:-:S02]  /*1e50*/  FMNMX R49, R70, R2, !PT ;  /* 0x0000000246317209 */ /* 0x000fc40007800000 */
[----:B------:R-:W-:Y:S02]  /*1e60*/  FMNMX R80, R70, R2, PT ;  /* 0x0000000246507209 */ /* 0x000fe40003800000 */
[CC--:B------:R-:W-:Y:S02]  /*1e70*/  FMNMX R79, R71.reuse, R3.reuse, !PT ;  /* 0x00000003474f7209 */ /* 0x0c0fe40007800000 */
[----:B------:R-:W-:Y:S02]  /*1e80*/  FMNMX R78, R71, R3, PT ;  /* 0x00000003474e7209 */ /* 0x000fe40003800000 */
[CC--:B------:R-:W-:Y:S02]  /*1e90*/  FMNMX R76, R2.reuse, R14.reuse, !PT ;  /* 0x0000000e024c7209 */ /* 0x0c0fe40007800000 */
[----:B------:R-:W-:Y:S02]  /*1ea0*/  FMNMX R72, R2, R14, PT ;  /* 0x0000000e02487209 */ /* 0x000fe40003800000 */
[----:B------:R-:W-:-:S02]  /*1eb0*/  FMNMX R69, R3, R15, !PT ;  /* 0x0000000f03457209 */ /* 0x000fc40007800000 */
[----:B------:R-:W-:Y:S02]  /*1ec0*/  FMNMX R68, R3, R15, PT ;  /* 0x0000000f03447209 */ /* 0x000fe40003800000 */
[CC--:B------:R-:W-:Y:S02]  /*1ed0*/  FMNMX R67, R14.reuse, R20.reuse, !PT ;  /* 0x000000140e437209 */ /* 0x0c0fe40007800000 */
[-C--:B------:R-:W-:Y:S02]  /*1ee0*/  FMNMX R66, R14, R20.reuse, PT ;  /* 0x000000140e427209 */ /* 0x080fe40003800000 */
[CC--:B------:R-:W-:Y:S02]  /*1ef0*/  FMNMX R65, R15.reuse, R21.reuse, !PT ;  /* 0x000000150f417209 */ /* 0x0c0fe40007800000 */
[----:B------:R-:W-:Y:S02]  /*1f00*/  FMNMX R64, R15, R21, PT ;  /* 0x000000150f407209 */ /* 0x000fe40003800000 */
[----:B------:R-:W-:-:S02]  /*1f10*/  FMNMX R63, R70, R20, !PT ;  /* 0x00000014463f7209 */ /* 0x000fc40007800000 */
[----:B------:R-:W-:Y:S02]  /*1f20*/  FMNMX R62, R70, R20, PT ;  /* 0x00000014463e7209 */ /* 0x000fe40003800000 */
[CC--:B------:R-:W-:Y:S02]  /*1f30*/  FMNMX R61, R71.reuse, R21.reuse, !PT ;  /* 0x00000015473d7209 */ /* 0x0c0fe40007800000 */
[----:B0-----:R-:W-:-:S07]  /*1f40*/  FMNMX R60, R71, R21, PT ;  /* 0x00000015473c7209 */ /* 0x001fce0003800000 */
.L_x_68:
[----:B------:R-:W-:-:S05]  /*1f50*/  IMAD R81, R82, 0x8, R41 ;  /* 0x0000000852517824 */ /* 0x000fca00078e0229 */
[----:B0123--:R-:W2:Y:S01]  /*1f60*/  LDL.64 R56, [R81+0x8] ;  /* 0x0000080051387983 */ /* 0x00fea20000100a00 */
[----:B------:R-:W-:Y:S01]  /*1f70*/  IADD3 R82, PT, PT, R82, 0x1, RZ ;  /* 0x0000000152527810 */ /* 0x000fe20007ffe0ff */
[----:B------:R-:W-:Y:S01]  /*1f80*/  BSSY.RECONVERGENT B3, `(.L_x_16) ;  /* 0x000007f000037945 */ /* 0x000fe20003800200 */
[----:B------:R-:W-:Y:S02]  /*1f90*/  IMAD.MOV.U32 R85, RZ, RZ, R51 ;  /* 0x000000ffff557224 */ /* 0x000fe400078e0033 */
[----:B------:R-:W-:Y:S02]  /*1fa0*/  ISETP.NE.AND P1, PT, R82, 0x4, PT ;  /* 0x000000045200780c */ /* 0x000fe40003f25270 */
[CC--:B--2---:R-:W-:Y:S02]  /*1fb0*/  FMNMX R83, R56.reuse, R51.reuse, !PT ;  /* 0x0000003338537209 */ /* 0x0c4fe40007800000 */
[----:B------:R-:W-:Y:S02]  /*1fc0*/  FMNMX R84, R56, R51, PT ;  /* 0x0000003338547209 */ /* 0x000fe40003800000 */
[----:B------:R-:W-:-:S02]  /*1fd0*/  FSETP.GTU.AND P0, PT, R80, R83, PT ;  /* 0x000000535000720b */ /* 0x000fc40003f0c000 */
[----:B------:R-:W-:Y:S02]  /*1fe0*/  MOV R51, R56 ;  /* 0x0000003800337202 */ /* 0x000fe40000000f00 */
[----:B------:R-:W-:-:S13]  /*1ff0*/  FSETP.GTU.OR P0, PT, R84, R49, P0 ;  /* 0x000000315400720b */ /* 0x000fda000070c400 */
[----:B------:R-:W-:Y:S05]  /*2000*/  @P0 BRA `(.L_x_17) ;  /* 0x0000000400d80947 */ /* 0x000fea0003800000 */
[----:B------:R-:W2:Y:S02]  /*2010*/  LDL R88, [R81+0x4] ;  /* 0x0000040051587983 */ /* 0x000ea40000100800 */
[CC--:B--2---:R-:W-:Y:S02]  /*2020*/  FMNMX R59, R88.reuse, R57.reuse, !PT ;  /* 0x00000039583b7209 */ /* 0x0c4fe40007800000 */
[----:B------:R-:W-:Y:S02]  /*2030*/  FMNMX R50, R88, R57, PT ;  /* 0x0000003958327209 */ /* 0x000fe40003800000 */
[----:B------:R-:W-:-:S04]  /*2040*/  FSETP.GTU.AND P0, PT, R78, R59, PT ;  /* 0x0000003b4e00720b */ /* 0x000fc80003f0c000 */
[----:B------:R-:W-:-:S13]  /*2050*/  FSETP.GTU.OR P0, PT, R50, R79, P0 ;  /* 0x0000004f3200720b */ /* 0x000fda000070c400 */
[----:B------:R-:W-:Y:S05]  /*2060*/  @P0 BRA `(.L_x_17) ;  /* 0x0000000400c00947 */ /* 0x000fea0003800000 */
[C---:B------:R-:W-:Y:S01]  /*2070*/  FADD R56, -R71.reuse, R88 ;  /* 0x0000005847387221 */ /* 0x040fe20000000100 */
[C---:B------:R-:W-:Y:S01]  /*2080*/  FADD R58, -R70.reuse, R2 ;  /* 0x00000002463a7221 */ /* 0x040fe20000000100 */
[----:B------:R-:W-:Y:S01]  /*2090*/  FADD R50, -R70, R85 ;  /* 0x0000005546327221 */ /* 0x000fe20000000100 */
[----:B------:R-:W-:Y:S01]  /*20a0*/  FADD R59, -R71, R3 ;  /* 0x00000003473b7221 */ /* 0x000fe20000000100 */
[----:B------:R-:W-:Y:S01]  /*20b0*/  FADD R87, R51, -R85 ;  /* 0x8000005533577221 */ /* 0x000fe20000000000 */
[----:B------:R-:W-:Y:S01]  /*20c0*/  FMUL R75, R56, R58 ;  /* 0x0000003a384b7220 */ /* 0x000fe20000400000 */
[----:B------:R-:W-:-:S03]  /*20d0*/  FADD R56, -R70, R51 ;  /* 0x0000003346387221 */ /* 0x000fc60000000100 */
[----:B------:R-:W-:Y:S01]  /*20e0*/  FFMA R50, R50, R59, -R75 ;  /* 0x0000003b32327223 */ /* 0x000fe2000000084b */
[----:B------:R-:W-:Y:S01]  /*20f0*/  FMUL R75, R59, R56 ;  /* 0x000000383b4b7220 */ /* 0x000fe20000400000 */
[----:B------:R-:W-:Y:S01]  /*2100*/  FADD R59, -R71, R57 ;  /* 0x00000039473b7221 */ /* 0x000fe20000000100 */
[----:B------:R-:W-:-:S03]  /*2110*/  FADD R56, R70, -R85 ;  /* 0x8000005546387221 */ /* 0x000fc60000000000 */
[----:B------:R-:W-:-:S04]  /*2120*/  FFMA R59, R58, R59, -R75 ;  /* 0x0000003b3a3b7223 */ /* 0x000fc8000000084b */
[----:B------:R-:W-:Y:S01]  /*2130*/  FMUL R86, R50, R59 ;  /* 0x0000003b32567220 */ /* 0x000fe20000400000 */
[----:B------:R-:W-:Y:S01]  /*2140*/  FADD R50, R71, -R88 ;  /* 0x8000005847327221 */ /* 0x000fe20000000000 */
[----:B------:R-:W-:-:S03]  /*2150*/  FADD R59, -R88, R57 ;  /* 0x00000039583b7221 */ /* 0x000fc60000000100 */
[----:B------:R-:W-:Y:S01]  /*2160*/  FMUL R75, R87, R50 ;  /* 0x00000032574b7220 */ /* 0x000fe20000400000 */
[----:B------:R-:W-:Y:S01]  /*2170*/  FADD R50, R2, -R85 ;  /* 0x8000005502327221 */ /* 0x000fe20000000000 */
[----:B------:R-:W-:Y:S02]  /*2180*/  FSETP.GT.AND P0, PT, R86, RZ, PT ;  /* 0x000000ff5600720b */ /* 0x000fe40003f04000 */
[----:B------:R-:W-:Y:S01]  /*2190*/  FFMA R56, R56, R59, -R75 ;  /* 0x0000003b38387223 */ /* 0x000fe2000000084b */
[----:B------:R-:W-:Y:S01]  /*21a0*/  FMUL R91, R59, R50 ;  /* 0x000000323b5b7220 */ /* 0x000fe20000400000 */
[----:B------:R-:W-:-:S04]  /*21b0*/  FADD R50, R3, -R88 ;  /* 0x8000005803327221 */ /* 0x000fc80000000000 */
[----:B------:R-:W-:-:S04]  /*21c0*/  FMUL R50, R87, R50 ;  /* 0x0000003257327220 */ /* 0x000fc80000400000 */
[----:B------:R-:W-:-:S04]  /*21d0*/  FADD R59, R50, -R91 ;  /* 0x8000005b323b7221 */ /* 0x000fc80000000000 */
[----:B------:R-:W-:-:S05]  /*21e0*/  FMUL R59, R56, R59 ;  /* 0x0000003b383b7220 */ /* 0x000fca0000400000 */
[----:B------:R-:W-:-:S13]  /*21f0*/  FSETP.LEU.OR P0, PT, R59, RZ, !P0 ;  /* 0x000000ff3b00720b */ /* 0x000fda000470b400 */
[----:B------:R-:W-:Y:S05]  /*2200*/  @P0 BRA `(.L_x_17) ;  /* 0x0000000400580947 */ /* 0x000fea0003800000 */
[----:B------:R-:W-:Y:S01]  /*2210*/  FADD R91, -R50, R91 ;  /* 0x0000005b325b7221 */ /* 0x000fe20000000100 */
[----:B------:R-:W-:Y:S03]  /*2220*/  BSSY.RECONVERGENT B4, `(.L_x_18) ;  /* 0x000004f000047945 */ /* 0x000fe60003800200 */
[----:B------:R-:W-:-:S05]  /*2230*/  FADD R90, -R56, R91 ;  /* 0x0000005b385a7221 */ /* 0x000fca0000000100 */
[----:B------:R-:W-:-:S13]  /*2240*/  FSETP.GT.AND P0, PT, |R90|, 9.9999999392252902908e-09, PT ;  /* 0x322bcc775a00780b */ /* 0x000fda0003f04200 */
[----:B------:R-:W-:Y:S05]  /*2250*/  @!P0 BRA `(.L_x_19) ;  /* 0x0000000000888947 */ /* 0x000fea0003800000 */
[----:B------:R-:W0:Y:S01]  /*2260*/  MUFU.RCP R57, R90 ;  /* 0x0000005a00397308 */ /* 0x000e220000001000 */
[----:B------:R-:W-:Y:S01]  /*2270*/  FMUL R75, R2, R56 ;  /* 0x00000038024b7220 */ /* 0x000fe20000400000 */
[----:B------:R-:W-:Y:S03]  /*2280*/  BSSY.RECONVERGENT B5, `(.L_x_20) ;  /* 0x000000d000057945 */ /* 0x000fe60003800200 */
[----:B------:R-:W-:-:S04]  /*2290*/  FFMA R75, R70, R91, -R75 ;  /* 0x0000005b464b7223 */ /* 0x000fc8000000084b */
[----:B------:R-:W1:Y:S01]  /*22a0*/  FCHK P0, R75, R90 ;  /* 0x0000005a4b007302 */ /* 0x000e620000000000 */
[----:B0-----:R-:W-:-:S04]  /*22b0*/  FFMA R50, -R90, R57, 1 ;  /* 0x3f8000005a327423 */ /* 0x001fc80000000139 */
[----:B------:R-:W-:-:S04]  /*22c0*/  FFMA R50, R57, R50, R57 ;  /* 0x0000003239327223 */ /* 0x000fc80000000039 */
[----:B------:R-:W-:-:S04]  /*22d0*/  FFMA R57, R75, R50, RZ ;  /* 0x000000324b397223 */ /* 0x000fc800000000ff */
[----:B------:R-:W-:-:S04]  /*22e0*/  FFMA R58, -R90, R57, R75 ;  /* 0x000000395a3a7223 */ /* 0x000fc8000000014b */
[----:B------:R-:W-:Y:S01]  /*22f0*/  FFMA R57, R50, R58, R57 ;  /* 0x0000003a32397223 */ /* 0x000fe20000000039 */
[----:B-1----:R-:W-:Y:S06]  /*2300*/  @!P0 BRA `(.L_x_21) ;  /* 0x0000000000108947 */ /* 0x002fec0003800000 */
[----:B------:R-:W-:Y:S01]  /*2310*/  IMAD.MOV.U32 R50, RZ, RZ, R90 ;  /* 0x000000ffff327224 */ /* 0x000fe200078e005a */
[----:B------:R-:W-:-:S07]  /*2320*/  MOV R58, 0x2340 ;  /* 0x00002340003a7802 */ /* 0x000fce0000000f00 */
[----:B------:R-:W-:Y:S05]  /*2330*/  CALL.REL.NOINC `($__internal_0_$__cuda_sm3x_div_rn_noftz_f32_slowpath) ;  /* 0x00000078005c7944 */ /* 0x000fea0003c00000 */
[----:B------:R-:W-:-:S07]  /*2340*/  MOV R57, R50 ;  /* 0x0000003200397202 */ /* 0x000fce0000000f00 */
.L_x_21:
[----:B------:R-:W-:Y:S05]  /*2350*/  BSYNC.RECONVERGENT B5 ;  /* 0x0000000000057941 */ /* 0x000fea0003800200 */
.L_x_20:
        /* <DEDUP_REMOVED lines=10> */
[----:B------:R-:W-:Y:S01]  /*2400*/  IMAD.MOV.U32 R56, RZ, RZ, R57 ;  /* 0x000000ffff387224 */ /* 0x000fe200078e0039 */
[----:B-1----:R-:W-:Y:S06]  /*2410*/  @!P0 BRA `(.L_x_23) ;  /* 0x00000000000c8947 */ /* 0x002fec0003800000 */
[----:B------:R-:W-:Y:S02]  /*2420*/  MOV R50, R90 ;  /* 0x0000005a00327202 */ /* 0x000fe40000000f00 */
[----:B------:R-:W-:-:S07]  /*2430*/  MOV R58, 0x2450 ;  /* 0x00002450003a7802 */ /* 0x000fce0000000f00 */
[----:B------:R-:W-:Y:S05]  /*2440*/  CALL.REL.NOINC `($__internal_0_$__cuda_sm3x_div_rn_noftz_f32_slowpath) ;  /* 0x0000007800187944 */ /* 0x000fea0003c00000 */
.L_x_23:
[----:B------:R-:W-:Y:S05]  /*2450*/  BSYNC.RECONVERGENT B5 ;  /* 0x0000000000057941 */ /* 0x000fea0003800200 */
.L_x_22:
[----:B------:R-:W-:Y:S01]  /*2460*/  IMAD.MOV.U32 R57, RZ, RZ, R50 ;  /* 0x000000ffff397224 */ /* 0x000fe200078e0032 */
[----:B------:R-:W-:Y:S06]  /*2470*/  BRA `(.L_x_24) ;  /* 0x0000000000a47947 */ /* 0x000fec0003800000 */
.L_x_19:
[----:B------:R-:W-:Y:S01]  /*2480*/  FADD R56, R71, -R3 ;  /* 0x8000000347387221 */ /* 0x000fe20000000000 */
[----:B------:R-:W-:Y:S01]  /*2490*/  FADD R91, R88, -R57 ;  /* 0x80000039585b7221 */ /* 0x000fe20000000000 */
[----:B------:R-:W-:Y:S01]  /*24a0*/  FMUL R50, R51, R88 ;  /* 0x0000005833327220 */ /* 0x000fe20000400000 */
[----:B------:R-:W-:Y:S01]  /*24b0*/  BSSY.RECONVERGENT B5, `(.L_x_25) ;  /* 0x0000014000057945 */ /* 0x000fe20003800200 */
[----:B------:R-:W-:Y:S02]  /*24c0*/  FMUL R59, R87, R56 ;  /* 0x00000038573b7220 */ /* 0x000fe40000400000 */
[----:B------:R-:W-:Y:S01]  /*24d0*/  FFMA R93, R57, R85, -R50 ;  /* 0x00000055395d7223 */ /* 0x000fe20000000832 */
[----:B------:R-:W-:Y:S01]  /*24e0*/  FMUL R57, R71, R2 ;  /* 0x0000000247397220 */ /* 0x000fe20000400000 */
[C---:B------:R-:W-:Y:S02]  /*24f0*/  FFMA R90, R58.reuse, R91, -R59 ;  /* 0x0000005b3a5a7223 */ /* 0x040fe4000000083b */
[----:B------:R-:W-:Y:S01]  /*2500*/  FMUL R75, R58, R93 ;  /* 0x0000005d3a4b7220 */ /* 0x000fe20000400000 */
[----:B------:R-:W-:Y:S01]  /*2510*/  FFMA R92, R70, R3, -R57 ;  /* 0x00000003465c7223 */ /* 0x000fe20000000839 */
[----:B------:R-:W0:Y:S03]  /*2520*/  MUFU.RCP R59, R90 ;  /* 0x0000005a003b7308 */ /* 0x000e260000001000 */
[----:B------:R-:W-:-:S05]  /*2530*/  FFMA R75, R87, R92, -R75 ;  /* 0x0000005c574b7223 */ /* 0x000fca000000084b */
[----:B------:R-:W1:Y:S01]  /*2540*/  FCHK P0, R75, R90 ;  /* 0x0000005a4b007302 */ /* 0x000e620000000000 */
[----:B0-----:R-:W-:-:S04]  /*2550*/  FFMA R50, -R90, R59, 1 ;  /* 0x3f8000005a327423 */ /* 0x001fc8000000013b */
[----:B------:R-:W-:-:S04]  /*2560*/  FFMA R50, R59, R50, R59 ;  /* 0x000000323b327223 */ /* 0x000fc8000000003b */
[----:B------:R-:W-:-:S04]  /*2570*/  FFMA R57, R75, R50, RZ ;  /* 0x000000324b397223 */ /* 0x000fc800000000ff */
[----:B------:R-:W-:-:S04]  /*2580*/  FFMA R58, -R90, R57, R75 ;  /* 0x000000395a3a7223 */ /* 0x000fc8000000014b */
[----:B------:R-:W-:Y:S01]  /*2590*/  FFMA R57, R50, R58, R57 ;  /* 0x0000003a32397223 */ /* 0x000fe20000000039 */
[----:B-1----:R-:W-:Y:S06]  /*25a0*/  @!P0 BRA `(.L_x_26) ;  /* 0x0000000000108947 */ /* 0x002fec0003800000 */
[----:B------:R-:W-:Y:S02]  /*25b0*/  MOV R50, R90 ;  /* 0x0000005a00327202 */ /* 0x000fe40000000f00 */
[----:B------:R-:W-:-:S07]  /*25c0*/  MOV R58, 0x25e0 ;  /* 0x000025e0003a7802 */ /* 0x000fce0000000f00 */
[----:B------:R-:W-:Y:S05]  /*25d0*/  CALL.REL.NOINC `($__internal_0_$__cuda_sm3x_div_rn_noftz_f32_slowpath) ;  /* 0x0000007400b47944 */ /* 0x000fea0003c00000 */
[----:B------:R-:W-:-:S07]  /*25e0*/  IMAD.MOV.U32 R57, RZ, RZ, R50 ;  /* 0x000000ffff397224 */ /* 0x000fce00078e0032 */
.L_x_26:
[----:B------:R-:W-:Y:S05]  /*25f0*/  BSYNC.RECONVERGENT B5 ;  /* 0x0000000000057941 */ /* 0x000fea0003800200 */
.L_x_25:
        /* <DEDUP_REMOVED lines=10> */
[----:B------:R-:W-:Y:S01]  /*26a0*/  MOV R56, R57 ;  /* 0x0000003900387202 */ /* 0x000fe20000000f00 */
[----:B-1----:R-:W-:Y:S06]  /*26b0*/  @!P0 BRA `(.L_x_28) ;  /* 0x00000000000c8947 */ /* 0x002fec0003800000 */
[----:B------:R-:W-:Y:S01]  /*26c0*/  IMAD.MOV.U32 R50, RZ, RZ, R90 ;  /* 0x000000ffff327224 */ /* 0x000fe200078e005a */
[----:B------:R-:W-:-:S07]  /*26d0*/  MOV R58, 0x26f0 ;  /* 0x000026f0003a7802 */ /* 0x000fce0000000f00 */
[----:B------:R-:W-:Y:S05]  /*26e0*/  CALL.REL.NOINC `($__internal_0_$__cuda_sm3x_div_rn_noftz_f32_slowpath) ;  /* 0x0000007400707944 */ /* 0x000fea0003c00000 */
.L_x_28:
[----:B------:R-:W-:Y:S05]  /*26f0*/  BSYNC.RECONVERGENT B5 ;  /* 0x0000000000057941 */ /* 0x000fea0003800200 */
.L_x_27:
[----:B------:R-:W-:-:S07]  /*2700*/  MOV R57, R50 ;  /* 0x0000003200397202 */ /* 0x000fce0000000f00 */
.L_x_24:
[----:B------:R-:W-:Y:S05]  /*2710*/  BSYNC.RECONVERGENT B4 ;  /* 0x0000000000047941 */ /* 0x000fea0003800200 */
.L_x_18:
[----:B------:R-:W-:Y:S02]  /*2720*/  IMAD R50, R77, 0x8, R42 ;  /* 0x000000084d327824 */ /* 0x000fe400078e022a */
[----:B------:R-:W-:Y:S01]  /*2730*/  FADD R73, R73, R56 ;  /* 0x0000003849497221 */ /* 0x000fe20000000000 */
[----:B------:R-:W-:Y:S01]  /*2740*/  FADD R74, R74, R57 ;  /* 0x000000394a4a7221 */ /* 0x000fe20000000000 */
[----:B------:R-:W-:Y:S01]  /*2750*/  IADD3 R77, PT, PT, R77, 0x1, RZ ;  /* 0x000000014d4d7810 */ /* 0x000fe20007ffe0ff */
[----:B------:R0:W-:Y:S06]  /*2760*/  STL.64 [R50], R56 ;  /* 0x0000003832007387 */ /* 0x0001ec0000100a00 */
.L_x_17:
[----:B------:R-:W-:Y:S05]  /*2770*/  BSYNC.RECONVERGENT B3 ;  /* 0x0000000000037941 */ /* 0x000fea0003800200 */
.L_x_16:
[----:B------:R-:W-:Y:S01]  /*2780*/  FSETP.GTU.AND P0, PT, R72, R83, PT ;  /* 0x000000534800720b */ /* 0x000fe20003f0c000 */
[----:B------:R-:W-:Y:S03]  /*2790*/  BSSY.RECONVERGENT B3, `(.L_x_29) ;  /* 0x000007a000037945 */ /* 0x000fe60003800200 */
[----:B------:R-:W-:-:S13]  /*27a0*/  FSETP.GTU.OR P0, PT, R84, R76, P0 ;  /* 0x0000004c5400720b */ /* 0x000fda000070c400 */
[----:B------:R-:W-:Y:S05]  /*27b0*/  @P0 BRA `(.L_x_30) ;  /* 0x0000000400dc0947 */ /* 0x000fea0003800000 */
[----:B------:R-:W0:Y:S04]  /*27c0*/  LDL R86, [R81+0x4] ;  /* 0x0000040051567983 */ /* 0x000e280000100800 */
[----:B------:R-:W0:Y:S02]  /*27d0*/  LDL R93, [R81+0xc] ;  /* 0x00000c00515d7983 */ /* 0x000e240000100800 */
[CC--:B0-----:R-:W-:Y:S02]  /*27e0*/  FMNMX R57, R86.reuse, R93.reuse, !PT ;  /* 0x0000005d56397209 */ /* 0x0c1fe40007800000 */
        /* <DEDUP_REMOVED lines=17> */
[----:B------:R-:W-:-:S04]  /*2900*/  FADD R50, R3, -R86 ;  /* 0x8000005603327221 */ /* 0x000fc80000000000 */
[----:B------:R-:W-:Y:S01]  /*2910*/  FMUL R57, R87, R50 ;  /* 0x0000003257397220 */ /* 0x000fe20000400000 */
[----:B------:R-:W-:Y:S01]  /*2920*/  FADD R50, -R86, R93 ;  /* 0x0000005d56327221 */ /* 0x000fe20000000100 */
[----:B------:R-:W-:-:S03]  /*2930*/  FSETP.GT.AND P0, PT, R59, RZ, PT ;  /* 0x000000ff3b00720b */ /* 0x000fc60003f04000 */
[----:B------:R-:W-:Y:S01]  /*2940*/  FFMA R56, R56, R50, -R57 ;  /* 0x0000003238387223 */ /* 0x000fe20000000839 */
[----:B------:R-:W-:-:S04]  /*2950*/  FADD R57, R14, -R85 ;  /* 0x800000550e397221 */ /* 0x000fc80000000000 */
        /* <DEDUP_REMOVED lines=11> */
[----:B------:R-:W-:Y:S05]  /*2a10*/  @P0 BRA `(.L_x_32) ;  /* 0x0000000000a80947 */ /* 0x000fea0003800000 */
[----:B------:R-:W-:Y:S01]  /*2a20*/  FADD R56, R3, -R15 ;  /* 0x8000000f03387221 */ /* 0x000fe20000000000 */
[----:B------:R-:W-:Y:S01]  /*2a30*/  FADD R91, R86, -R93 ;  /* 0x8000005d565b7221 */ /* 0x000fe20000000000 */
[----:B------:R-:W-:Y:S01]  /*2a40*/  FMUL R50, R51, R86 ;  /* 0x0000005633327220 */ /* 0x000fe20000400000 */
[----:B------:R-:W-:Y:S01]  /*2a50*/  BSSY.RECONVERGENT B5, `(.L_x_33) ;  /* 0x0000014000057945 */ /* 0x000fe20003800200 */
[----:B------:R-:W-:Y:S02]  /*2a60*/  FMUL R57, R87, R56 ;  /* 0x0000003857397220 */ /* 0x000fe40000400000 */
[----:B------:R-:W-:Y:S02]  /*2a70*/  FFMA R93, R93, R85, -R50 ;  /* 0x000000555d5d7223 */ /* 0x000fe40000000832 */
[C---:B------:R-:W-:Y:S01]  /*2a80*/  FFMA R90, R58.reuse, R91, -R57 ;  /* 0x0000005b3a5a7223 */ /* 0x040fe20000000839 */
[----:B------:R-:W-:Y:S01]  /*2a90*/  FMUL R57, R3, R14 ;  /* 0x0000000e03397220 */ /* 0x000fe20000400000 */
[----:B------:R-:W-:-:S02]  /*2aa0*/  FMUL R75, R58, R93 ;  /* 0x0000005d3a4b7220 */ /* 0x000fc40000400000 */
[----:B------:R-:W0:Y:S01]  /*2ab0*/  MUFU.RCP R59, R90 ;  /* 0x0000005a003b7308 */ /* 0x000e220000001000 */
[----:B------:R-:W-:-:S04]  /*2ac0*/  FFMA R92, R2, R15, -R57 ;  /* 0x0000000f025c7223 */ /* 0x000fc80000000839 */
        /* <DEDUP_REMOVED lines=12> */
.L_x_34:
[----:B------:R-:W-:Y:S05]  /*2b90*/  BSYNC.RECONVERGENT B5 ;  /* 0x0000000000057941 */ /* 0x000fea0003800200 */
.L_x_33:
        /* <DEDUP_REMOVED lines=15> */
.L_x_36:
[----:B------:R-:W-:Y:S05]  /*2c90*/  BSYNC.RECONVERGENT B5 ;  /* 0x0000000000057941 */ /* 0x000fea0003800200 */
.L_x_35:
[----:B------:R-:W-:Y:S01]  /*2ca0*/  IMAD.MOV.U32 R57, RZ, RZ, R50 ;  /* 0x000000ffff397224 */ /* 0x000fe200078e0032 */
[----:B------:R-:W-:Y:S06]  /*2cb0*/  BRA `(.L_x_37) ;  /* 0x0000000000847947 */ /* 0x000fec0003800000 */
.L_x_32:
        /* <DEDUP_REMOVED lines=15> */
.L_x_39:
[----:B------:R-:W-:Y:S05]  /*2db0*/  BSYNC.RECONVERGENT B5 ;  /* 0x0000000000057941 */ /* 0x000fea0003800200 */
.L_x_38:
        /* <DEDUP_REMOVED lines=15> */
.L_x_41:
[----:B------:R-:W-:Y:S05]  /*2eb0*/  BSYNC.RECONVERGENT B5 ;  /* 0x0000000000057941 */ /* 0x000fea0003800200 */
.L_x_40:
[----:B------:R-:W-:-:S07]  /*2ec0*/  MOV R57, R50 ;  /* 0x0000003200397202 */ /* 0x000fce0000000f00 */
.L_x_37:
[----:B------:R-:W-:Y:S05]  /*2ed0*/  BSYNC.RECONVERGENT B4 ;  /* 0x0000000000047941 */ /* 0x000fea0003800200 */
.L_x_31:
[----:B------:R-:W-:Y:S02]  /*2ee0*/  IMAD R50, R77, 0x8, R42 ;  /* 0x000000084d327824 */ /* 0x000fe400078e022a */
[----:B------:R-:W-:Y:S01]  /*2ef0*/  FADD R73, R73, R56 ;  /* 0x0000003849497221 */ /* 0x000fe20000000000 */
[----:B------:R-:W-:Y:S01]  /*2f00*/  FADD R74, R74, R57 ;  /* 0x000000394a4a7221 */ /* 0x000fe20000000000 */
[----:B------:R-:W-:Y:S01]  /*2f10*/  IADD3 R77, PT, PT, R77, 0x1, RZ ;  /* 0x000000014d4d7810 */ /* 0x000fe20007ffe0ff */
[----:B------:R1:W-:Y:S06]  /*2f20*/  STL.64 [R50], R56 ;  /* 0x0000003832007387 */ /* 0x0003ec0000100a00 */
.L_x_30:
[----:B------:R-:W-:Y:S05]  /*2f30*/  BSYNC.RECONVERGENT B3 ;  /* 0x0000000000037941 */ /* 0x000fea0003800200 */
.L_x_29:
[----:B------:R-:W-:Y:S01]  /*2f40*/  FSETP.GTU.AND P0, PT, R66, R83, PT ;  /* 0x000000534200720b */ /* 0x000fe20003f0c000 */
[----:B------:R-:W-:Y:S03]  /*2f50*/  BSSY.RECONVERGENT B3, `(.L_x_42) ;  /* 0x000007a000037945 */ /* 0x000fe60003800200 */
[----:B------:R-:W-:-:S13]  /*2f60*/  FSETP.GTU.OR P0, PT, R84, R67, P0 ;  /* 0x000000435400720b */ /* 0x000fda000070c400 */
[----:B------:R-:W-:Y:S05]  /*2f70*/  @P0 BRA `(.L_x_43) ;  /* 0x0000000400dc0947 */ /* 0x000fea0003800000 */
[----:B------:R-:W0:Y:S04]  /*2f80*/  LDL R86, [R81+0x4] ;  /* 0x0000040051567983 */ /* 0x000e280000100800 */
[----:B------:R-:W0:Y:S02]  /*2f90*/  LDL R93, [R81+0xc] ;  /* 0x00000c00515d7983 */ /* 0x000e240000100800 */
[CC--:B01----:R-:W-:Y:S02]  /*2fa0*/  FMNMX R57, R86.reuse, R93.reuse, !PT ;  /* 0x0000005d56397209 */ /* 0x0c3fe40007800000 */
        /* <DEDUP_REMOVED lines=58> */
.L_x_47:
[----:B------:R-:W-:Y:S05]  /*3350*/  BSYNC.RECONVERGENT B5 ;  /* 0x0000000000057941 */ /* 0x000fea0003800200 */
.L_x_46:
        /* <DEDUP_REMOVED lines=15> */
.L_x_49:
[----:B------:R-:W-:Y:S05]  /*3450*/  BSYNC.RECONVERGENT B5 ;  /* 0x0000000000057941 */ /* 0x000fea0003800200 */
.L_x_48:
[----:B------:R-:W-:Y:S01]  /*3460*/  IMAD.MOV.U32 R57, RZ, RZ, R50 ;  /* 0x000000ffff397224 */ /* 0x000fe200078e0032 */
[----:B------:R-:W-:Y:S06]  /*3470*/  BRA `(.L_x_50) ;  /* 0x0000000000847947 */ /* 0x000fec0003800000 */
.L_x_45:
        /* <DEDUP_REMOVED lines=15> */
.L_x_52:
[----:B------:R-:W-:Y:S05]  /*3570*/  BSYNC.RECONVERGENT B5 ;  /* 0x0000000000057941 */ /* 0x000fea0003800200 */
.L_x_51:
        /* <DEDUP_REMOVED lines=15> */
.L_x_54:
[----:B------:R-:W-:Y:S05]  /*3670*/  BSYNC.RECONVERGENT B5 ;  /* 0x0000000000057941 */ /* 0x000fea0003800200 */
.L_x_53:
[----:B------:R-:W-:-:S07]  /*3680*/  MOV R57, R50 ;  /* 0x0000003200397202 */ /* 0x000fce0000000f00 */
.L_x_50:
[----:B------:R-:W-:Y:S05]  /*3690*/  BSYNC.RECONVERGENT B4 ;  /* 0x0000000000047941 */ /* 0x000fea0003800200 */
.L_x_44:
[----:B------:R-:W-:Y:S02]  /*36a0*/  IMAD R50, R77, 0x8, R42 ;  /* 0x000000084d327824 */ /* 0x000fe400078e022a */
[----:B------:R-:W-:Y:S01]  /*36b0*/  FADD R73, R73, R56 ;  /* 0x0000003849497221 */ /* 0x000fe20000000000 */
[----:B------:R-:W-:Y:S01]  /*36c0*/  FADD R74, R74, R57 ;  /* 0x000000394a4a7221 */ /* 0x000fe20000000000 */
[----:B------:R-:W-:Y:S01]  /*36d0*/  IADD3 R77, PT, PT, R77, 0x1, RZ ;  /* 0x000000014d4d7810 */ /* 0x000fe20007ffe0ff */
[----:B------:R2:W-:Y:S06]  /*36e0*/  STL.64 [R50], R56 ;  /* 0x0000003832007387 */ /* 0x0005ec0000100a00 */
.L_x_43:
[----:B------:R-:W-:Y:S05]  /*36f0*/  BSYNC.RECONVERGENT B3 ;  /* 0x0000000000037941 */ /* 0x000fea0003800200 */
.L_x_42:
[----:B------:R-:W-:Y:S01]  /*3700*/  FSETP.GTU.AND P0, PT, R62, R83, PT ;  /* 0x000000533e00720b */ /* 0x000fe20003f0c000 */
[----:B------:R-:W-:Y:S03]  /*3710*/  BSSY.RECONVERGENT B3, `(.L_x_55) ;  /* 0x000007a000037945 */ /* 0x000fe60003800200 */
[----:B------:R-:W-:-:S13]  /*3720*/  FSETP.GTU.OR P0, PT, R84, R63, P0 ;  /* 0x0000003f5400720b */ /* 0x000fda000070c400 */
[----:B------:R-:W-:Y:S05]  /*3730*/  @P0 BRA `(.L_x_56) ;  /* 0x0000000400dc0947 */ /* 0x000fea0003800000 */
[----:B------:R-:W0:Y:S04]  /*3740*/  LDL R86, [R81+0x4] ;  /* 0x0000040051567983 */ /* 0x000e280000100800 */
[----:B------:R-:W0:Y:S02]  /*3750*/  LDL R83, [R81+0xc] ;  /* 0x00000c0051537983 */ /* 0x000e240000100800 */
[CC--:B012---:R-:W-:Y:S02]  /*3760*/  FMNMX R57, R86.reuse, R83.reuse, !PT ;  /* 0x0000005356397209 */ /* 0x0c7fe40007800000 */
[----:B------:R-:W-:Y:S02]  /*3770*/  FMNMX R50, R86, R83, PT ;  /* 0x0000005356327209 */ /* 0x000fe40003800000 */
[----:B------:R-:W-:-:S04]  /*3780*/  FSETP.GTU.AND P0, PT, R60, R57, PT ;  /* 0x000000393c00720b */ /* 0x000fc80003f0c000 */
[----:B------:R-:W-:-:S13]  /*3790*/  FSETP.GTU.OR P0, PT, R50, R61, P0 ;  /* 0x0000003d3200720b */ /* 0x000fda000070c400 */
[----:B------:R-:W-:Y:S05]  /*37a0*/  @P0 BRA `(.L_x_56) ;  /* 0x0000000400c00947 */ /* 0x000fea0003800000 */
[----:B------:R-:W-:Y:S01]  /*37b0*/  FADD R50, -R21, R86 ;  /* 0x0000005615327221 */ /* 0x000fe20000000100 */
[----:B------:R-:W-:Y:S01]  /*37c0*/  FADD R58, R70, -R20 ;  /* 0x80000014463a7221 */ /* 0x000fe20000000000 */
[C---:B------:R-:W-:Y:S01]  /*37d0*/  FADD R56, -R20.reuse, R85 ;  /* 0x0000005514387221 */ /* 0x040fe20000000100 */
[----:B------:R-:W-:Y:S01]  /*37e0*/  FADD R57, R71, -R21 ;  /* 0x8000001547397221 */ /* 0x000fe20000000000 */
[----:B------:R-:W-:Y:S01]  /*37f0*/  FADD R84, -R20, R51 ;  /* 0x0000003314547221 */ /* 0x000fe20000000100 */
[----:B------:R-:W-:Y:S01]  /*3800*/  FMUL R59, R50, R58 ;  /* 0x0000003a323b7220 */ /* 0x000fe20000400000 */
[----:B------:R-:W-:Y:S01]  /*3810*/  FADD R88, R51, -R85 ;  /* 0x8000005533587221 */ /* 0x000fe20000000000 */
[----:B------:R-:W-:Y:S01]  /*3820*/  FADD R50, R21, -R86 ;  /* 0x8000005615327221 */ /* 0x000fe20000000000 */
[----:B------:R-:W-:Y:S01]  /*3830*/  FMUL R81, R57, R84 ;  /* 0x0000005439517220 */ /* 0x000fe20000400000 */
[----:B------:R-:W-:Y:S01]  /*3840*/  FFMA R59, R56, R57, -R59 ;  /* 0x00000039383b7223 */ /* 0x000fe2000000083b */
[----:B------:R-:W-:Y:S01]  /*3850*/  FADD R75, -R21, R83 ;  /* 0x00000053154b7221 */ /* 0x000fe20000000100 */
[----:B------:R-:W-:Y:S01]  /*3860*/  FMUL R57, R88, R50 ;  /* 0x0000003258397220 */ /* 0x000fe20000400000 */
[----:B------:R-:W-:Y:S01]  /*3870*/  FADD R56, R20, -R85 ;  /* 0x8000005514387221 */ /* 0x000fe20000000000 */
[----:B------:R-:W-:Y:S01]  /*3880*/  FADD R50, -R86, R83 ;  /* 0x0000005356327221 */ /* 0x000fe20000000100 */
[----:B------:R-:W-:Y:S01]  /*3890*/  FFMA R84, R58, R75, -R81 ;  /* 0x0000004b3a547223 */ /* 0x000fe20000000851 */
[----:B------:R-:W-:-:S02]  /*38a0*/  FADD R75, R70, -R85 ;  /* 0x80000055464b7221 */ /* 0x000fc40000000000 */
[-C--:B------:R-:W-:Y:S01]  /*38b0*/  FFMA R56, R56, R50.reuse, -R57 ;  /* 0x0000003238387223 */ /* 0x080fe20000000839 */
[----:B------:R-:W-:Y:S01]  /*38c0*/  FADD R57, R71, -R86 ;  /* 0x8000005647397221 */ /* 0x000fe20000000000 */
[----:B------:R-:W-:Y:S01]  /*38d0*/  FMUL R50, R75, R50 ;  /* 0x000000324b327220 */ /* 0x000fe20000400000 */
[----:B------:R-:W-:Y:S02]  /*38e0*/  FMUL R59, R59, R84 ;  /* 0x000000543b3b7220 */ /* 0x000fe40000400000 */
[----:B------:R-:W-:-:S03]  /*38f0*/  FMUL R81, R88, R57 ;  /* 0x0000003958517220 */ /* 0x000fc60000400000 */
[----:B------:R-:W-:Y:S01]  /*3900*/  FSETP.GT.AND P0, PT, R59, RZ, PT ;  /* 0x000000ff3b00720b */ /* 0x000fe20003f04000 */
        /* <DEDUP_REMOVED lines=9> */
[----:B------:R-:W-:Y:S01]  /*39a0*/  FADD R56, -R71, R21 ;  /* 0x0000001547387221 */ /* 0x000fe20000000100 */
[----:B------:R-:W-:Y:S01]  /*39b0*/  FADD R81, R86, -R83 ;  /* 0x8000005356517221 */ /* 0x000fe20000000000 */
[----:B------:R-:W-:Y:S01]  /*39c0*/  FMUL R50, R51, R86 ;  /* 0x0000005633327220 */ /* 0x000fe20000400000 */
[----:B------:R-:W-:Y:S01]  /*39d0*/  FMUL R90, R70, R21 ;  /* 0x00000015465a7220 */ /* 0x000fe20000400000 */
[----:B------:R-:W-:Y:S01]  /*39e0*/  FMUL R57, R88, R56 ;  /* 0x0000003858397220 */ /* 0x000fe20000400000 */
[----:B------:R-:W-:Y:S01]  /*39f0*/  BSSY.RECONVERGENT B5, `(.L_x_59) ;  /* 0x0000012000057945 */ /* 0x000fe20003800200 */
[----:B------:R-:W-:Y:S01]  /*3a00*/  FFMA R83, R83, R85, -R50 ;  /* 0x0000005553537223 */ /* 0x000fe20000000832 */
[----:B------:R-:W-:Y:S01]  /*3a10*/  FFMA R90, R71, R20, -R90 ;  /* 0x00000014475a7223 */ /* 0x000fe2000000085a */
[C---:B------:R-:W-:Y:S02]  /*3a20*/  FFMA R84, R58.reuse, R81, -R57 ;  /* 0x000000513a547223 */ /* 0x040fe40000000839 */
[----:B------:R-:W-:-:S02]  /*3a30*/  FMUL R75, R58, R83 ;  /* 0x000000533a4b7220 */ /* 0x000fc40000400000 */
[----:B------:R-:W0:Y:S02]  /*3a40*/  MUFU.RCP R57, R84 ;  /* 0x0000005400397308 */ /* 0x000e240000001000 */
[----:B------:R-:W-:-:S06]  /*3a50*/  FFMA R75, R88, R90, -R75 ;  /* 0x0000005a584b7223 */ /* 0x000fcc000000084b */
        /* <DEDUP_REMOVED lines=11> */
.L_x_60:
[----:B------:R-:W-:Y:S05]  /*3b10*/  BSYNC.RECONVERGENT B5 ;  /* 0x0000000000057941 */ /* 0x000fea0003800200 */
.L_x_59:
[----:B------:R-:W0:Y:S01]  /*3b20*/  MUFU.RCP R59, R84 ;  /* 0x00000054003b7308 */ /* 0x000e220000001000 */
[----:B------:R-:W-:Y:S01]  /*3b30*/  FMUL R90, R81, R90 ;  /* 0x0000005a515a7220 */ /* 0x000fe20000400000 */
[----:B------:R-:W-:Y:S03]  /*3b40*/  BSSY.RECONVERGENT B5, `(.L_x_61) ;  /* 0x000000d000057945 */ /* 0x000fe60003800200 */
[----:B------:R-:W-:Y:S01]  /*3b50*/  FFMA R75, R83, R56, -R90 ;  /* 0x00000038534b7223 */ /* 0x000fe2000000085a */
[----:B------:R-:W-:-:S03]  /*3b60*/  IMAD.MOV.U32 R56, RZ, RZ, R57 ;  /* 0x000000ffff387224 */ /* 0x000fc600078e0039 */
        /* <DEDUP_REMOVED lines=10> */
.L_x_62:
[----:B------:R-:W-:Y:S05]  /*3c10*/  BSYNC.RECONVERGENT B5 ;  /* 0x0000000000057941 */ /* 0x000fea0003800200 */
.L_x_61:
[----:B------:R-:W-:Y:S01]  /*3c20*/  IMAD.MOV.U32 R57, RZ, RZ, R50 ;  /* 0x000000ffff397224 */ /* 0x000fe200078e0032 */
[----:B------:R-:W-:Y:S06]  /*3c30*/  BRA `(.L_x_63) ;  /* 0x0000000000847947 */ /* 0x000fec0003800000 */
.L_x_58:
        /* <DEDUP_REMOVED lines=15> */
.L_x_65:
[----:B------:R-:W-:Y:S05]  /*3d30*/  BSYNC.RECONVERGENT B5 ;  /* 0x0000000000057941 */ /* 0x000fea0003800200 */
.L_x_64:
[----:B------:R-:W0:Y:S01]  /*3d40*/  MUFU.RCP R59, R84 ;  /* 0x00000054003b7308 */ /* 0x000e220000001000 */
[----:B------:R-:W-:Y:S01]  /*3d50*/  FMUL R56, R71, R56 ;  /* 0x0000003847387220 */ /* 0x000fe20000400000 */
[----:B------:R-:W-:Y:S03]  /*3d60*/  BSSY.RECONVERGENT B5, `(.L_x_66) ;  /* 0x000000d000057945 */ /* 0x000fe60003800200 */
[----:B------:R-:W-:Y:S01]  /*3d70*/  FFMA R75, R21, R81, -R56 ;  /* 0x00000051154b7223 */ /* 0x000fe20000000838 */
[----:B------:R-:W-:-:S03]  /*3d80*/  MOV R56, R57 ;  /* 0x0000003900387202 */ /* 0x000fc60000000f00 */
        /* <DEDUP_REMOVED lines=10> */
.L_x_67:
[----:B------:R-:W-:Y:S05]  /*3e30*/  BSYNC.RECONVERGENT B5 ;  /* 0x0000000000057941 */ /* 0x000fea0003800200 */
.L_x_66:
[----:B------:R-:W-:-:S07]  /*3e40*/  MOV R57, R50 ;  /* 0x0000003200397202 */ /* 0x000fce0000000f00 */
.L_x_63:
[----:B------:R-:W-:Y:S05]  /*3e50*/  BSYNC.RECONVERGENT B4 ;  /* 0x0000000000047941 */ /* 0x000fea0003800200 */
.L_x_57:
[----:B------:R-:W-:Y:S02]  /*3e60*/  IMAD R50, R77, 0x8, R42 ;  /* 0x000000084d327824 */ /* 0x000fe400078e022a */
[----:B------:R-:W-:Y:S01]  /*3e70*/  FADD R73, R73, R56 ;  /* 0x0000003849497221 */ /* 0x000fe20000000000 */
[----:B------:R-:W-:Y:S01]  /*3e80*/  FADD R74, R74, R57 ;  /* 0x000000394a4a7221 */ /* 0x000fe20000000000 */
[----:B------:R-:W-:Y:S01]  /*3e90*/  IADD3 R77, PT, PT, R77, 0x1, RZ ;  /* 0x000000014d4d7810 */ /* 0x000fe20007ffe0ff */
[----:B------:R3:W-:Y:S06]  /*3ea0*/  STL.64 [R50], R56 ;  /* 0x0000003832007387 */ /* 0x0007ec0000100a00 */
.L_x_56:
[----:B------:R-:W-:Y:S05]  /*3eb0*/  BSYNC.RECONVERGENT B3 ;  /* 0x0000000000037941 */ /* 0x000fea0003800200 */
.L_x_55:
[----:B------:R-:W-:Y:S05]  /*3ec0*/  @P1 BRA `(.L_x_68) ;  /* 0xffffffe000201947 */ /* 0x000fea000383ffff */
[----:B0123--:R-:W-:Y:S01]  /*3ed0*/  SHF.R.U32.HI R57, RZ, 0x17, R48 ;  /* 0x00000017ff397819 */ /* 0x00ffe20000011630 */
[----:B------:R-:W-:Y:S01]  /*3ee0*/  IMAD.SHL.U32 R59, R48, 0x100, RZ ;  /* 0x00000100303b7824 */ /* 0x000fe200078e00ff */
[----:B------:R-:W-:Y:S01]  /*3ef0*/  ISETP.NE.AND P0, PT, R55, RZ, PT ;  /* 0x000000ff3700720c */ /* 0x000fe20003f05270 */
[----:B------:R-:W-:Y:S01]  /*3f00*/  BSSY.RECONVERGENT B1, `(.L_x_69) ;  /* 0x0000039000017945 */ /* 0x000fe20003800200 */
[C---:B------:R-:W-:Y:S01]  /*3f10*/  LOP3.LUT R56, R57.reuse, 0xe0, RZ, 0xc0, !PT ;  /* 0x000000e039387812 */ /* 0x040fe200078ec0ff */
[----:B------:R-:W-:Y:S01]  /*3f20*/  FADD R49, R0, -9.9999997473787516356e-06 ;  /* 0xb727c5ac00317421 */ /* 0x000fe20000000000 */
[----:B------:R-:W-:Y:S01]  /*3f30*/  LOP3.LUT R57, R57, 0x1f, RZ, 0xc0, !PT ;  /* 0x0000001f39397812 */ /* 0x000fe200078ec0ff */
[----:B------:R-:W-:Y:S01]  /*3f40*/  FADD R50, R23, 9.9999997473787516356e-06 ;  /* 0x3727c5ac17327421 */ /* 0x000fe20000000000 */
[----:B------:R-:W-:Y:S01]  /*3f50*/  IADD3 R58, PT, PT, R56, -0x80, RZ ;  /* 0xffffff80383a7810 */ /* 0x000fe20007ffe0ff */
[----:B------:R-:W-:Y:S01]  /*3f60*/  FADD R51, R22, -9.9999997473787516356e-06 ;  /* 0xb727c5ac16337421 */ /* 0x000fe20000000000 */
[----:B------:R-:W-:Y:S01]  /*3f70*/  FADD R56, R25, 9.9999997473787516356e-06 ;  /* 0x3727c5ac19387421 */ /* 0x000fe20000000000 */
[----:B------:R-:W-:Y:S01]  /*3f80*/  IMAD.MOV.U32 R63, RZ, RZ, R46 ;  /* 0x000000ffff3f7224 */ /* 0x000fe200078e002e */
[----:B------:R-:W-:-:S02]  /*3f90*/  SHF.R.U32.HI R82, RZ, 0x5, R58 ;  /* 0x00000005ff527819 */ /* 0x000fc4000001163a */
[----:B------:R-:W-:Y:S02]  /*3fa0*/  LOP3.LUT R58, R59, 0x80000000, RZ, 0xfc, !PT ;  /* 0x800000003b3a7812 */ /* 0x000fe400078efcff */
[----:B------:R-:W-:Y:S01]  /*3fb0*/  MOV R68, R37 ;  /* 0x0000002500447202 */ /* 0x000fe20000000f00 */
[----:B------:R-:W-:Y:S01]  /*3fc0*/  IMAD.MOV R82, RZ, RZ, -R82 ;  /* 0x000000ffff527224 */ /* 0x000fe200078e0a52 */
[----:B------:R-:W-:Y:S01]  /*3fd0*/  IADD3 R59, PT, PT, -R57, 0x20, RZ ;  /* 0x00000020393b7810 */ /* 0x000fe20007ffe1ff */
[----:B------:R-:W-:Y:S06]  /*3fe0*/  @P0 BRA `(.L_x_70) ;  /* 0x0000000000a80947 */ /* 0x000fec0003800000 */
[----:B------:R-:W-:Y:S02]  /*3ff0*/  HFMA2 R66, -RZ, RZ, 0, 0 ;  /* 0x00000000ff427431 */ /* 0x000fe400000001ff */
[----:B------:R-:W-:Y:S01]  /*4000*/  IMAD.MOV.U32 R65, RZ, RZ, RZ ;  /* 0x000000ffff417224 */ /* 0x000fe200078e00ff */
[----:B------:R-:W-:-:S06]  /*4010*/  UMOV UR4, URZ ;  /* 0x000000ff00047c82 */ /* 0x000fcc0008000000 */
.L_x_71:
        /* <DEDUP_REMOVED lines=19> */
[-C--:B---3--:R-:W-:Y:S02]  /*4150*/  @P0 SHF.R.U32.HI R63, RZ, R52.reuse, R61 ;  /* 0x00000034ff3f0219 */ /* 0x088fe4000001163d */
[----:B0-----:R-:W-:Y:S02]  /*4160*/  @P0 SHF.L.U32 R64, R61, R43, RZ ;  /* 0x0000002b3d400219 */ /* 0x001fe400000006ff */
[----:B----4-:R-:W-:Y:S01]  /*4170*/  @P0 SHF.R.U32.HI R65, RZ, R52, R65 ;  /* 0x00000034ff410219 */ /* 0x010fe20000011641 */
[----:B------:R-:W-:-:S03]  /*4180*/  @P0 IMAD.IADD R60, R62, 0x1, R63 ;  /* 0x000000013e3c0824 */ /* 0x000fc600078e023f */
[----:B------:R-:W-:Y:S02]  /*4190*/  @P0 IADD3 R61, PT, PT, R64, R65, RZ ;  /* 0x00000041403d0210 */ /* 0x000fe40007ffe0ff */
[----:B------:R-:W-:Y:S02]  /*41a0*/  ISETP.GE.AND P0, PT, R34, RZ, PT ;  /* 0x000000ff2200720c */ /* 0x000fe40003f06270 */
[C-C-:B------:R-:W-:Y:S01]  /*41b0*/  SHF.L.W.U32.HI R63, R61.reuse, 0x2, R60.reuse ;  /* 0x000000023d3f7819 */ /* 0x140fe20000010e3c */
[----:B------:R-:W-:Y:S01]  /*41c0*/  IMAD.SHL.U32 R61, R61, 0x4, RZ ;  /* 0x000000043d3d7824 */ /* 0x000fe200078e00ff */
[----:B------:R-:W-:Y:S02]  /*41d0*/  SHF.R.U32.HI R60, RZ, 0x1e, R60 ;  /* 0x0000001eff3c7819 */ /* 0x000fe4000001163c */
[----:B------:R-:W-:-:S04]  /*41e0*/  SHF.R.S32.HI R62, RZ, 0x1f, R63 ;  /* 0x0000001fff3e7819 */ /* 0x000fc8000001143f */
[C---:B-1----:R-:W-:Y:S02]  /*41f0*/  LOP3.LUT R66, R62.reuse, R61, RZ, 0x3c, !PT ;  /* 0x0000003d3e427212 */ /* 0x042fe400078e3cff */
[----:B------:R-:W-:Y:S02]  /*4200*/  LOP3.LUT R67, R62, R63, RZ, 0x3c, !PT ;  /* 0x0000003f3e437212 */ /* 0x000fe400078e3cff */
[C---:B------:R-:W-:Y:S02]  /*4210*/  LOP3.LUT R61, R63.reuse, R34, RZ, 0x3c, !PT ;  /* 0x000000223f3d7212 */ /* 0x040fe400078e3cff */
[----:B------:R-:W0:Y:S01]  /*4220*/  I2F.F64.S64 R64, R66 ;  /* 0x0000004200407312 */ /* 0x000e220000301c00 */
[----:B------:R-:W-:Y:S02]  /*4230*/  LEA.HI R63, R63, R60, RZ, 0x1 ;  /* 0x0000003c3f3f7211 */ /* 0x000fe400078f08ff */
[----:B------:R-:W-:Y:S02]  /*4240*/  ISETP.GE.AND P1, PT, R61, RZ, PT ;  /* 0x000000ff3d00720c */ /* 0x000fe40003f26270 */
[----:B------:R-:W-:Y:S01]  /*4250*/  @!P0 IADD3 R63, PT, PT, -R63, RZ, RZ ;  /* 0x000000ff3f3f8210 */ /* 0x000fe20007ffe1ff */
[----:B0-----:R-:W-:-:S10]  /*4260*/  DMUL R64, R64, UR4 ;  /* 0x0000000440407c28 */ /* 0x001fd40008000000 */
[----:B------:R-:W0:Y:S02]  /*4270*/  F2F.F32.F64 R64, R64 ;  /* 0x0000004000407310 */ /* 0x000e240000301000 */
[----:B0-----:R-:W-:-:S07]  /*4280*/  FSEL R68, -R64, R64, !P1 ;  /* 0x0000004040447208 */ /* 0x001fce0004800100 */
.L_x_70:
[----:B------:R-:W-:Y:S05]  /*4290*/  BSYNC.RECONVERGENT B1 ;  /* 0x0000000000017941 */ /* 0x000fea0003800200 */
.L_x_69:
[----:B------:R-:W-:Y:S02]  /*42a0*/  IMAD.MOV.U32 R60, RZ, RZ, 0x37cbac00 ;  /* 0x37cbac00ff3c7424 */ /* 0x000fe400078e00ff */
[----:B------:R-:W-:Y:S01]  /*42b0*/  FMUL R64, R68, R68 ;  /* 0x0000004444407220 */ /* 0x000fe20000400000 */
[C---:B------:R-:W-:Y:S01]  /*42c0*/  LOP3.LUT R61, R63.reuse, 0x1, RZ, 0xc0, !PT ;  /* 0x000000013f3d7812 */ /* 0x040fe200078ec0ff */
[----:B------:R-:W-:Y:S02]  /*42d0*/  HFMA2 R62, -RZ, RZ, 1.541015625, -0.052001953125 ;  /* 0x3e2aaaa8ff3e7431 */ /* 0x000fe400000001ff */
[----:B------:R-:W-:Y:S02]  /*42e0*/  VIADD R63, R63, 0x1 ;  /* 0x000000013f3f7836 */ /* 0x000fe40000000000 */
[----:B------:R-:W-:Y:S01]  /*42f0*/  FFMA R65, R64, R60, -0.0013887860113754868507 ;  /* 0xbab607ed40417423 */ /* 0x000fe2000000003c */
[----:B------:R-:W-:Y:S01]  /*4300*/  ISETP.NE.U32.AND P0, PT, R61, 0x1, PT ;  /* 0x000000013d00780c */ /* 0x000fe20003f05070 */
[----:B------:R-:W-:Y:S01]  /*4310*/  BSSY.RECONVERGENT B1, `(.L_x_72) ;  /* 0x000003a000017945 */ /* 0x000fe20003800200 */
[----:B------:R-:W-:-:S02]  /*4320*/  MOV R61, 0x3c0885e4 ;  /* 0x3c0885e4003d7802 */ /* 0x000fc40000000f00 */
[----:B------:R-:W-:Y:S02]  /*4330*/  FSEL R65, R65, -0.00019574658654164522886, P0 ;  /* 0xb94d415341417808 */ /* 0x000fe40000000000 */
[----:B------:R-:W-:Y:S02]  /*4340*/  FSEL R67, R61, 0.041666727513074874878, !P0 ;  /* 0x3d2aaabb3d437808 */ /* 0x000fe40004000000 */
[----:B------:R-:W-:Y:S02]  /*4350*/  ISETP.NE.AND P2, PT, R55, RZ, PT ;  /* 0x000000ff3700720c */ /* 0x000fe40003f45270 */
[----:B------:R-:W-:Y:S01]  /*4360*/  LOP3.LUT P1, RZ, R63, 0x2, RZ, 0xc0, !PT ;  /* 0x000000023fff7812 */ /* 0x000fe2000782c0ff */
[----:B------:R-:W-:Y:S01]  /*4370*/  FFMA R65, R64, R65, R67 ;  /* 0x0000004140417223 */ /* 0x000fe20000000043 */
[----:B------:R-:W-:Y:S02]  /*4380*/  FSEL R63, R68, 1, !P0 ;  /* 0x3f800000443f7808 */ /* 0x000fe40004000000 */
[----:B------:R-:W-:-:S03]  /*4390*/  FSEL R68, -R62, -0.4999999701976776123, !P0 ;  /* 0xbeffffff3e447808 */ /* 0x000fc60004000100 */
[C---:B------:R-:W-:Y:S02]  /*43a0*/  FFMA R66, R64.reuse, R63, RZ ;  /* 0x0000003f40427223 */ /* 0x040fe400000000ff */
[----:B------:R-:W-:-:S04]  /*43b0*/  FFMA R65, R64, R65, R68 ;  /* 0x0000004140417223 */ /* 0x000fc80000000044 */
[----:B------:R-:W-:Y:S01]  /*43c0*/  FFMA R75, R66, R65, R63 ;  /* 0x00000041424b7223 */ /* 0x000fe2000000003f */
[----:B------:R-:W-:Y:S01]  /*43d0*/  IMAD.MOV.U32 R65, RZ, RZ, R46 ;  /* 0x000000ffff417224 */ /* 0x000fe200078e002e */
[----:B------:R-:W-:Y:S02]  /*43e0*/  MOV R63, R37 ;  /* 0x00000025003f7202 */ /* 0x000fe40000000f00 */
[----:B------:R-:W-:Y:S01]  /*43f0*/  @P1 FADD R75, RZ, -R75 ;  /* 0x8000004bff4b1221 */ /* 0x000fe20000000000 */
[----:B------:R-:W-:Y:S06]  /*4400*/  @P2 BRA `(.L_x_73) ;  /* 0x0000000000a82947 */ /* 0x000fec0003800000 */
[----:B------:R-:W-:Y:S01]  /*4410*/  IMAD.MOV.U32 R72, RZ, RZ, RZ ;  /* 0x000000ffff487224 */ /* 0x000fe200078e00ff */
[----:B------:R-:W-:Y:S01]  /*4420*/  MOV R63, RZ ;  /* 0x000000ff003f7202 */ /* 0x000fe20000000f00 */
[----:B------:R-:W-:-:S06]  /*4430*/  UMOV UR4, URZ ;  /* 0x000000ff00047c82 */ /* 0x000fcc0008000000 */
.L_x_74:
        /* <DEDUP_REMOVED lines=15> */
[----:B0-----:R-:W4:Y:S01]  /*4530*/  @P0 LDL R69, [R53+0x10] ;  /* 0x0000100035450983 */ /* 0x001f220000100800 */
[----:B------:R-:W-:Y:S01]  /*4540*/  UMOV UR4, 0x54442d19 ;  /* 0x54442d1900047882 */ /* 0x000fe20000000000 */
[----:B------:R-:W-:Y:S01]  /*4550*/  UMOV UR5, 0x3bf921fb ;  /* 0x3bf921fb00057882 */ /* 0x000fe20000000000 */
[----:B------:R-:W-:-:S02]  /*4560*/  ISETP.GE.AND P1, PT, R34, RZ, PT ;  /* 0x000000ff2200720c */ /* 0x000fc40003f26270 */
[-C--:B--2---:R-:W-:Y:S02]  /*4570*/  @P0 SHF.L.U32 R67, R63, R43.reuse, RZ ;  /* 0x0000002b3f430219 */ /* 0x084fe400000006ff */
[-C--:B------:R-:W-:Y:S02]  /*4580*/  @P0 SHF.R.U32.HI R66, RZ, R52.reuse, R63 ;  /* 0x00000034ff420219 */ /* 0x080fe4000001163f */
        /* <DEDUP_REMOVED lines=8> */
[----:B------:R-:W-:-:S06]  /*4610*/  LOP3.LUT R67, R68, R65, RZ, 0x3c, !PT ;  /* 0x0000004144437212 */ /* 0x000fcc00078e3cff */
[----:B------:R-:W0:Y:S02]  /*4620*/  I2F.F64.S64 R66, R66 ;  /* 0x0000004200427312 */ /* 0x000e240000301c00 */
[----:B0-----:R-:W-:Y:S01]  /*4630*/  DMUL R68, R66, UR4 ;  /* 0x0000000442447c28 */ /* 0x001fe20008000000 */
[----:B------:R-:W-:Y:S02]  /*4640*/  SHF.R.U32.HI R64, RZ, 0x1e, R64 ;  /* 0x0000001eff407819 */ /* 0x000fe40000011640 */
[----:B------:R-:W-:-:S07]  /*4650*/  LOP3.LUT R63, R65, R34, RZ, 0x3c, !PT ;  /* 0x00000022413f7212 */ /* 0x000fce00078e3cff */
[----:B------:R-:W0:Y:S01]  /*4660*/  F2F.F32.F64 R68, R68 ;  /* 0x0000004400447310 */ /* 0x000e220000301000 */
[----:B------:R-:W-:Y:S02]  /*4670*/  LEA.HI R65, R65, R64, RZ, 0x1 ;  /* 0x0000004041417211 */ /* 0x000fe400078f08ff */
[----:B------:R-:W-:-:S03]  /*4680*/  ISETP.GE.AND P0, PT, R63, RZ, PT ;  /* 0x000000ff3f00720c */ /* 0x000fc60003f06270 */
[----:B------:R-:W-:Y:S01]  /*4690*/  @!P1 IMAD.MOV R65, RZ, RZ, -R65 ;  /* 0x000000ffff419224 */ /* 0x000fe200078e0a41 */
[----:B01----:R-:W-:-:S09]  /*46a0*/  FSEL R63, -R68, R68, !P0 ;  /* 0x00000044443f7208 */ /* 0x003fd20004000100 */
.L_x_73:
[----:B------:R-:W-:Y:S05]  /*46b0*/  BSYNC.RECONVERGENT B1 ;  /* 0x0000000000017941 */ /* 0x000fea0003800200 */
.L_x_72:
[----:B------:R-:W-:Y:S01]  /*46c0*/  FMUL R64, R63, R63 ;  /* 0x0000003f3f407220 */ /* 0x000fe20000400000 */
[C---:B------:R-:W-:Y:S01]  /*46d0*/  LOP3.LUT R67, R65.reuse, 0x1, RZ, 0xc0, !PT ;  /* 0x0000000141437812 */ /* 0x040fe200078ec0ff */
[----:B------:R-:W-:Y:S01]  /*46e0*/  FMUL R76, RZ, R48 ;  /* 0x00000030ff4c7220 */ /* 0x000fe20000400000 */
[----:B------:R-:W-:Y:S01]  /*46f0*/  LOP3.LUT P1, RZ, R65, 0x2, RZ, 0xc0, !PT ;  /* 0x0000000241ff7812 */ /* 0x000fe2000782c0ff */
[----:B------:R-:W-:Y:S01]  /*4700*/  FFMA R66, R64, R60, -0.0013887860113754868507 ;  /* 0xbab607ed40427423 */ /* 0x000fe2000000003c */
[----:B------:R-:W-:Y:S01]  /*4710*/  ISETP.NE.U32.AND P0, PT, R67, 0x1, PT ;  /* 0x000000014300780c */ /* 0x000fe20003f05070 */
[----:B------:R-:W-:Y:S01]  /*4720*/  IMAD.SHL.U32 R82, R82, 0x4, RZ ;  /* 0x0000000452527824 */ /* 0x000fe200078e00ff */
[----:B------:R-:W-:Y:S02]  /*4730*/  BSSY.RECONVERGENT B1, `(.L_x_75) ;  /* 0x0000057000017945 */ /* 0x000fe40003800200 */
[----:B------:R-:W-:Y:S02]  /*4740*/  FSEL R67, R66, -0.00019574658654164522886, !P0 ;  /* 0xb94d415342437808 */ /* 0x000fe40004000000 */
[----:B------:R-:W-:-:S02]  /*4750*/  FSEL R69, R61, 0.041666727513074874878, P0 ;  /* 0x3d2aaabb3d457808 */ /* 0x000fc40000000000 */
[----:B------:R-:W-:Y:S02]  /*4760*/  FSEL R63, R63, 1, P0 ;  /* 0x3f8000003f3f7808 */ /* 0x000fe40000000000 */
[----:B------:R-:W-:Y:S01]  /*4770*/  FSEL R68, -R62, -0.4999999701976776123, P0 ;  /* 0xbeffffff3e447808 */ /* 0x000fe20000000100 */
[----:B------:R-:W-:Y:S01]  /*4780*/  FFMA R67, R64, R67, R69 ;  /* 0x0000004340437223 */ /* 0x000fe20000000045 */
[----:B------:R-:W-:Y:S01]  /*4790*/  FMUL R69, R48, 0.63661974668502807617 ;  /* 0x3f22f98330457820 */ /* 0x000fe20000400000 */
[C---:B------:R-:W-:Y:S02]  /*47a0*/  FFMA R66, R64.reuse, R63, RZ ;  /* 0x0000003f40427223 */ /* 0x040fe400000000ff */
[----:B------:R-:W-:Y:S01]  /*47b0*/  FFMA R67, R64, R67, R68 ;  /* 0x0000004340437223 */ /* 0x000fe20000000044 */
[----:B------:R-:W-:Y:S02]  /*47c0*/  FFMA R64, R39, -0.5, R70 ;  /* 0xbf00000027407823 */ /* 0x000fe40000000046 */
[----:B------:R-:W0:Y:S01]  /*47d0*/  F2I.NTZ R69, R69 ;  /* 0x0000004500457305 */ /* 0x000e220000203100 */
[----:B------:R-:W-:Y:S01]  /*47e0*/  FFMA R63, R66, R67, R63 ;  /* 0x00000043423f7223 */ /* 0x000fe2000000003f */
[----:B------:R-:W-:-:S03]  /*47f0*/  FFMA R66, R38, -0.5, R71 ;  /* 0xbf00000026427823 */ /* 0x000fc60000000047 */
[----:B------:R-:W-:-:S04]  /*4800*/  @P1 FADD R63, RZ, -R63 ;  /* 0x8000003fff3f1221 */ /* 0x000fc80000000000 */
[C---:B------:R-:W-:Y:S01]  /*4810*/  FMUL R68, R63.reuse, R64 ;  /* 0x000000403f447220 */ /* 0x040fe20000400000 */
[-C--:B------:R-:W-:Y:S01]  /*4820*/  FMUL R65, R63, R66.reuse ;  /* 0x000000423f417220 */ /* 0x080fe20000400000 */
[----:B------:R-:W-:Y:S02]  /*4830*/  FADD R63, R17, -9.9999997473787516356e-06 ;  /* 0xb727c5ac113f7421 */ /* 0x000fe40000000000 */
[C---:B------:R-:W-:Y:S01]  /*4840*/  FFMA R67, R75.reuse, R66, -R68 ;  /* 0x000000424b437223 */ /* 0x040fe20000000844 */
[----:B------:R-:W-:Y:S01]  /*4850*/  FFMA R66, R75, R64, R65 ;  /* 0x000000404b427223 */ /* 0x000fe20000000041 */
[----:B------:R-:W-:Y:S01]  /*4860*/  FADD R64, R16, -9.9999997473787516356e-06 ;  /* 0xb727c5ac10407421 */ /* 0x000fe20000000000 */
[----:B------:R-:W-:Y:S01]  /*4870*/  FADD R65, R18, 9.9999997473787516356e-06 ;  /* 0x3727c5ac12417421 */ /* 0x000fe20000000000 */
[----:B------:R-:W-:Y:S01]  /*4880*/  FFMA R68, R38, 0.5, R67 ;  /* 0x3f00000026447823 */ /* 0x000fe20000000043 */
[----:B------:R-:W-:Y:S01]  /*4890*/  FFMA R67, R39, 0.5, R66 ;  /* 0x3f00000027437823 */ /* 0x000fe20000000042 */
[----:B------:R-:W-:-:S03]  /*48a0*/  FADD R66, R13, 9.9999997473787516356e-06 ;  /* 0x3727c5ac0d427421 */ /* 0x000fc60000000000 */
[----:B------:R-:W-:-:S04]  /*48b0*/  FSETP.GT.AND P0, PT, R68, R63, PT ;  /* 0x0000003f4400720b */ /* 0x000fc80003f04000 */
[----:B------:R-:W-:-:S04]  /*48c0*/  FSETP.LEU.OR P0, PT, R67, R64, !P0 ;  /* 0x000000404300720b */ /* 0x000fc8000470b400 */
[----:B------:R-:W-:Y:S02]  /*48d0*/  FSETP.GEU.OR P0, PT, R67, R65, P0 ;  /* 0x000000414300720b */ /* 0x000fe4000070e400 */
[----:B0-----:R-:W-:Y:S02]  /*48e0*/  I2FP.F32.S32 R67, R69 ;  /* 0x0000004500437245 */ /* 0x001fe40000201400 */
[----:B------:R-:W-:Y:S02]  /*48f0*/  FSETP.GEU.OR P1, PT, R68, R66, P0 ;  /* 0x000000424400720b */ /* 0x000fe4000072e400 */
[----:B------:R-:W-:Y:S01]  /*4900*/  FSETP.GE.AND P0, PT, |R48|, 105615, PT ;  /* 0x47ce47803000780b */ /* 0x000fe20003f06200 */
[----:B------:R-:W-:-:S04]  /*4910*/  FFMA R68, R67, -1.5707962512969970703, R48 ;  /* 0xbfc90fda43447823 */ /* 0x000fc80000000030 */
[----:B------:R-:W-:-:S06]  /*4920*/  FFMA R68, R67, -7.5497894158615963534e-08, R68 ;  /* 0xb3a2216843447823 */ /* 0x000fcc0000000044 */
[----:B------:R-:W-:Y:S01]  /*4930*/  @!P1 LEA R72, R77, R42, 0x3 ;  /* 0x0000002a4d489211 */ /* 0x000fe200078e18ff */
[----:B------:R-:W-:Y:S01]  /*4940*/  @!P1 FADD R73, R70, R73 ;  /* 0x0000004946499221 */ /* 0x000fe20000000000 */
[----:B------:R-:W-:Y:S01]  /*4950*/  @!P0 FFMA R76, R67, -5.3903029534742383927e-15, R68 ;  /* 0xa7c234c5434c8823 */ /* 0x000fe20000000044 */
[----:B------:R-:W-:Y:S01]  /*4960*/  SEL R67, R69, RZ, !P0 ;  /* 0x000000ff45437207 */ /* 0x000fe20004000000 */
[----:B------:R-:W-:Y:S01]  /*4970*/  @!P1 FADD R74, R71, R74 ;  /* 0x0000004a474a9221 */ /* 0x000fe20000000000 */
[----:B------:R0:W-:Y:S01]  /*4980*/  @!P1 STL.64 [R72], R70 ;  /* 0x0000004648009387 */ /* 0x0001e20000100a00 */
[----:B------:R-:W-:Y:S01]  /*4990*/  FSETP.EQ.OR P0, PT, |R48|, +INF , !P0 ;  /* 0x7f8000003000780b */ /* 0x000fe20004702600 */
[----:B------:R-:W-:Y:S01]  /*49a0*/  IMAD.MOV.U32 R69, RZ, RZ, R76 ;  /* 0x000000ffff457224 */ /* 0x000fe200078e004c */
[----:B------:R-:W-:Y:S01]  /*49b0*/  IADD3 R68, PT, PT, R1, R82, RZ ;  /* 0x0000005201447210 */ /* 0x000fe20007ffe0ff */
[----:B------:R-:W-:Y:S01]  /*49c0*/  IMAD.MOV.U32 R79, RZ, RZ, R67 ;  /* 0x000000ffff4f7224 */ /* 0x000fe200078e0043 */
[----:B------:R-:W-:-:S02]  /*49d0*/  @!P1 IADD3 R77, PT, PT, R77, 0x1, RZ ;  /* 0x000000014d4d9810 */ /* 0x000fc40007ffe0ff */
[----:B------:R-:W-:-:S07]  /*49e0*/  MOV R75, R73 ;  /* 0x00000049004b7202 */ /* 0x000fce0000000f00 */
[----:B0-----:R-:W-:Y:S05]  /*49f0*/  @P0 BRA `(.L_x_76) ;  /* 0x0000000000a80947 */ /* 0x001fea0003800000 */
[----:B------:R-:W-:Y:S02]  /*4a00*/  HFMA2 R79, -RZ, RZ, 0, 0 ;  /* 0x00000000ff4f7431 */ /* 0x000fe400000001ff */
[----:B------:R-:W-:Y:S01]  /*4a10*/  IMAD.MOV.U32 R80, RZ, RZ, RZ ;  /* 0x000000ffff507224 */ /* 0x000fe200078e00ff */
[----:B------:R-:W-:-:S06]  /*4a20*/  UMOV UR4, URZ ;  /* 0x000000ff00047c82 */ /* 0x000fcc0008000000 */
.L_x_77:
        /* <DEDUP_REMOVED lines=14> */
[----:B0-----:R-:W3:Y:S04]  /*4b10*/  LDL R76, [R68+0x18] ;  /* 0x00001800444c7983 */ /* 0x001ee80000100800 */
        /* <DEDUP_REMOVED lines=14> */
[----:B------:R-:W0:Y:S01]  /*4c00*/  I2F.F64.S64 R70, R70 ;  /* 0x0000004600467312 */ /* 0x000e220000301c00 */
[----:B------:R-:W-:Y:S01]  /*4c10*/  ISETP.GE.AND P1, PT, R48, RZ, PT ;  /* 0x000000ff3000720c */ /* 0x000fe20003f26270 */
        /* <DEDUP_REMOVED lines=8> */
.L_x_76:
[----:B------:R-:W-:Y:S05]  /*4ca0*/  BSYNC.RECONVERGENT B1 ;  /* 0x0000000000017941 */ /* 0x000fea0003800200 */
.L_x_75:
[----:B------:R-:W-:Y:S01]  /*4cb0*/  FMUL R71, R76, R76 ;  /* 0x0000004c4c477220 */ /* 0x000fe20000400000 */
[C---:B------:R-:W-:Y:S01]  /*4cc0*/  LOP3.LUT R72, R79.reuse, 0x1, RZ, 0xc0, !PT ;  /* 0x000000014f487812 */ /* 0x040fe200078ec0ff */
[----:B------:R-:W-:Y:S01]  /*4cd0*/  BSSY.RECONVERGENT B1, `(.L_x_78) ;  /* 0x000003c000017945 */ /* 0x000fe20003800200 */
[----:B------:R-:W-:Y:S01]  /*4ce0*/  IADD3 R73, PT, PT, R79, 0x1, RZ ;  /* 0x000000014f497810 */ /* 0x000fe20007ffe0ff */
[----:B------:R-:W-:Y:S01]  /*4cf0*/  FFMA R70, R71, R60, -0.0013887860113754868507 ;  /* 0xbab607ed47467423 */ /* 0x000fe2000000003c */
[----:B------:R-:W-:Y:S02]  /*4d00*/  ISETP.NE.U32.AND P1, PT, R72, 0x1, PT ;  /* 0x000000014800780c */ /* 0x000fe40003f25070 */
[----:B------:R-:W-:Y:S02]  /*4d10*/  LOP3.LUT P2, RZ, R73, 0x2, RZ, 0xc0, !PT ;  /* 0x0000000249ff7812 */ /* 0x000fe4000784c0ff */
[----:B------:R-:W-:Y:S02]  /*4d20*/  FSEL R72, R70, -0.00019574658654164522886, P1 ;  /* 0xb94d415346487808 */ /* 0x000fe40000800000 */
[----:B------:R-:W-:-:S02]  /*4d30*/  FSEL R78, R61, 0.041666727513074874878, !P1 ;  /* 0x3d2aaabb3d4e7808 */ /* 0x000fc40004800000 */
[----:B------:R-:W-:Y:S01]  /*4d40*/  FSEL R70, R76, 1, !P1 ;  /* 0x3f8000004c467808 */ /* 0x000fe20004800000 */
[----:B------:R-:W-:Y:S01]  /*4d50*/  IMAD.IADD R76, R1, 0x1, R82 ;  /* 0x00000001014c7824 */ /* 0x000fe200078e0252 */
[----:B------:R-:W-:Y:S01]  /*4d60*/  FSEL R79, -R62, -0.4999999701976776123, !P1 ;  /* 0xbeffffff3e4f7808 */ /* 0x000fe20004800100 */
[C---:B------:R-:W-:Y:S01]  /*4d70*/  FFMA R72, R71.reuse, R72, R78 ;  /* 0x0000004847487223 */ /* 0x040fe2000000004e */
[----:B------:R-:W-:Y:S02]  /*4d80*/  IMAD.MOV.U32 R78, RZ, RZ, R69 ;  /* 0x000000ffff4e7224 */ /* 0x000fe400078e0045 */
[C---:B------:R-:W-:Y:S01]  /*4d90*/  FFMA R73, R71.reuse, R70, RZ ;  /* 0x0000004647497223 */ /* 0x040fe200000000ff */
[----:B------:R-:W-:Y:S01]  /*4da0*/  FFMA R72, R71, R72, R79 ;  /* 0x0000004847487223 */ /* 0x000fe2000000004f */
[----:B------:R-:W-:-:S03]  /*4db0*/  MOV R79, R67 ;  /* 0x00000043004f7202 */ /* 0x000fc60000000f00 */
[----:B------:R-:W-:-:S04]  /*4dc0*/  FFMA R83, R73, R72, R70 ;  /* 0x0000004849537223 */ /* 0x000fc80000000046 */
[----:B------:R-:W-:Y:S01]  /*4dd0*/  @P2 FADD R83, RZ, -R83 ;  /* 0x80000053ff532221 */ /* 0x000fe20000000000 */
[----:B------:R-:W-:Y:S06]  /*4de0*/  @P0 BRA `(.L_x_79) ;  /* 0x0000000000a80947 */ /* 0x000fec0003800000 */
[----:B------:R-:W-:Y:S02]  /*4df0*/  HFMA2 R81, -RZ, RZ, 0, 0 ;  /* 0x00000000ff517431 */ /* 0x000fe400000001ff */
[----:B------:R-:W-:Y:S01]  /*4e00*/  IMAD.MOV.U32 R79, RZ, RZ, RZ ;  /* 0x000000ffff4f7224 */ /* 0x000fe200078e00ff */
[----:B------:R-:W-:-:S06]  /*4e10*/  UMOV UR4, URZ ;  /* 0x000000ff00047c82 */ /* 0x000fcc0008000000 */
.L_x_80:
        /* <DEDUP_REMOVED lines=20> */
[----:B---3--:R-:W-:Y:S02]  /*4f60*/  @P1 SHF.R.U32.HI R72, RZ, R59, R70 ;  /* 0x0000003bff481219 */ /* 0x008fe40000011646 */
[----:B------:R-:W-:Y:S02]  /*4f70*/  @P1 SHF.L.U32 R73, R70, R57, RZ ;  /* 0x0000003946491219 */ /* 0x000fe400000006ff */
[----:B----4-:R-:W-:Y:S01]  /*4f80*/  @P1 SHF.R.U32.HI R80, RZ, R59, R80 ;  /* 0x0000003bff501219 */ /* 0x010fe20000011650 */
[----:B------:R-:W-:-:S03]  /*4f90*/  @P1 IMAD.IADD R78, R71, 0x1, R72 ;  /* 0x00000001474e1824 */ /* 0x000fc600078e0248 */
[----:B------:R-:W-:-:S04]  /*4fa0*/  @P1 IADD3 R70, PT, PT, R73, R80, RZ ;  /* 0x0000005049461210 */ /* 0x000fc80007ffe0ff */
[C-C-:B------:R-:W-:Y:S01]  /*4fb0*/  SHF.L.W.U32.HI R79, R70.reuse, 0x2, R78.reuse ;  /* 0x00000002464f7819 */ /* 0x140fe20000010e4e */
[----:B------:R-:W-:Y:S01]  /*4fc0*/  IMAD.SHL.U32 R70, R70, 0x4, RZ ;  /* 0x0000000446467824 */ /* 0x000fe200078e00ff */
[----:B------:R-:W-:Y:S02]  /*4fd0*/  SHF.R.U32.HI R78, RZ, 0x1e, R78 ;  /* 0x0000001eff4e7819 */ /* 0x000fe4000001164e */
[----:B------:R-:W-:Y:S02]  /*4fe0*/  SHF.R.S32.HI R71, RZ, 0x1f, R79 ;  /* 0x0000001fff477819 */ /* 0x000fe4000001144f */
[----:B------:R-:W-:Y:S02]  /*4ff0*/  LOP3.LUT R80, R79, R48, RZ, 0x3c, !PT ;  /* 0x000000304f507212 */ /* 0x000fe400078e3cff */
[C---:B------:R-:W-:Y:S02]  /*5000*/  LOP3.LUT R70, R71.reuse, R70, RZ, 0x3c, !PT ;  /* 0x0000004647467212 */ /* 0x040fe400078e3cff */
[----:B------:R-:W-:-:S02]  /*5010*/  LOP3.LUT R71, R71, R79, RZ, 0x3c, !PT ;  /* 0x0000004f47477212 */ /* 0x000fc400078e3cff */
[----:B------:R-:W-:Y:S02]  /*5020*/  ISETP.GE.AND P1, PT, R80, RZ, PT ;  /* 0x000000ff5000720c */ /* 0x000fe40003f26270 */
[----:B------:R-:W-:Y:S02]  /*5030*/  LEA.HI R79, R79, R78, RZ, 0x1 ;  /* 0x0000004e4f4f7211 */ /* 0x000fe400078f08ff */
[----:B------:R-:W0:Y:S02]  /*5040*/  I2F.F64.S64 R70, R70 ;  /* 0x0000004600467312 */ /* 0x000e240000301c00 */
[----:B------:R-:W-:Y:S01]  /*5050*/  @!P2 IADD3 R79, PT, PT, -R79, RZ, RZ ;  /* 0x000000ff4f4fa210 */ /* 0x000fe20007ffe1ff */
[----:B0-----:R-:W-:-:S10]  /*5060*/  DMUL R72, R70, UR4 ;  /* 0x0000000446487c28 */ /* 0x001fd40008000000 */
[----:B------:R-:W0:Y:S02]  /*5070*/  F2F.F32.F64 R72, R72 ;  /* 0x0000004800487310 */ /* 0x000e240000301000 */
[----:B01----:R-:W-:-:S07]  /*5080*/  FSEL R78, -R72, R72, !P1 ;  /* 0x00000048484e7208 */ /* 0x003fce0004800100 */
.L_x_79:
[----:B------:R-:W-:Y:S05]  /*5090*/  BSYNC.RECONVERGENT B1 ;  /* 0x0000000000017941 */ /* 0x000fea0003800200 */
.L_x_78:
[----:B------:R-:W-:Y:S01]  /*50a0*/  FMUL R71, R78, R78 ;  /* 0x0000004e4e477220 */ /* 0x000fe20000400000 */
[C---:B------:R-:W-:Y:S01]  /*50b0*/  LOP3.LUT R72, R79.reuse, 0x1, RZ, 0xc0, !PT ;  /* 0x000000014f487812 */ /* 0x040fe200078ec0ff */
[----:B------:R-:W-:Y:S01]  /*50c0*/  BSSY.RECONVERGENT B1, `(.L_x_81) ;  /* 0x000004c000017945 */ /* 0x000fe20003800200 */
[----:B------:R-:W-:Y:S01]  /*50d0*/  LOP3.LUT P2, RZ, R79, 0x2, RZ, 0xc0, !PT ;  /* 0x000000024fff7812 */ /* 0x000fe2000784c0ff */
[----:B------:R-:W-:Y:S01]  /*50e0*/  FFMA R70, R71, R60, -0.0013887860113754868507 ;  /* 0xbab607ed47467423 */ /* 0x000fe2000000003c */
[----:B------:R-:W-:Y:S02]  /*50f0*/  ISETP.NE.U32.AND P1, PT, R72, 0x1, PT ;  /* 0x000000014800780c */ /* 0x000fe40003f25070 */
[----:B------:R-:W-:Y:S02]  /*5100*/  ISETP.NE.AND P3, PT, R55, RZ, PT ;  /* 0x000000ff3700720c */ /* 0x000fe40003f65270 */
[----:B------:R-:W-:Y:S02]  /*5110*/  FSEL R72, R70, -0.00019574658654164522886, !P1 ;  /* 0xb94d415346487808 */ /* 0x000fe40004800000 */
[----:B------:R-:W-:-:S02]  /*5120*/  FSEL R80, R61, 0.041666727513074874878, P1 ;  /* 0x3d2aaabb3d507808 */ /* 0x000fc40000800000 */
[----:B------:R-:W-:Y:S02]  /*5130*/  FSEL R70, R78, 1, P1 ;  /* 0x3f8000004e467808 */ /* 0x000fe40000800000 */
[----:B------:R-:W-:Y:S01]  /*5140*/  FSEL R79, -R62, -0.4999999701976776123, P1 ;  /* 0xbeffffff3e4f7808 */ /* 0x000fe20000800100 */
[C---:B------:R-:W-:Y:S02]  /*5150*/  FFMA R72, R71.reuse, R72, R80 ;  /* 0x0000004847487223 */ /* 0x040fe40000000050 */
[C---:B------:R-:W-:Y:S02]  /*5160*/  FFMA R73, R71.reuse, R70, RZ ;  /* 0x0000004647497223 */ /* 0x040fe400000000ff */
[----:B------:R-:W-:Y:S01]  /*5170*/  FFMA R72, R71, R72, R79 ;  /* 0x0000004847487223 */ /* 0x000fe2000000004f */
[----:B------:R-:W-:-:S03]  /*5180*/  FFMA R71, R19, -0.5, R4 ;  /* 0xbf00000013477823 */ /* 0x000fc60000000004 */
[----:B------:R-:W-:Y:S01]  /*5190*/  FFMA R70, R73, R72, R70 ;  /* 0x0000004849467223 */ /* 0x000fe20000000046 */
[----:B------:R-:W-:-:S03]  /*51a0*/  FFMA R72, R12, -0.5, R5 ;  /* 0xbf0000000c487823 */ /* 0x000fc60000000005 */
[----:B------:R-:W-:-:S04]  /*51b0*/  @P2 FADD R70, RZ, -R70 ;  /* 0x80000046ff462221 */ /* 0x000fc80000000000 */
[C---:B------:R-:W-:Y:S01]  /*51c0*/  FMUL R78, R70.reuse, R71 ;  /* 0x00000047464e7220 */ /* 0x040fe20000400000 */
[----:B------:R-:W-:-:S03]  /*51d0*/  FMUL R70, R70, R72 ;  /* 0x0000004846467220 */ /* 0x000fc60000400000 */
[C---:B------:R-:W-:Y:S01]  /*51e0*/  FFMA R73, R83.reuse, R72, -R78 ;  /* 0x0000004853497223 */ /* 0x040fe2000000084e */
[----:B------:R-:W-:Y:S01]  /*51f0*/  FFMA R70, R83, R71, R70 ;  /* 0x0000004753467223 */ /* 0x000fe20000000046 */
[----:B------:R-:W-:Y:S02]  /*5200*/  IMAD.MOV.U32 R72, RZ, RZ, R37 ;  /* 0x000000ffff487224 */ /* 0x000fe400078e0025 */
[----:B------:R-:W-:Y:S01]  /*5210*/  FFMA R73, R12, 0.5, R73 ;  /* 0x3f0000000c497823 */ /* 0x000fe20000000049 */
[----:B------:R-:W-:-:S04]  /*5220*/  FFMA R70, R19, 0.5, R70 ;  /* 0x3f00000013467823 */ /* 0x000fc80000000046 */
[----:B------:R-:W-:-:S04]  /*5230*/  FSETP.GT.AND P1, PT, R73, R51, PT ;  /* 0x000000334900720b */ /* 0x000fc80003f24000 */
[----:B------:R-:W-:-:S04]  /*5240*/  FSETP.LEU.OR P1, PT, R70, R49, !P1 ;  /* 0x000000314600720b */ /* 0x000fc80004f2b400 */
[----:B------:R-:W-:-:S04]  /*5250*/  FSETP.GEU.OR P1, PT, R70, R50, P1 ;  /* 0x000000324600720b */ /* 0x000fc80000f2e400 */
[----:B------:R-:W-:Y:S02]  /*5260*/  FSETP.GEU.OR P1, PT, R73, R56, P1 ;  /* 0x000000384900720b */ /* 0x000fe40000f2e400 */
[----:B------:R-:W-:-:S11]  /*5270*/  MOV R73, R46 ;  /* 0x0000002e00497202 */ /* 0x000fd60000000f00 */
[----:B------:R-:W-:Y:S02]  /*5280*/  @!P1 IMAD R70, R77, 0x8, R42 ;  /* 0x000000084d469824 */ /* 0x000fe400078e022a */
[----:B------:R-:W-:Y:S01]  /*5290*/  @!P1 FADD R75, R4, R75 ;  /* 0x0000004b044b9221 */ /* 0x000fe20000000000 */
[----:B------:R-:W-:Y:S01]  /*52a0*/  @!P1 FADD R74, R5, R74 ;  /* 0x0000004a054a9221 */ /* 0x000fe20000000000 */
[----:B------:R-:W-:Y:S01]  /*52b0*/  @!P1 IADD3 R77, PT, PT, R77, 0x1, RZ ;  /* 0x000000014d4d9810 */ /* 0x000fe20007ffe0ff */
[----:B------:R0:W-:Y:S01]  /*52c0*/  @!P1 STL.64 [R70], R4 ;  /* 0x0000000446009387 */ /* 0x0001e20000100a00 */
[----:B------:R-:W-:Y:S05]  /*52d0*/  @P3 BRA `(.L_x_82) ;  /* 0x0000000000a83947 */ /* 0x000fea0003800000 */
[----:B------:R-:W-:Y:S02]  /*52e0*/  HFMA2 R73, -RZ, RZ, 0, 0 ;  /* 0x00000000ff497431 */ /* 0x000fe400000001ff */
[----:B------:R-:W-:Y:S01]  /*52f0*/  IMAD.MOV.U32 R78, RZ, RZ, RZ ;  /* 0x000000ffff4e7224 */ /* 0x000fe200078e00ff */
[----:B------:R-:W-:-:S06]  /*5300*/  UMOV UR4, URZ ;  /* 0x000000ff00047c82 */ /* 0x000fcc0008000000 */
.L_x_83:
[----:B0-----:R-:W0:Y:S02]  /*5310*/  LDC.64 R4, c[0x4][RZ] ;  /* 0x01000000ff047b82 */ /* 0x001e240000000a00 */
[----:B0-----:R-:W-:-:S06]  /*5320*/  IMAD.WIDE.U32 R4, R73, 0x4, R4 ;  /* 0x0000000449047825 */ /* 0x001fcc00078e0004 */
[----:B------:R-:W2:Y:S01]  /*5330*/  LDG.E.CONSTANT R5, desc[UR6][R4.64] ;  /* 0x0000000604057981 */ /* 0x000ea2000c1e9900 */
[C---:B-1----:R-:W-:Y:S01]  /*5340*/  LEA R72, R73.reuse, UR10, 0x2 ;  /* 0x0000000a49487c11 */ /* 0x042fe2000f8e10ff */
        /* <DEDUP_REMOVED lines=10> */
[----:B-1----:R-:W3:Y:S04]  /*53f0*/  LDL R72, [R53+0x18] ;  /* 0x0000180035487983 */ /* 0x002ee80000100800 */
[----:B------:R-:W4:Y:S01]  /*5400*/  @P1 LDL R73, [R53+0x10] ;  /* 0x0000100035491983 */ /* 0x000f220000100800 */
        /* <DEDUP_REMOVED lines=14> */
[----:B------:R-:W1:Y:S02]  /*54f0*/  I2F.F64.S64 R4, R4 ;  /* 0x0000000400047312 */ /* 0x000e640000301c00 */
[----:B-1----:R-:W-:Y:S01]  /*5500*/  DMUL R70, R4, UR4 ;  /* 0x0000000404467c28 */ /* 0x002fe20008000000 */
[----:B------:R-:W-:Y:S02]  /*5510*/  SHF.R.U32.HI R72, RZ, 0x1e, R72 ;  /* 0x0000001eff487819 */ /* 0x000fe40000011648 */
[----:B0-----:R-:W-:-:S07]  /*5520*/  LOP3.LUT R78, R73, R34, RZ, 0x3c, !PT ;  /* 0x00000022494e7212 */ /* 0x001fce00078e3cff */
[----:B------:R-:W0:Y:S01]  /*5530*/  F2F.F32.F64 R70, R70 ;  /* 0x0000004600467310 */ /* 0x000e220000301000 */
[----:B------:R-:W-:Y:S02]  /*5540*/  LEA.HI R73, R73, R72, RZ, 0x1 ;  /* 0x0000004849497211 */ /* 0x000fe400078f08ff */
[----:B------:R-:W-:-:S03]  /*5550*/  ISETP.GE.AND P1, PT, R78, RZ, PT ;  /* 0x000000ff4e00720c */ /* 0x000fc60003f26270 */
[----:B------:R-:W-:Y:S01]  /*5560*/  @!P2 IMAD.MOV R73, RZ, RZ, -R73 ;  /* 0x000000ffff49a224 */ /* 0x000fe200078e0a49 */
[----:B0-----:R-:W-:-:S09]  /*5570*/  FSEL R72, -R70, R70, !P1 ;  /* 0x0000004646487208 */ /* 0x001fd20004800100 */
.L_x_82:
[----:B------:R-:W-:Y:S05]  /*5580*/  BSYNC.RECONVERGENT B1 ;  /* 0x0000000000017941 */ /* 0x000fea0003800200 */
.L_x_81:
[----:B0-----:R-:W-:Y:S01]  /*5590*/  FMUL R5, R72, R72 ;  /* 0x0000004848057220 */ /* 0x001fe20000400000 */
[C---:B------:R-:W-:Y:S01]  /*55a0*/  LOP3.LUT R70, R73.reuse, 0x1, RZ, 0xc0, !PT ;  /* 0x0000000149467812 */ /* 0x040fe200078ec0ff */
[----:B------:R-:W-:Y:S01]  /*55b0*/  BSSY.RECONVERGENT B1, `(.L_x_84) ;  /* 0x000003c000017945 */ /* 0x000fe20003800200 */
[----:B------:R-:W-:Y:S01]  /*55c0*/  IADD3 R71, PT, PT, R73, 0x1, RZ ;  /* 0x0000000149477810 */ /* 0x000fe20007ffe0ff */
[----:B------:R-:W-:Y:S01]  /*55d0*/  FFMA R4, R5, R60, -0.0013887860113754868507 ;  /* 0xbab607ed05047423 */ /* 0x000fe2000000003c */
[----:B------:R-:W-:Y:S02]  /*55e0*/  ISETP.NE.U32.AND P1, PT, R70, 0x1, PT ;  /* 0x000000014600780c */ /* 0x000fe40003f25070 */
[----:B------:R-:W-:Y:S02]  /*55f0*/  ISETP.NE.AND P3, PT, R55, RZ, PT ;  /* 0x000000ff3700720c */ /* 0x000fe40003f65270 */
[----:B------:R-:W-:Y:S02]  /*5600*/  FSEL R70, R4, -0.00019574658654164522886, P1 ;  /* 0xb94d415304467808 */ /* 0x000fe40000800000 */
[----:B------:R-:W-:-:S02]  /*5610*/  FSEL R78, R61, 0.041666727513074874878, !P1 ;  /* 0x3d2aaabb3d4e7808 */ /* 0x000fc40004800000 */
[----:B------:R-:W-:Y:S02]  /*5620*/  LOP3.LUT P2, RZ, R71, 0x2, RZ, 0xc0, !PT ;  /* 0x0000000247ff7812 */ /* 0x000fe4000784c0ff */
[----:B------:R-:W-:Y:S01]  /*5630*/  FSEL R4, R72, 1, !P1 ;  /* 0x3f80000048047808 */ /* 0x000fe20004800000 */
[C---:B------:R-:W-:Y:S01]  /*5640*/  FFMA R70, R5.reuse, R70, R78 ;  /* 0x0000004605467223 */ /* 0x040fe2000000004e */
[----:B------:R-:W-:Y:S02]  /*5650*/  FSEL R73, -R62, -0.4999999701976776123, !P1 ;  /* 0xbeffffff3e497808 */ /* 0x000fe40004800100 */
[----:B------:R-:W-:Y:S01]  /*5660*/  MOV R72, R37 ;  /* 0x0000002500487202 */ /* 0x000fe20000000f00 */
[C---:B------:R-:W-:Y:S02]  /*5670*/  FFMA R71, R5.reuse, R4, RZ ;  /* 0x0000000405477223 */ /* 0x040fe400000000ff */
[----:B------:R-:W-:Y:S01]  /*5680*/  FFMA R70, R5, R70, R73 ;  /* 0x0000004605467223 */ /* 0x000fe20000000049 */
[----:B------:R-:W-:-:S03]  /*5690*/  IMAD.MOV.U32 R73, RZ, RZ, R46 ;  /* 0x000000ffff497224 */ /* 0x000fc600078e002e */
[----:B------:R-:W-:-:S04]  /*56a0*/  FFMA R79, R71, R70, R4 ;  /* 0x00000046474f7223 */ /* 0x000fc80000000004 */
[----:B------:R-:W-:Y:S01]  /*56b0*/  @P2 FADD R79, RZ, -R79 ;  /* 0x8000004fff4f2221 */ /* 0x000fe20000000000 */
[----:B------:R-:W-:Y:S06]  /*56c0*/  @P3 BRA `(.L_x_85) ;  /* 0x0000000000a83947 */ /* 0x000fec0003800000 */
[----:B------:R-:W-:Y:S02]  /*56d0*/  HFMA2 R73, -RZ, RZ, 0, 0 ;  /* 0x00000000ff497431 */ /* 0x000fe400000001ff */
[----:B------:R-:W-:Y:S01]  /*56e0*/  IMAD.MOV.U32 R78, RZ, RZ, RZ ;  /* 0x000000ffff4e7224 */ /* 0x000fe200078e00ff */
[----:B------:R-:W-:-:S06]  /*56f0*/  UMOV UR4, URZ ;  /* 0x000000ff00047c82 */ /* 0x000fcc0008000000 */
.L_x_86:
        /* <DEDUP_REMOVED lines=33> */
[----:B-1----:R-:W-:-:S07]  /*5910*/  LOP3.LUT R78, R73, R34, RZ, 0x3c, !PT ;  /* 0x00000022494e7212 */ /* 0x002fce00078e3cff */
[----:B------:R-:W0:Y:S01]  /*5920*/  F2F.F32.F64 R70, R70 ;  /* 0x0000004600467310 */ /* 0x000e220000301000 */
[----:B------:R-:W-:Y:S02]  /*5930*/  LEA.HI R73, R73, R72, RZ, 0x1 ;  /* 0x0000004849497211 */ /* 0x000fe400078f08ff */
[----:B------:R-:W-:-:S03]  /*5940*/  ISETP.GE.AND P1, PT, R78, RZ, PT ;  /* 0x000000ff4e00720c */ /* 0x000fc60003f26270 */
[----:B------:R-:W-:Y:S01]  /*5950*/  @!P2 IMAD.MOV R73, RZ, RZ, -R73 ;  /* 0x000000ffff49a224 */ /* 0x000fe200078e0a49 */
[----:B0-----:R-:W-:-:S09]  /*5960*/  FSEL R72, -R70, R70, !P1 ;  /* 0x0000004646487208 */ /* 0x001fd20004800100 */
.L_x_85:
[----:B------:R-:W-:Y:S05]  /*5970*/  BSYNC.RECONVERGENT B1 ;  /* 0x0000000000017941 */ /* 0x000fea0003800200 */
.L_x_84:
[----:B------:R-:W-:Y:S01]  /*5980*/  FMUL R5, R72, R72 ;  /* 0x0000004848057220 */ /* 0x000fe20000400000 */
[C---:B------:R-:W-:Y:S01]  /*5990*/  LOP3.LUT R70, R73.reuse, 0x1, RZ, 0xc0, !PT ;  /* 0x0000000149467812 */ /* 0x040fe200078ec0ff */
[----:B------:R-:W-:Y:S01]  /*59a0*/  BSSY.RECONVERGENT B1, `(.L_x_87) ;  /* 0x000004b000017945 */ /* 0x000fe20003800200 */
[----:B------:R-:W-:Y:S01]  /*59b0*/  LOP3.LUT P2, RZ, R73, 0x2, RZ, 0xc0, !PT ;  /* 0x0000000249ff7812 */ /* 0x000fe2000784c0ff */
[----:B------:R-:W-:Y:S01]  /*59c0*/  FFMA R4, R5, R60, -0.0013887860113754868507 ;  /* 0xbab607ed05047423 */ /* 0x000fe2000000003c */
[----:B------:R-:W-:-:S04]  /*59d0*/  ISETP.NE.U32.AND P1, PT, R70, 0x1, PT ;  /* 0x000000014600780c */ /* 0x000fc80003f25070 */
[----:B------:R-:W-:Y:S02]  /*59e0*/  FSEL R70, R4, -0.00019574658654164522886, !P1 ;  /* 0xb94d415304467808 */ /* 0x000fe40004800000 */
[----:B------:R-:W-:Y:S02]  /*59f0*/  FSEL R78, R61, 0.041666727513074874878, P1 ;  /* 0x3d2aaabb3d4e7808 */ /* 0x000fe40000800000 */
        /* <DEDUP_REMOVED lines=13> */
[----:B------:R-:W-:Y:S02]  /*5ad0*/  MOV R70, R69 ;  /* 0x0000004500467202 */ /* 0x000fe40000000f00 */
[----:B------:R-:W-:Y:S01]  /*5ae0*/  FFMA R71, R38, 0.5, R71 ;  /* 0x3f00000026477823 */ /* 0x000fe20000000047 */
[----:B------:R-:W-:-:S04]  /*5af0*/  FFMA R4, R39, 0.5, R4 ;  /* 0x3f00000027047823 */ /* 0x000fc80000000004 */
[----:B------:R-:W-:-:S04]  /*5b00*/  FSETP.GT.AND P1, PT, R71, R63, PT ;  /* 0x0000003f4700720b */ /* 0x000fc80003f24000 */
[----:B------:R-:W-:-:S04]  /*5b10*/  FSETP.LEU.OR P1, PT, R4, R64, !P1 ;  /* 0x000000400400720b */ /* 0x000fc80004f2b400 */
[----:B------:R-:W-:-:S04]  /*5b20*/  FSETP.GEU.OR P1, PT, R4, R65, P1 ;  /* 0x000000410400720b */ /* 0x000fc80000f2e400 */
[----:B------:R-:W-:Y:S01]  /*5b30*/  FSETP.GEU.OR P1, PT, R71, R66, P1 ;  /* 0x000000424700720b */ /* 0x000fe20000f2e400 */
[----:B------:R-:W-:-:S12]  /*5b40*/  IMAD.MOV.U32 R71, RZ, RZ, R67 ;  /* 0x000000ffff477224 */ /* 0x000fd800078e0043 */
[----:B------:R-:W-:Y:S01]  /*5b50*/  @!P1 LEA R4, R77, R42, 0x3 ;  /* 0x0000002a4d049211 */ /* 0x000fe200078e18ff */
[----:B------:R-:W-:Y:S01]  /*5b60*/  @!P1 FADD R75, R2, R75 ;  /* 0x0000004b024b9221 */ /* 0x000fe20000000000 */
[----:B------:R-:W-:Y:S01]  /*5b70*/  @!P1 FADD R74, R3, R74 ;  /* 0x0000004a034a9221 */ /* 0x000fe20000000000 */
[----:B------:R-:W-:Y:S02]  /*5b80*/  @!P1 VIADD R77, R77, 0x1 ;  /* 0x000000014d4d9836 */ /* 0x000fe40000000000 */
[----:B------:R0:W-:Y:S01]  /*5b90*/  @!P1 STL.64 [R4], R2 ;  /* 0x0000000204009387 */ /* 0x0001e20000100a00 */
[----:B------:R-:W-:Y:S05]  /*5ba0*/  @P0 BRA `(.L_x_88) ;  /* 0x0000000000a80947 */ /* 0x000fea0003800000 */
[----:B------:R-:W-:Y:S02]  /*5bb0*/  HFMA2 R73, -RZ, RZ, 0, 0 ;  /* 0x00000000ff497431 */ /* 0x000fe400000001ff */
[----:B------:R-:W-:Y:S01]  /*5bc0*/  IMAD.MOV.U32 R71, RZ, RZ, RZ ;  /* 0x000000ffff477224 */ /* 0x000fe200078e00ff */
[----:B------:R-:W-:-:S06]  /*5bd0*/  UMOV UR4, URZ ;  /* 0x000000ff00047c82 */ /* 0x000fcc0008000000 */
.L_x_89:
[----:B0-----:R-:W0:Y:S02]  /*5be0*/  LDC.64 R2, c[0x4][RZ] ;  /* 0x01000000ff027b82 */ /* 0x001e240000000a00 */
[----:B0-----:R-:W-:-:S05]  /*5bf0*/  IMAD.WIDE.U32 R4, R71, 0x4, R2 ;  /* 0x0000000447047825 */ /* 0x001fca00078e0002 */
[----:B------:R-:W2:Y:S01]  /*5c00*/  LDG.E.CONSTANT R3, desc[UR6][R4.64] ;  /* 0x0000000604037981 */ /* 0x000ea2000c1e9900 */
[C---:B-1----:R-:W-:Y:S02]  /*5c10*/  LEA R70, R71.reuse, UR10, 0x2 ;  /* 0x0000000a47467c11 */ /* 0x042fe4000f8e10ff */
        /* <DEDUP_REMOVED lines=9> */
[----:B-1----:R-:W3:Y:S04]  /*5cb0*/  LDL R70, [R68+0x18] ;  /* 0x0000180044467983 */ /* 0x002ee80000100800 */
[----:B------:R-:W4:Y:S04]  /*5cc0*/  LDL R2, [R68+0x14] ;  /* 0x0000140044027983 */ /* 0x000f280000100800 */
[----:B------:R-:W5:Y:S01]  /*5cd0*/  @P1 LDL R72, [R68+0x10] ;  /* 0x0000100044481983 */ /* 0x000f620000100800 */
[----:B------:R-:W-:Y:S01]  /*5ce0*/  UMOV UR4, 0x54442d19 ;  /* 0x54442d1900047882 */ /* 0x000fe20000000000 */
[----:B------:R-:W-:Y:S01]  /*5cf0*/  UMOV UR5, 0x3bf921fb ;  /* 0x3bf921fb00057882 */ /* 0x000fe20000000000 */
[----:B------:R-:W-:-:S02]  /*5d00*/  ISETP.GE.AND P2, PT, R48, RZ, PT ;  /* 0x000000ff3000720c */ /* 0x000fc40003f46270 */
[----:B---3--:R-:W-:Y:S02]  /*5d10*/  @P1 SHF.L.U32 R3, R70, R57, RZ ;  /* 0x0000003946031219 */ /* 0x008fe400000006ff */
[----:B----4-:R-:W-:Y:S02]  /*5d20*/  @P1 SHF.R.U32.HI R4, RZ, R59, R2 ;  /* 0x0000003bff041219 */ /* 0x010fe40000011602 */
[----:B------:R-:W-:Y:S02]  /*5d30*/  @P1 SHF.L.U32 R5, R2, R57, RZ ;  /* 0x0000003902051219 */ /* 0x000fe400000006ff */
[----:B-----5:R-:W-:Y:S01]  /*5d40*/  @P1 SHF.R.U32.HI R72, RZ, R59, R72 ;  /* 0x0000003bff481219 */ /* 0x020fe20000011648 */
        /* <DEDUP_REMOVED lines=15> */
[----:B0-2---:R-:W-:-:S07]  /*5e40*/  FSEL R70, -R4, R4, !P1 ;  /* 0x0000000404467208 */ /* 0x005fce0004800100 */
.L_x_88:
[----:B------:R-:W-:Y:S05]  /*5e50*/  BSYNC.RECONVERGENT B1 ;  /* 0x0000000000017941 */ /* 0x000fea0003800200 */
.L_x_87:
[----:B0-----:R-:W-:Y:S01]  /*5e60*/  FMUL R3, R70, R70 ;  /* 0x0000004646037220 */ /* 0x001fe20000400000 */
[C---:B------:R-:W-:Y:S01]  /*5e70*/  LOP3.LUT R4, R71.reuse, 0x1, RZ, 0xc0, !PT ;  /* 0x0000000147047812 */ /* 0x040fe200078ec0ff */
[----:B------:R-:W-:Y:S01]  /*5e80*/  VIADD R5, R71, 0x1 ;  /* 0x0000000147057836 */ /* 0x000fe20000000000 */
[----:B------:R-:W-:Y:S01]  /*5e90*/  BSSY.RECONVERGENT B1, `(.L_x_90) ;  /* 0x000003a000017945 */ /* 0x000fe20003800200 */
[----:B------:R-:W-:Y:S01]  /*5ea0*/  FFMA R2, R3, R60, -0.0013887860113754868507 ;  /* 0xbab607ed03027423 */ /* 0x000fe2000000003c */
[----:B------:R-:W-:Y:S02]  /*5eb0*/  ISETP.NE.U32.AND P1, PT, R4, 0x1, PT ;  /* 0x000000010400780c */ /* 0x000fe40003f25070 */
[----:B------:R-:W-:Y:S02]  /*5ec0*/  LOP3.LUT P2, RZ, R5, 0x2, RZ, 0xc0, !PT ;  /* 0x0000000205ff7812 */ /* 0x000fe4000784c0ff */
[----:B------:R-:W-:Y:S02]  /*5ed0*/  FSEL R4, R2, -0.00019574658654164522886, P1 ;  /* 0xb94d415302047808 */ /* 0x000fe40000800000 */
[----:B------:R-:W-:-:S02]  /*5ee0*/  FSEL R72, R61, 0.041666727513074874878, !P1 ;  /* 0x3d2aaabb3d487808 */ /* 0x000fc40004800000 */
[----:B------:R-:W-:Y:S01]  /*5ef0*/  FSEL R2, R70, 1, !P1 ;  /* 0x3f80000046027808 */ /* 0x000fe20004800000 */
[----:B------:R-:W-:Y:S01]  /*5f00*/  IMAD.MOV.U32 R70, RZ, RZ, R69 ;  /* 0x000000ffff467224 */ /* 0x000fe200078e0045 */
[----:B------:R-:W-:Y:S01]  /*5f10*/  FSEL R71, -R62, -0.4999999701976776123, !P1 ;  /* 0xbeffffff3e477808 */ /* 0x000fe20004800100 */
[C---:B------:R-:W-:Y:S02]  /*5f20*/  FFMA R4, R3.reuse, R4, R72 ;  /* 0x0000000403047223 */ /* 0x040fe40000000048 */
[C---:B------:R-:W-:Y:S02]  /*5f30*/  FFMA R5, R3.reuse, R2, RZ ;  /* 0x0000000203057223 */ /* 0x040fe400000000ff */
        /* <DEDUP_REMOVED lines=8> */
.L_x_92:
[----:B0-----:R-:W0:Y:S02]  /*5fc0*/  LDC.64 R2, c[0x4][RZ] ;  /* 0x01000000ff027b82 */ /* 0x001e240000000a00 */
[----:B0-----:R-:W-:-:S05]  /*5fd0*/  IMAD.WIDE.U32 R4, R71, 0x4, R2 ;  /* 0x0000000447047825 */ /* 0x001fca00078e0002 */
        /* <DEDUP_REMOVED lines=37> */
.L_x_91:
[----:B------:R-:W-:Y:S05]  /*6230*/  BSYNC.RECONVERGENT B1 ;  /* 0x0000000000017941 */ /* 0x000fea0003800200 */
.L_x_90:
        /* <DEDUP_REMOVED lines=11> */
[C---:B------:R-:W-:Y:S01]  /*62f0*/  FFMA R4, R3.reuse, R4, R72 ;  /* 0x0000000403047223 */ /* 0x040fe20000000048 */
[----:B------:R-:W-:Y:S01]  /*6300*/  MOV R70, R46 ;  /* 0x0000002e00467202 */ /* 0x000fe20000000f00 */
        /* <DEDUP_REMOVED lines=9> */
[----:B------:R-:W-:-:S03]  /*63a0*/  FFMA R2, R78, R3, R2 ;  /* 0x000000034e027223 */ /* 0x000fc60000000002 */
[----:B------:R-:W-:Y:S01]  /*63b0*/  FFMA R71, R12, 0.5, R71 ;  /* 0x3f0000000c477823 */ /* 0x000fe20000000047 */
[----:B------:R-:W-:-:S04]  /*63c0*/  FFMA R2, R19, 0.5, R2 ;  /* 0x3f00000013027823 */ /* 0x000fc80000000002 */
[----:B------:R-:W-:-:S04]  /*63d0*/  FSETP.GT.AND P1, PT, R71, R51, PT ;  /* 0x000000334700720b */ /* 0x000fc80003f24000 */
[----:B------:R-:W-:-:S04]  /*63e0*/  FSETP.LEU.OR P1, PT, R2, R49, !P1 ;  /* 0x000000310200720b */ /* 0x000fc80004f2b400 */
[----:B------:R-:W-:-:S04]  /*63f0*/  FSETP.GEU.OR P1, PT, R2, R50, P1 ;  /* 0x000000320200720b */ /* 0x000fc80000f2e400 */
[----:B------:R-:W-:Y:S01]  /*6400*/  FSETP.GEU.OR P1, PT, R71, R56, P1 ;  /* 0x000000384700720b */ /* 0x000fe20000f2e400 */
[----:B------:R-:W-:-:S12]  /*6410*/  IMAD.MOV.U32 R71, RZ, RZ, R37 ;  /* 0x000000ffff477224 */ /* 0x000fd800078e0025 */
[----:B------:R-:W-:Y:S02]  /*6420*/  @!P1 IMAD R2, R77, 0x8, R42 ;  /* 0x000000084d029824 */ /* 0x000fe400078e022a */
[----:B------:R-:W-:Y:S01]  /*6430*/  @!P1 FADD R75, R6, R75 ;  /* 0x0000004b064b9221 */ /* 0x000fe20000000000 */
[----:B------:R-:W-:Y:S01]  /*6440*/  @!P1 FADD R74, R7, R74 ;  /* 0x0000004a074a9221 */ /* 0x000fe20000000000 */
[----:B------:R-:W-:Y:S01]  /*6450*/  @!P1 IADD3 R77, PT, PT, R77, 0x1, RZ ;  /* 0x000000014d4d9810 */ /* 0x000fe20007ffe0ff */
[----:B------:R0:W-:Y:S01]  /*6460*/  @!P1 STL.64 [R2], R6 ;  /* 0x0000000602009387 */ /* 0x0001e20000100a00 */
[----:B------:R-:W-:Y:S05]  /*6470*/  @P3 BRA `(.L_x_94) ;  /* 0x0000000000a83947 */ /* 0x000fea0003800000 */
[----:B0-----:R-:W-:Y:S02]  /*6480*/  HFMA2 R7, -RZ, RZ, 0, 0 ;  /* 0x00000000ff077431 */ /* 0x001fe400000001ff */
[----:B------:R-:W-:Y:S01]  /*6490*/  IMAD.MOV.U32 R70, RZ, RZ, RZ ;  /* 0x000000ffff467224 */ /* 0x000fe200078e00ff */
[----:B------:R-:W-:-:S06]  /*64a0*/  UMOV UR4, URZ ;  /* 0x000000ff00047c82 */ /* 0x000fcc0008000000 */
.L_x_95:
[----:B0-----:R-:W0:Y:S02]  /*64b0*/  LDC.64 R2, c[0x4][RZ] ;  /* 0x01000000ff027b82 */ /* 0x001e240000000a00 */
[----:B0-----:R-:W-:-:S05]  /*64c0*/  IMAD.WIDE.U32 R4, R7, 0x4, R2 ;  /* 0x0000000407047825 */ /* 0x001fca00078e0002 */
        /* <DEDUP_REMOVED lines=30> */
[----:B-1----:R-:W-:Y:S02]  /*66b0*/  LOP3.LUT R70, R7, R34, RZ, 0x3c, !PT ;  /* 0x0000002207467212 */ /* 0x002fe400078e3cff */
[----:B------:R-:W-:-:S07]  /*66c0*/  SHF.R.U32.HI R6, RZ, 0x1e, R6 ;  /* 0x0000001eff067819 */ /* 0x000fce0000011606 */
[----:B------:R-:W0:Y:S01]  /*66d0*/  F2F.F32.F64 R4, R4 ;  /* 0x0000000400047310 */ /* 0x000e220000301000 */
[----:B------:R-:W-:Y:S02]  /*66e0*/  ISETP.GE.AND P1, PT, R70, RZ, PT ;  /* 0x000000ff4600720c */ /* 0x000fe40003f26270 */
[----:B------:R-:W-:-:S05]  /*66f0*/  LEA.HI R70, R7, R6, RZ, 0x1 ;  /* 0x0000000607467211 */ /* 0x000fca00078f08ff */
[----:B------:R-:W-:Y:S01]  /*6700*/  @!P2 IMAD.MOV R70, RZ, RZ, -R70 ;  /* 0x000000ffff46a224 */ /* 0x000fe200078e0a46 */
[----:B0-----:R-:W-:-:S07]  /*6710*/  FSEL R71, -R4, R4, !P1 ;  /* 0x0000000404477208 */ /* 0x001fce0004800100 */
.L_x_94:
[----:B------:R-:W-:Y:S05]  /*6720*/  BSYNC.RECONVERGENT B1 ;  /* 0x0000000000017941 */ /* 0x000fea0003800200 */
.L_x_93:
[----:B------:R-:W-:Y:S01]  /*6730*/  FMUL R3, R71, R71 ;  /* 0x0000004747037220 */ /* 0x000fe20000400000 */
[C---:B------:R-:W-:Y:S01]  /*6740*/  LOP3.LUT R4, R70.reuse, 0x1, RZ, 0xc0, !PT ;  /* 0x0000000146047812 */ /* 0x040fe200078ec0ff */
[----:B------:R-:W-:Y:S01]  /*6750*/  BSSY.RECONVERGENT B1, `(.L_x_96) ;  /* 0x000003c000017945 */ /* 0x000fe20003800200 */
[----:B------:R-:W-:Y:S01]  /*6760*/  IADD3 R5, PT, PT, R70, 0x1, RZ ;  /* 0x0000000146057810 */ /* 0x000fe20007ffe0ff */
[----:B0-----:R-:W-:Y:S01]  /*6770*/  FFMA R2, R3, R60, -0.0013887860113754868507 ;  /* 0xbab607ed03027423 */ /* 0x001fe2000000003c */
        /* <DEDUP_REMOVED lines=18> */
.L_x_98:
        /* <DEDUP_REMOVED lines=39> */
.L_x_97:
[----:B------:R-:W-:Y:S05]  /*6b10*/  BSYNC.RECONVERGENT B1 ;  /* 0x0000000000017941 */ /* 0x000fea0003800200 */
.L_x_96:
        /* <DEDUP_REMOVED lines=13> */
[----:B------:R-:W-:Y:S01]  /*6bf0*/  FFMA R3, R39, -0.5, R14 ;  /* 0xbf00000027037823 */ /* 0x000fe2000000000e */
[----:B------:R-:W-:-:S02]  /*6c00*/  IMAD.MOV.U32 R7, RZ, RZ, R67 ;  /* 0x000000ffff077224 */ /* 0x000fc400078e0043 */
        /* <DEDUP_REMOVED lines=13> */
[----:B------:R-:W-:-:S13]  /*6ce0*/  FSETP.GEU.OR P1, PT, R5, R66, P1 ;  /* 0x000000420500720b */ /* 0x000fda0000f2e400 */
[----:B------:R-:W-:Y:S01]  /*6cf0*/  @!P1 LEA R2, R77, R42, 0x3 ;  /* 0x0000002a4d029211 */ /* 0x000fe200078e18ff */
[----:B------:R-:W-:Y:S01]  /*6d00*/  @!P1 FADD R75, R14, R75 ;  /* 0x0000004b0e4b9221 */ /* 0x000fe20000000000 */
[----:B------:R-:W-:Y:S01]  /*6d10*/  @!P1 FADD R74, R15, R74 ;  /* 0x0000004a0f4a9221 */ /* 0x000fe20000000000 */
[----:B------:R-:W-:Y:S02]  /*6d20*/  @!P1 VIADD R77, R77, 0x1 ;  /* 0x000000014d4d9836 */ /* 0x000fe40000000000 */
[----:B------:R0:W-:Y:S01]  /*6d30*/  @!P1 STL.64 [R2], R14 ;  /* 0x0000000e02009387 */ /* 0x0001e20000100a00 */
[----:B------:R-:W-:Y:S05]  /*6d40*/  @P0 BRA `(.L_x_100) ;  /* 0x0000000000a80947 */ /* 0x000fea0003800000 */
[----:B0-----:R-:W-:Y:S02]  /*6d50*/  HFMA2 R15, -RZ, RZ, 0, 0 ;  /* 0x00000000ff0f7431 */ /* 0x001fe400000001ff */
[----:B------:R-:W-:Y:S01]  /*6d60*/  IMAD.MOV.U32 R7, RZ, RZ, RZ ;  /* 0x000000ffff077224 */ /* 0x000fe200078e00ff */
[----:B------:R-:W-:-:S06]  /*6d70*/  UMOV UR4, URZ ;  /* 0x000000ff00047c82 */ /* 0x000fcc0008000000 */
.L_x_101:
        /* <DEDUP_REMOVED lines=39> */
.L_x_100:
[----:B------:R-:W-:Y:S05]  /*6ff0*/  BSYNC.RECONVERGENT B1 ;  /* 0x0000000000017941 */ /* 0x000fea0003800200 */
.L_x_99:
[----:B------:R-:W-:Y:S01]  /*7000*/  FMUL R3, R6, R6 ;  /* 0x0000000606037220 */ /* 0x000fe20000400000 */
[C---:B------:R-:W-:Y:S01]  /*7010*/  LOP3.LUT R4, R7.reuse, 0x1, RZ, 0xc0, !PT ;  /* 0x0000000107047812 */ /* 0x040fe200078ec0ff */
[----:B------:R-:W-:Y:S01]  /*7020*/  VIADD R5, R7, 0x1 ;  /* 0x0000000107057836 */ /* 0x000fe20000000000 */
[----:B------:R-:W-:Y:S01]  /*7030*/  BSSY.RECONVERGENT B1, `(.L_x_102) ;  /* 0x000003a000017945 */ /* 0x000fe20003800200 */
[----:B0-----:R-:W-:Y:S01]  /*7040*/  FFMA R2, R3, R60, -0.0013887860113754868507 ;  /* 0xbab607ed03027423 */ /* 0x001fe2000000003c */
        /* <DEDUP_REMOVED lines=17> */
.L_x_104:
        /* <DEDUP_REMOVED lines=39> */
.L_x_103:
[----:B------:R-:W-:Y:S05]  /*73d0*/  BSYNC.RECONVERGENT B1 ;  /* 0x0000000000017941 */ /* 0x000fea0003800200 */
.L_x_102:
        /* <DEDUP_REMOVED lines=27> */
[----:B------:R-:W-:Y:S02]  /*7590*/  FSETP.GEU.OR P1, PT, R2, R50, P1 ;  /* 0x000000320200720b */ /* 0x000fe40000f2e400 */
[----:B------:R-:W-:Y:S02]  /*75a0*/  MOV R2, R46 ;  /* 0x0000002e00027202 */ /* 0x000fe40000000f00 */
[----:B------:R-:W-:-:S13]  /*75b0*/  FSETP.GEU.OR P1, PT, R7, R56, P1 ;  /* 0x000000380700720b */ /* 0x000fda0000f2e400 */
[----:B------:R-:W-:Y:S02]  /*75c0*/  @!P1 IMAD R4, R77, 0x8, R42 ;  /* 0x000000084d049824 */ /* 0x000fe400078e022a */
[----:B------:R-:W-:Y:S01]  /*75d0*/  @!P1 FADD R75, R8, R75 ;  /* 0x0000004b084b9221 */ /* 0x000fe20000000000 */
[----:B------:R-:W-:Y:S01]  /*75e0*/  @!P1 FADD R74, R9, R74 ;  /* 0x0000004a094a9221 */ /* 0x000fe20000000000 */
[----:B------:R-:W-:Y:S01]  /*75f0*/  @!P1 IADD3 R77, PT, PT, R77, 0x1, RZ ;  /* 0x000000014d4d9810 */ /* 0x000fe20007ffe0ff */
[----:B------:R0:W-:Y:S01]  /*7600*/  @!P1 STL.64 [R4], R8 ;  /* 0x0000000804009387 */ /* 0x0001e20000100a00 */
[----:B------:R-:W-:Y:S05]  /*7610*/  @P3 BRA `(.L_x_106) ;  /* 0x0000000000a83947 */ /* 0x000fea0003800000 */
[----:B------:R-:W-:Y:S02]  /*7620*/  HFMA2 R7, -RZ, RZ, 0, 0 ;  /* 0x00000000ff077431 */ /* 0x000fe400000001ff */
[----:B0-----:R-:W-:Y:S01]  /*7630*/  IMAD.MOV.U32 R8, RZ, RZ, RZ ;  /* 0x000000ffff087224 */ /* 0x001fe200078e00ff */
[----:B------:R-:W-:-:S06]  /*7640*/  UMOV UR4, URZ ;  /* 0x000000ff00047c82 */ /* 0x000fcc0008000000 */
.L_x_107:
        /* <DEDUP_REMOVED lines=13> */
[----:B------:R-:W0:Y:S04]  /*7720*/  LDL R3, [R53+0x14] ;  /* 0x0000140035037983 */ /* 0x000e280000100800 */
[----:B------:R-:W2:Y:S04]  /*7730*/  LDL R2, [R53+0x18] ;  /* 0x0000180035027983 */ /* 0x000ea80000100800 */
[----:B------:R-:W3:Y:S01]  /*7740*/  @P1 LDL R7, [R53+0x10] ;  /* 0x0000100035071983 */ /* 0x000ee20000100800 */
[----:B------:R-:W-:Y:S01]  /*7750*/  UMOV UR4, 0x54442d19 ;  /* 0x54442d1900047882 */ /* 0x000fe20000000000 */
[----:B------:R-:W-:Y:S01]  /*7760*/  UMOV UR5, 0x3bf921fb ;  /* 0x3bf921fb00057882 */ /* 0x000fe20000000000 */
[----:B------:R-:W-:-:S02]  /*7770*/  ISETP.GE.AND P2, PT, R34, RZ, PT ;  /* 0x000000ff2200720c */ /* 0x000fc40003f46270 */
[-C--:B0-----:R-:W-:Y:S02]  /*7780*/  @P1 SHF.L.U32 R6, R3, R43.reuse, RZ ;  /* 0x0000002b03061219 */ /* 0x081fe400000006ff */
[-C--:B------:R-:W-:Y:S02]  /*7790*/  @P1 SHF.R.U32.HI R5, RZ, R52.reuse, R3 ;  /* 0x00000034ff051219 */ /* 0x080fe40000011603 */
[----:B--2---:R-:W-:Y:S02]  /*77a0*/  @P1 SHF.L.U32 R4, R2, R43, RZ ;  /* 0x0000002b02041219 */ /* 0x004fe400000006ff */
[----:B---3--:R-:W-:Y:S02]  /*77b0*/  @P1 SHF.R.U32.HI R7, RZ, R52, R7 ;  /* 0x00000034ff071219 */ /* 0x008fe40000011607 */
        /* <DEDUP_REMOVED lines=16> */
.L_x_106:
[----:B------:R-:W-:Y:S05]  /*78c0*/  BSYNC.RECONVERGENT B1 ;  /* 0x0000000000017941 */ /* 0x000fea0003800200 */
.L_x_105:
[----:B------:R-:W-:Y:S01]  /*78d0*/  FMUL R5, R3, R3 ;  /* 0x0000000303057220 */ /* 0x000fe20000400000 */
[C---:B------:R-:W-:Y:S01]  /*78e0*/  LOP3.LUT R6, R2.reuse, 0x1, RZ, 0xc0, !PT ;  /* 0x0000000102067812 */ /* 0x040fe200078ec0ff */
[----:B------:R-:W-:Y:S01]  /*78f0*/  BSSY.RECONVERGENT B1, `(.L_x_108) ;  /* 0x000003c000017945 */ /* 0x000fe20003800200 */
[----:B------:R-:W-:Y:S01]  /*7900*/  IADD3 R2, PT, PT, R2, 0x1, RZ ;  /* 0x0000000102027810 */ /* 0x000fe20007ffe0ff */
[----:B0-----:R-:W-:Y:S01]  /*7910*/  FFMA R4, R5, R60, -0.0013887860113754868507 ;  /* 0xbab607ed05047423 */ /* 0x001fe2000000003c */
[----:B------:R-:W-:Y:S01]  /*7920*/  ISETP.NE.U32.AND P1, PT, R6, 0x1, PT ;  /* 0x000000010600780c */ /* 0x000fe20003f25070 */
[----:B------:R-:W-:Y:S01]  /*7930*/  IMAD.MOV.U32 R9, RZ, RZ, R46 ;  /* 0x000000ffff097224 */ /* 0x000fe200078e002e */
[----:B------:R-:W-:Y:S02]  /*7940*/  ISETP.NE.AND P3, PT, R55, RZ, PT ;  /* 0x000000ff3700720c */ /* 0x000fe40003f65270 */
        /* <DEDUP_REMOVED lines=8> */
[----:B------:R-:W-:Y:S01]  /*79d0*/  FFMA R14, R3, R4, R2 ;  /* 0x00000004030e7223 */ /* 0x000fe20000000002 */
[----:B------:R-:W-:-:S03]  /*79e0*/  MOV R2, R37 ;  /* 0x0000002500027202 */ /* 0x000fc60000000f00 */
[----:B------:R-:W-:Y:S01]  /*79f0*/  @P2 FADD R14, RZ, -R14 ;  /* 0x8000000eff0e2221 */ /* 0x000fe20000000000 */
[----:B------:R-:W-:Y:S06]  /*7a00*/  @P3 BRA `(.L_x_109) ;  /* 0x0000000000a83947 */ /* 0x000fec0003800000 */
[----:B------:R-:W-:Y:S02]  /*7a10*/  HFMA2 R7, -RZ, RZ, 0, 0 ;  /* 0x00000000ff077431 */ /* 0x000fe400000001ff */
[----:B------:R-:W-:Y:S01]  /*7a20*/  IMAD.MOV.U32 R8, RZ, RZ, RZ ;  /* 0x000000ffff087224 */ /* 0x000fe200078e00ff */
[----:B------:R-:W-:-:S06]  /*7a30*/  UMOV UR4, URZ ;  /* 0x000000ff00047c82 */ /* 0x000fcc0008000000 */
.L_x_110:
        /* <DEDUP_REMOVED lines=39> */
.L_x_109:
[----:B------:R-:W-:Y:S05]  /*7cb0*/  BSYNC.RECONVERGENT B1 ;  /* 0x0000000000017941 */ /* 0x000fea0003800200 */
.L_x_108:
        /* <DEDUP_REMOVED lines=38> */
.L_x_113:
[----:B-1----:R-:W1:Y:S02]  /*7f20*/  LDC.64 R2, c[0x4][RZ] ;  /* 0x01000000ff027b82 */ /* 0x002e640000000a00 */
[----:B-1----:R-:W-:-:S06]  /*7f30*/  IMAD.WIDE.U32 R2, R7, 0x4, R2 ;  /* 0x0000000407027825 */ /* 0x002fcc00078e0002 */
[----:B------:R-:W0:Y:S01]  /*7f40*/  LDG.E.CONSTANT R3, desc[UR6][R2.64] ;  /* 0x0000000602037981 */ /* 0x000e22000c1e9900 */
[C---:B------:R-:W-:Y:S02]  /*7f50*/  LEA R6, R7.reuse, UR10, 0x2 ;  /* 0x0000000a07067c11 */ /* 0x040fe4000f8e10ff */
[----:B------:R-:W-:-:S04]  /*7f60*/  IADD3 R7, PT, PT, R7, 0x1, RZ ;  /* 0x0000000107077810 */ /* 0x000fc80007ffe0ff */
[----:B------:R-:W-:Y:S01]  /*7f70*/  ISETP.NE.AND P1, PT, R7, 0x6, PT ;  /* 0x000000060700780c */ /* 0x000fe20003f25270 */
[----:B0-----:R-:W-:-:S03]  /*7f80*/  IMAD.WIDE.U32 R4, R3, R58, RZ ;  /* 0x0000003a03047225 */ /* 0x001fc600078e00ff */
[----:B------:R-:W-:-:S04]  /*7f90*/  IADD3 R9, P2, PT, R4, R14, RZ ;  /* 0x0000000e04097210 */ /* 0x000fc80007f5e0ff */
[----:B------:R-:W-:Y:S01]  /*7fa0*/  IADD3.X R14, PT, PT, R5, UR4, RZ, P2, !PT ;  /* 0x00000004050e7c10 */ /* 0x000fe200097fe4ff */
[----:B------:R1:W-:Y:S04]  /*7fb0*/  STL [R6], R9 ;  /* 0x0000000906007387 */ /* 0x0003e80000100800 */
[----:B------:R-:W-:Y:S05]  /*7fc0*/  @P1 BRA `(.L_x_113) ;  /* 0xfffffffc00d41947 */ /* 0x000fea000383ffff */
[----:B------:R-:W-:Y:S01]  /*7fd0*/  ISETP.NE.AND P1, PT, R57, RZ, PT ;  /* 0x000000ff3900720c */ /* 0x000fe20003f25270 */
[----:B------:R2:W-:Y:S04]  /*7fe0*/  STL [R1+0x18], R14 ;  /* 0x0000180e01007387 */ /* 0x0005e80000100800 */
[----:B------:R-:W3:Y:S04]  /*7ff0*/  LDL R2, [R68+0x18] ;  /* 0x0000180044027983 */ /* 0x000ee80000100800 */
[----:B------:R-:W4:Y:S04]  /*8000*/  LDL R4, [R68+0x14] ;  /* 0x0000140044047983 */ /* 0x000f280000100800 */
[----:B-1----:R-:W5:Y:S01]  /*8010*/  @P1 LDL R6, [R68+0x10] ;  /* 0x0000100044061983 */ /* 0x002f620000100800 */
[----:B------:R-:W-:Y:S01]  /*8020*/  UMOV UR4, 0x54442d19 ;  /* 0x54442d1900047882 */ /* 0x000fe20000000000 */
[----:B------:R-:W-:Y:S01]  /*8030*/  UMOV UR5, 0x3bf921fb ;  /* 0x3bf921fb00057882 */ /* 0x000fe20000000000 */
[----:B------:R-:W-:-:S02]  /*8040*/  ISETP.GE.AND P2, PT, R48, RZ, PT ;  /* 0x000000ff3000720c */ /* 0x000fc40003f46270 */
[-C--:B---3--:R-:W-:Y:S02]  /*8050*/  @P1 SHF.L.U32 R3, R2, R57.reuse, RZ ;  /* 0x0000003902031219 */ /* 0x088fe400000006ff */
[----:B----4-:R-:W-:Y:S02]  /*8060*/  @P1 SHF.L.U32 R5, R4, R57, RZ ;  /* 0x0000003904051219 */ /* 0x010fe400000006ff */
[-C--:B-----5:R-:W-:Y:S02]  /*8070*/  @P1 SHF.R.U32.HI R8, RZ, R59.reuse, R6 ;  /* 0x0000003bff081219 */ /* 0x0a0fe40000011606 */
[----:B------:R-:W-:Y:S02]  /*8080*/  @P1 SHF.R.U32.HI R6, RZ, R59, R4 ;  /* 0x0000003bff061219 */ /* 0x000fe40000011604 */
[----:B------:R-:W-:-:S03]  /*8090*/  @P1 IADD3 R4, PT, PT, R5, R8, RZ ;  /* 0x0000000805041210 */ /* 0x000fc60007ffe0ff */
[----:B------:R-:W-:-:S05]  /*80a0*/  @P1 IMAD.IADD R2, R3, 0x1, R6 ;  /* 0x0000000103021824 */ /* 0x000fca00078e0206 */
        /* <DEDUP_REMOVED lines=13> */
[----:B0-2---:R-:W-:-:S07]  /*8180*/  FSEL R2, -R4, R4, !P1 ;  /* 0x0000000404027208 */ /* 0x005fce0004800100 */
.L_x_112:
[----:B------:R-:W-:Y:S05]  /*8190*/  BSYNC.RECONVERGENT B1 ;  /* 0x0000000000017941 */ /* 0x000fea0003800200 */
.L_x_111:
        /* <DEDUP_REMOVED lines=9> */
[----:B------:R-:W-:Y:S02]  /*8230*/  FSEL R2, R2, 1, !P1 ;  /* 0x3f80000002027808 */ /* 0x000fe40004800000 */
[----:B------:R-:W-:Y:S01]  /*8240*/  FSEL R7, -R62, -0.4999999701976776123, !P1 ;  /* 0xbeffffff3e077808 */ /* 0x000fe20004800100 */
[C---:B------:R-:W-:Y:S02]  /*8250*/  FFMA R4, R5.reuse, R4, R6 ;  /* 0x0000000405047223 */ /* 0x040fe40000000006 */
[C---:B------:R-:W-:Y:S02]  /*8260*/  FFMA R3, R5.reuse, R2, RZ ;  /* 0x0000000205037223 */ /* 0x040fe400000000ff */
[----:B------:R-:W-:-:S04]  /*8270*/  FFMA R4, R5, R4, R7 ;  /* 0x0000000405047223 */ /* 0x000fc80000000007 */
[----:B------:R-:W-:-:S04]  /*8280*/  FFMA R9, R3, R4, R2 ;  /* 0x0000000403097223 */ /* 0x000fc80000000002 */
[----:B------:R-:W-:Y:S01]  /*8290*/  @P2 FADD R9, RZ, -R9 ;  /* 0x80000009ff092221 */ /* 0x000fe20000000000 */
[----:B------:R-:W-:Y:S06]  /*82a0*/  @P0 BRA `(.L_x_115) ;  /* 0x0000000000a80947 */ /* 0x000fec0003800000 */
[----:B------:R-:W-:Y:S01]  /*82b0*/  MOV R14, RZ ;  /* 0x000000ff000e7202 */ /* 0x000fe20000000f00 */
[----:B------:R-:W-:Y:S01]  /*82c0*/  IMAD.MOV.U32 R7, RZ, RZ, RZ ;  /* 0x000000ffff077224 */ /* 0x000fe200078e00ff */
[----:B------:R-:W-:-:S06]  /*82d0*/  UMOV UR4, URZ ;  /* 0x000000ff00047c82 */ /* 0x000fcc0008000000 */
.L_x_116:
        /* <DEDUP_REMOVED lines=20> */
[----:B---3--:R-:W-:Y:S02]  /*8420*/  @P0 SHF.L.U32 R57, R4, R57, RZ ;  /* 0x0000003904390219 */ /* 0x008fe400000006ff */
[-C--:B----4-:R-:W-:Y:S02]  /*8430*/  @P0 SHF.R.U32.HI R8, RZ, R59.reuse, R6 ;  /* 0x0000003bff080219 */ /* 0x090fe40000011606 */
        /* <DEDUP_REMOVED lines=17> */
.L_x_115:
[----:B------:R-:W-:Y:S05]  /*8550*/  BSYNC.RECONVERGENT B1 ;  /* 0x0000000000017941 */ /* 0x000fea0003800200 */
.L_x_114:
[----:B------:R-:W-:Y:S01]  /*8560*/  FMUL R2, R69, R69 ;  /* 0x0000004545027220 */ /* 0x000fe20000400000 */
[C---:B------:R-:W-:Y:S01]  /*8570*/  LOP3.LUT R3, R67.reuse, 0x1, RZ, 0xc0, !PT ;  /* 0x0000000143037812 */ /* 0x040fe200078ec0ff */
[----:B------:R-:W-:Y:S01]  /*8580*/  BSSY.RECONVERGENT B3, `(.L_x_117) ;  /* 0x000013a000037945 */ /* 0x000fe20003800200 */
[----:B------:R-:W-:Y:S01]  /*8590*/  LOP3.LUT P1, RZ, R67, 0x2, RZ, 0xc0, !PT ;  /* 0x0000000243ff7812 */ /* 0x000fe2000782c0ff */
[----:B------:R-:W-:Y:S01]  /*85a0*/  FFMA R60, R2, R60, -0.0013887860113754868507 ;  /* 0xbab607ed023c7423 */ /* 0x000fe2000000003c */
[----:B------:R-:W-:-:S04]  /*85b0*/  ISETP.NE.U32.AND P0, PT, R3, 0x1, PT ;  /* 0x000000010300780c */ /* 0x000fc80003f05070 */
[----:B------:R-:W-:Y:S02]  /*85c0*/  FSEL R61, R61, 0.041666727513074874878, P0 ;  /* 0x3d2aaabb3d3d7808 */ /* 0x000fe40000000000 */
[----:B------:R-:W-:Y:S02]  /*85d0*/  FSEL R3, R60, -0.00019574658654164522886, !P0 ;  /* 0xb94d41533c037808 */ /* 0x000fe40004000000 */
        /* <DEDUP_REMOVED lines=14> */
[----:B------:R-:W-:Y:S01]  /*86c0*/  FFMA R2, R19, 0.5, R2 ;  /* 0x3f00000013027823 */ /* 0x000fe20000000002 */
[----:B------:R-:W-:-:S03]  /*86d0*/  IMAD.MOV.U32 R12, RZ, RZ, RZ ;  /* 0x000000ffff0c7224 */ /* 0x000fc600078e00ff */
[----:B------:R-:W-:-:S04]  /*86e0*/  FSETP.GT.AND P0, PT, R5, R51, PT ;  /* 0x000000330500720b */ /* 0x000fc80003f04000 */
[----:B------:R-:W-:-:S04]  /*86f0*/  FSETP.LEU.OR P0, PT, R2, R49, !P0 ;  /* 0x000000310200720b */ /* 0x000fc8000470b400 */
[----:B------:R-:W-:-:S04]  /*8700*/  FSETP.GEU.OR P0, PT, R2, R50, P0 ;  /* 0x000000320200720b */ /* 0x000fc8000070e400 */
[----:B------:R-:W-:-:S13]  /*8710*/  FSETP.GEU.OR P0, PT, R5, R56, P0 ;  /* 0x000000380500720b */ /* 0x000fda000070e400 */
[C---:B------:R-:W-:Y:S01]  /*8720*/  @!P0 IMAD R2, R77.reuse, 0x8, R42 ;  /* 0x000000084d028824 */ /* 0x040fe200078e022a */
[----:B------:R-:W-:Y:S01]  /*8730*/  @!P0 IADD3 R77, PT, PT, R77, 0x1, RZ ;  /* 0x000000014d4d8810 */ /* 0x000fe20007ffe0ff */
[----:B------:R-:W-:Y:S01]  /*8740*/  @!P0 FADD R75, R10, R75 ;  /* 0x0000004b0a4b8221 */ /* 0x000fe20000000000 */
[----:B------:R-:W-:Y:S02]  /*8750*/  @!P0 FADD R74, R11, R74 ;  /* 0x0000004a0b4a8221 */ /* 0x000fe40000000000 */
[----:B------:R0:W-:Y:S01]  /*8760*/  @!P0 STL.64 [R2], R10 ;  /* 0x0000000a02008387 */ /* 0x0001e20000100a00 */
[----:B------:R-:W-:-:S13]  /*8770*/  ISETP.GE.AND P1, PT, R77, 0x2, PT ;  /* 0x000000024d00780c */ /* 0x000fda0003f26270 */
[----:B0-----:R-:W-:Y:S05]  /*8780*/  @!P1 BRA `(.L_x_118) ;  /* 0x0000001000649947 */ /* 0x001fea0003800000 */
[----:B------:R-:W-:Y:S01]  /*8790*/  I2FP.F32.S32 R9, R77 ;  /* 0x0000004d00097245 */ /* 0x000fe20000201400 */
[----:B------:R-:W-:Y:S01]  /*87a0*/  BSSY.RECONVERGENT B4, `(.L_x_119) ;  /* 0x000000e000047945 */ /* 0x000fe20003800200 */
[----:B------:R-:W-:Y:S02]  /*87b0*/  IADD3 R19, PT, PT, R77, -0x1, RZ ;  /* 0xffffffff4d137810 */ /* 0x000fe40007ffe0ff */
[----:B------:R-:W0:Y:S08]  /*87c0*/  MUFU.RCP R2, R9 ;  /* 0x0000000900027308 */ /* 0x000e300000001000 */
        /* <DEDUP_REMOVED lines=11> */
.L_x_120:
[----:B------:R-:W-:Y:S05]  /*8880*/  BSYNC.RECONVERGENT B4 ;  /* 0x0000000000047941 */ /* 0x000fea0003800200 */
.L_x_119:
[----:B------:R-:W0:Y:S01]  /*8890*/  MUFU.RCP R2, R9 ;  /* 0x0000000900027308 */ /* 0x000e220000001000 */
[----:B------:R-:W-:Y:S07]  /*88a0*/  BSSY.RECONVERGENT B4, `(.L_x_121) ;  /* 0x000000d000047945 */ /* 0x000fee0003800200 */
        /* <DEDUP_REMOVED lines=8> */
[----:B------:R-:W-:Y:S02]  /*8930*/  MOV R50, R9 ;  /* 0x0000000900327202 */ /* 0x000fe40000000f00 */
[----:B------:R-:W-:-:S07]  /*8940*/  MOV R58, 0x8960 ;  /* 0x00008960003a7802 */ /* 0x000fce0000000f00 */
[----:B------:R-:W-:Y:S05]  /*8950*/  CALL.REL.NOINC `($__internal_0_$__cuda_sm3x_div_rn_noftz_f32_slowpath) ;  /* 0x0000001000d47944 */ /* 0x000fea0003c00000 */
[----:B------:R-:W-:-:S07]  /*8960*/  IMAD.MOV.U32 R2, RZ, RZ, R50 ;  /* 0x000000ffff027224 */ /* 0x000fce00078e0032 */
.L_x_122:
[----:B------:R-:W-:Y:S05]  /*8970*/  BSYNC.RECONVERGENT B4 ;  /* 0x0000000000047941 */ /* 0x000fea0003800200 */
.L_x_121:
[----:B------:R-:W-:Y:S01]  /*8980*/  HFMA2 R6, -RZ, RZ, 0, 0 ;  /* 0x00000000ff067431 */ /* 0x000fe200000001ff */
[----:B------:R-:W-:Y:S01]  /*8990*/  BSSY.RECONVERGENT B4, `(.L_x_123) ;  /* 0x0000075000047945 */ /* 0x000fe20003800200 */
[----:B------:R-:W-:-:S07]  /*89a0*/  IMAD.MOV.U32 R8, RZ, RZ, R19 ;  /* 0x000000ffff087224 */ /* 0x000fce00078e0013 */
.L_x_133:
[----:B------:R-:W-:Y:S01]  /*89b0*/  IADD3 R3, PT, PT, R6, -R77, RZ ;  /* 0x8000004d06037210 */ /* 0x000fe20007ffe0ff */
[----:B------:R-:W-:Y:S03]  /*89c0*/  BSSY.RECONVERGENT B5, `(.L_x_124) ;  /* 0x000006d000057945 */ /* 0x000fe60003800200 */
[----:B------:R-:W-:-:S13]  /*89d0*/  ISETP.GT.AND P0, PT, R3, -0x2, PT ;  /* 0xfffffffe0300780c */ /* 0x000fda0003f04270 */
[----:B0-2---:R-:W-:Y:S05]  /*89e0*/  @P0 BRA `(.L_x_125) ;  /* 0x0000000400a80947 */ /* 0x005fea0003800000 */
[----:B------:R0:W5:Y:S01]  /*89f0*/  LDL.64 R4, [R1+0x50] ;  /* 0x0000500001047983 */ /* 0x0001620000100a00 */
[----:B------:R-:W-:-:S07]  /*8a00*/  IMAD.MOV.U32 R3, RZ, RZ, RZ ;  /* 0x000000ffff037224 */ /* 0x000fce00078e00ff */
.L_x_132:
[----:B-----5:R-:W-:Y:S01]  /*8a10*/  FADD R10, R5, -R2 ;  /* 0x80000002050a7221 */ /* 0x020fe20000000000 */
[----:B------:R-:W-:Y:S01]  /*8a20*/  FADD R9, R4, -R7 ;  /* 0x8000000704097221 */ /* 0x000fe20000000000 */
[C---:B--2---:R-:W-:Y:S01]  /*8a30*/  LEA R11, R3.reuse, R42, 0x3 ;  /* 0x0000002a030b7211 */ /* 0x044fe200078e18ff */
[----:B------:R-:W-:Y:S01]  /*8a40*/  VIADD R3, R3, 0x1 ;  /* 0x0000000103037836 */ /* 0x000fe20000000000 */
[----:B------:R-:W-:Y:S02]  /*8a50*/  BSSY.RECONVERGENT B6, `(.L_x_126) ;  /* 0x0000010000067945 */ /* 0x000fe40003800200 */
[CC--:B------:R-:W-:Y:S02]  /*8a60*/  FSETP.GT.AND P1, PT, |R10|.reuse, |R9|.reuse, PT ;  /* 0x400000090a00720b */ /* 0x0c0fe40003f24200 */
[----:B------:R-:W-:Y:S02]  /*8a70*/  ISETP.NE.AND P2, PT, R3, R8, PT ;  /* 0x000000080300720c */ /* 0x000fe40003f45270 */
[----:B------:R-:W-:-:S02]  /*8a80*/  FSEL R12, |R10|, |R9|, P1 ;  /* 0x400000090a0c7208 */ /* 0x000fc40000800200 */
[----:B------:R-:W-:Y:S02]  /*8a90*/  FSEL R75, |R9|, |R10|, P1 ;  /* 0x4000000a094b7208 */ /* 0x000fe40000800200 */
[----:B------:R-:W1:Y:S08]  /*8aa0*/  MUFU.RCP R5, R12 ;  /* 0x0000000c00057308 */ /* 0x000e700000001000 */
[----:B------:R-:W2:Y:S01]  /*8ab0*/  FCHK P0, R75, R12 ;  /* 0x0000000c4b007302 */ /* 0x000ea20000000000 */
[----:B-1----:R-:W-:-:S04]  /*8ac0*/  FFMA R4, -R12, R5, 1 ;  /* 0x3f8000000c047423 */ /* 0x002fc80000000105 */
[----:B------:R-:W-:-:S04]  /*8ad0*/  FFMA R4, R5, R4, R5 ;  /* 0x0000000405047223 */ /* 0x000fc80000000005 */
[----:B------:R-:W-:-:S04]  /*8ae0*/  FFMA R5, R75, R4, RZ ;  /* 0x000000044b057223 */ /* 0x000fc800000000ff */
[----:B------:R-:W-:-:S04]  /*8af0*/  FFMA R14, -R12, R5, R75 ;  /* 0x000000050c0e7223 */ /* 0x000fc8000000014b */
[----:B------:R-:W-:Y:S01]  /*8b00*/  FFMA R50, R4, R14, R5 ;  /* 0x0000000e04327223 */ /* 0x000fe20000000005 */
[----:B--2---:R-:W-:Y:S06]  /*8b10*/  @!P0 BRA `(.L_x_127) ;  /* 0x00000000000c8947 */ /* 0x004fec0003800000 */
[----:B------:R-:W-:Y:S02]  /*8b20*/  MOV R50, R12 ;  /* 0x0000000c00327202 */ /* 0x000fe40000000f00 */
[----:B------:R-:W-:-:S07]  /*8b30*/  MOV R58, 0x8b50 ;  /* 0x00008b50003a7802 */ /* 0x000fce0000000f00 */
[----:B0-----:R-:W-:Y:S05]  /*8b40*/  CALL.REL.NOINC `($__internal_0_$__cuda_sm3x_div_rn_noftz_f32_slowpath) ;  /* 0x0000001000587944 */ /* 0x001fea0003c00000 */
.L_x_127:
[----:B------:R-:W-:Y:S05]  /*8b50*/  BSYNC.RECONVERGENT B6 ;  /* 0x0000000000067941 */ /* 0x000fea0003800200 */
.L_x_126:
[----:B------:R-:W2:Y:S01]  /*8b60*/  LDL.64 R4, [R11+0x8] ;  /* 0x000008000b047983 */ /* 0x000ea20000100a00 */
[----:B------:R-:W-:Y:S02]  /*8b70*/  IMAD.MOV.U32 R14, RZ, RZ, 0x3b33710b ;  /* 0x3b33710bff0e7424 */ /* 0x000fe400078e00ff */
[----:B------:R-:W-:Y:S01]  /*8b80*/  FMUL R21, R50, R50 ;  /* 0x0000003232157220 */ /* 0x000fe20000400000 */
[----:B------:R-:W-:Y:S01]  /*8b90*/  HFMA2 R56, -RZ, RZ, 1.857421875, -1409 ;  /* 0x3f6ee581ff387431 */ /* 0x000fe200000001ff */
[----:B------:R-:W-:Y:S01]  /*8ba0*/  ISETP.GE.AND P0, PT, R9, RZ, PT ;  /* 0x000000ff0900720c */ /* 0x000fe20003f06270 */
[----:B------:R-:W-:Y:S01]  /*8bb0*/  BSSY.RECONVERGENT B6, `(.L_x_128) ;  /* 0x0000028000067945 */ /* 0x000fe20003800200 */
[----:B------:R-:W-:Y:S01]  /*8bc0*/  FFMA R14, R21, R14, -0.015681877732276916504 ;  /* 0xbc807748150e7423 */ /* 0x000fe2000000000e */
[----:B------:R-:W-:Y:S01]  /*8bd0*/  FSETP.NEU.AND P5, PT, |R9|, |R10|, PT ;  /* 0x4000000a0900720b */ /* 0x000fe20003fad200 */
[----:B------:R-:W-:Y:S01]  /*8be0*/  FADD R9, |R10|, |R9| ;  /* 0x400000090a097221 */ /* 0x000fe20000000200 */
[----:B------:R-:W-:Y:S01]  /*8bf0*/  FSETP.NEU.AND P4, PT, R12, RZ, PT ;  /* 0x000000ff0c00720b */ /* 0x000fe20003f8d000 */
[----:B------:R-:W-:Y:S01]  /*8c00*/  FFMA R14, R21, R14, 0.042200751602649688721 ;  /* 0x3d2cdab2150e7423 */ /* 0x000fe2000000000e */
[----:B------:R-:W-:-:S03]  /*8c10*/  FSEL R49, R56, 1.8663789033889770508, P1 ;  /* 0x3feee58138317808 */ /* 0x000fc60000800000 */
[----:B------:R-:W-:-:S04]  /*8c20*/  FFMA R14, R21, R14, -0.074792981147766113281 ;  /* 0xbd992d10150e7423 */ /* 0x000fc8000000000e */
[----:B------:R-:W-:-:S04]  /*8c30*/  FFMA R14, R21, R14, 0.10640415549278259277 ;  /* 0x3dd9ea6c150e7423 */ /* 0x000fc8000000000e */
[----:B------:R-:W-:-:S04]  /*8c40*/  FFMA R20, R21, R14, -0.14207722246646881104 ;  /* 0xbe117cb115147423 */ /* 0x000fc8000000000e */
[----:B------:R-:W-:-:S04]  /*8c50*/  FFMA R20, R21, R20, 0.19993925094604492188 ;  /* 0x3e4cbce015147423 */ /* 0x000fc80000000014 */
[----:B------:R-:W-:-:S04]  /*8c60*/  FFMA R48, R21, R20, -0.33333197236061096191 ;  /* 0xbeaaaa7d15307423 */ /* 0x000fc80000000014 */
[----:B------:R-:W-:-:S04]  /*8c70*/  FMUL R21, R21, R48 ;  /* 0x0000003015157220 */ /* 0x000fc80000400000 */
[----:B------:R-:W-:-:S04]  /*8c80*/  FFMA R21, R21, R50, R50 ;  /* 0x0000003215157223 */ /* 0x000fc80000000032 */
[----:B------:R-:W-:-:S05]  /*8c90*/  FFMA R48, R56, 1.6832555532455444336, -R21 ;  /* 0x3fd774eb38307823 */ /* 0x000fca0000000815 */
[-C--:B------:R-:W-:Y:S02]  /*8ca0*/  FSEL R51, R48, R21.reuse, P1 ;  /* 0x0000001530337208 */ /* 0x080fe40000800000 */
[----:B------:R-:W-:Y:S01]  /*8cb0*/  FSEL R48, R21, -R21, P1 ;  /* 0x8000001515307208 */ /* 0x000fe20000800000 */
[----:B------:R-:W-:-:S04]  /*8cc0*/  IMAD.MOV.U32 R21, RZ, RZ, 0x4016cbe4 ;  /* 0x4016cbe4ff157424 */ /* 0x000fc800078e00ff */
[----:B------:R-:W-:Y:S01]  /*8cd0*/  @!P0 FFMA R51, R49, 1.6832555532455444336, R48 ;  /* 0x3fd774eb31338823 */ /* 0x000fe20000000030 */
[----:B------:R-:W-:Y:S02]  /*8ce0*/  @!P5 FSEL R51, R21, 0.78539818525314331055, !P0 ;  /* 0x3f490fdb1533d808 */ /* 0x000fe40004000000 */
[----:B------:R-:W-:Y:S02]  /*8cf0*/  @!P4 FSEL R51, RZ, 3.1415927410125732422, P0 ;  /* 0x40490fdbff33c808 */ /* 0x000fe40000000000 */
[----:B------:R-:W-:Y:S02]  /*8d00*/  FSETP.NAN.AND P0, PT, R9, R9, PT ;  /* 0x000000090900720b */ /* 0x000fe40003f08000 */
[----:B------:R-:W-:-:S04]  /*8d10*/  LOP3.LUT R10, R51, 0x80000000, R10, 0xb8, !PT ;  /* 0x80000000330a7812 */ /* 0x000fc800078eb80a */
[----:B------:R-:W-:Y:S01]  /*8d20*/  FSEL R49, R9, R10, P0 ;  /* 0x0000000a09317208 */ /* 0x000fe20000000000 */
[----:B--2---:R-:W-:Y:S01]  /*8d30*/  FADD R14, R5, -R2 ;  /* 0x80000002050e7221 */ /* 0x004fe20000000000 */
[----:B------:R-:W-:-:S05]  /*8d40*/  FADD R15, R4, -R7 ;  /* 0x80000007040f7221 */ /* 0x000fca0000000000 */
[----:B------:R-:W-:-:S04]  /*8d50*/  FSETP.GT.AND P3, PT, |R14|, |R15|, PT ;  /* 0x4000000f0e00720b */ /* 0x000fc80003f64200 */
[----:B------:R-:W-:Y:S02]  /*8d60*/  FSEL R20, |R14|, |R15|, P3 ;  /* 0x4000000f0e147208 */ /* 0x000fe40001800200 */
        /* <DEDUP_REMOVED lines=12> */
.L_x_129:
[----:B------:R-:W-:Y:S05]  /*8e30*/  BSYNC.RECONVERGENT B6 ;  /* 0x0000000000067941 */ /* 0x000fea0003800200 */
.L_x_128:
[----:B------:R-:W-:Y:S02]  /*8e40*/  IMAD.MOV.U32 R10, RZ, RZ, 0x3b33710b ;  /* 0x3b33710bff0a7424 */ /* 0x000fe400078e00ff */
[----:B------:R-:W-:Y:S01]  /*8e50*/  FMUL R9, R50, R50 ;  /* 0x0000003232097220 */ /* 0x000fe20000400000 */
[----:B------:R-:W-:Y:S01]  /*8e60*/  MOV R12, 0x3f6ee581 ;  /* 0x3f6ee581000c7802 */ /* 0x000fe20000000f00 */
[----:B------:R-:W-:Y:S01]  /*8e70*/  BSSY.RECONVERGENT B1, `(.L_x_130) ;  /* 0x0000020000017945 */ /* 0x000fe20003800200 */
[----:B------:R-:W-:Y:S01]  /*8e80*/  ISETP.GE.AND P0, PT, R15, RZ, PT ;  /* 0x000000ff0f00720c */ /* 0x000fe20003f06270 */
[----:B------:R-:W-:Y:S01]  /*8e90*/  FFMA R10, R9, R10, -0.015681877732276916504 ;  /* 0xbc807748090a7423 */ /* 0x000fe2000000000a */
[----:B------:R-:W-:Y:S01]  /*8ea0*/  FSETP.NEU.AND P4, PT, |R15|, |R14|, PT ;  /* 0x4000000e0f00720b */ /* 0x000fe20003f8d200 */
[----:B------:R-:W-:Y:S01]  /*8eb0*/  FADD R15, |R14|, |R15| ;  /* 0x4000000f0e0f7221 */ /* 0x000fe20000000200 */
[----:B------:R-:W-:Y:S01]  /*8ec0*/  FSETP.NEU.AND P1, PT, R20, RZ, PT ;  /* 0x000000ff1400720b */ /* 0x000fe20003f2d000 */
[----:B------:R-:W-:-:S04]  /*8ed0*/  FFMA R10, R9, R10, 0.042200751602649688721 ;  /* 0x3d2cdab2090a7423 */ /* 0x000fc8000000000a */
[----:B------:R-:W-:-:S04]  /*8ee0*/  FFMA R10, R9, R10, -0.074792981147766113281 ;  /* 0xbd992d10090a7423 */ /* 0x000fc8000000000a */
[----:B------:R-:W-:-:S04]  /*8ef0*/  FFMA R10, R9, R10, 0.10640415549278259277 ;  /* 0x3dd9ea6c090a7423 */ /* 0x000fc8000000000a */
[----:B------:R-:W-:-:S04]  /*8f00*/  FFMA R10, R9, R10, -0.14207722246646881104 ;  /* 0xbe117cb1090a7423 */ /* 0x000fc8000000000a */
[----:B------:R-:W-:-:S04]  /*8f10*/  FFMA R10, R9, R10, 0.19993925094604492188 ;  /* 0x3e4cbce0090a7423 */ /* 0x000fc8000000000a */
[----:B------:R-:W-:-:S04]  /*8f20*/  FFMA R10, R9, R10, -0.33333197236061096191 ;  /* 0xbeaaaa7d090a7423 */ /* 0x000fc8000000000a */
[----:B------:R-:W-:-:S04]  /*8f30*/  FMUL R9, R9, R10 ;  /* 0x0000000a09097220 */ /* 0x000fc80000400000 */
[----:B------:R-:W-:-:S04]  /*8f40*/  FFMA R9, R9, R50, R50 ;  /* 0x0000003209097223 */ /* 0x000fc80000000032 */
[C---:B------:R-:W-:Y:S01]  /*8f50*/  FFMA R10, R12.reuse, 1.6832555532455444336, -R9 ;  /* 0x3fd774eb0c0a7823 */ /* 0x040fe20000000809 */
[----:B------:R-:W-:-:S04]  /*8f60*/  FSEL R12, R12, 1.8663789033889770508, P3 ;  /* 0x3feee5810c0c7808 */ /* 0x000fc80001800000 */
[-C--:B------:R-:W-:Y:S02]  /*8f70*/  FSEL R21, R10, R9.reuse, P3 ;  /* 0x000000090a157208 */ /* 0x080fe40001800000 */
[----:B------:R-:W-:-:S05]  /*8f80*/  FSEL R9, R9, -R9, P3 ;  /* 0x8000000909097208 */ /* 0x000fca0001800000 */
[----:B------:R-:W-:Y:S01]  /*8f90*/  @!P0 FFMA R21, R12, 1.6832555532455444336, R9 ;  /* 0x3fd774eb0c158823 */ /* 0x000fe20000000009 */
[----:B------:R-:W-:-:S05]  /*8fa0*/  IMAD.MOV.U32 R9, RZ, RZ, 0x4016cbe4 ;  /* 0x4016cbe4ff097424 */ /* 0x000fca00078e00ff */
[----:B------:R-:W-:Y:S02]  /*8fb0*/  @!P4 FSEL R21, R9, 0.78539818525314331055, !P0 ;  /* 0x3f490fdb0915c808 */ /* 0x000fe40004000000 */
[----:B------:R-:W-:Y:S02]  /*8fc0*/  @!P1 FSEL R21, RZ, 3.1415927410125732422, P0 ;  /* 0x40490fdbff159808 */ /* 0x000fe40000000000 */
[----:B------:R-:W-:Y:S02]  /*8fd0*/  FSETP.NAN.AND P0, PT, R15, R15, PT ;  /* 0x0000000f0f00720b */ /* 0x000fe40003f08000 */
[----:B------:R-:W-:-:S04]  /*8fe0*/  LOP3.LUT R14, R21, 0x80000000, R14, 0xb8, !PT ;  /* 0x80000000150e7812 */ /* 0x000fc800078eb80e */
[----:B------:R-:W-:-:S04]  /*8ff0*/  FSEL R14, R15, R14, P0 ;  /* 0x0000000e0f0e7208 */ /* 0x000fc80000000000 */
[----:B------:R-:W-:-:S13]  /*9000*/  FSETP.GT.AND P0, PT, R49, R14, PT ;  /* 0x0000000e3100720b */ /* 0x000fda0003f04000 */
[----:B------:R-:W-:Y:S05]  /*9010*/  @!P0 BRA `(.L_x_131) ;  /* 0x0000000000148947 */ /* 0x000fea0003800000 */
[----:B------:R-:W2:Y:S04]  /*9020*/  LDL.64 R14, [R11] ;  /* 0x000000000b0e7983 */ /* 0x000ea80000100a00 */
[----:B------:R1:W-:Y:S04]  /*9030*/  STL.64 [R11], R4 ;  /* 0x000000040b007387 */ /* 0x0003e80000100a00 */
[----:B--2---:R2:W-:Y:S01]  /*9040*/  STL.64 [R11+0x8], R14 ;  /* 0x0000080e0b007387 */ /* 0x0045e20000100a00 */
[----:B-1----:R-:W-:Y:S01]  /*9050*/  MOV R4, R14 ;  /* 0x0000000e00047202 */ /* 0x002fe20000000f00 */
[----:B------:R-:W-:-:S07]  /*9060*/  IMAD.MOV.U32 R5, RZ, RZ, R15 ;  /* 0x000000ffff057224 */ /* 0x000fce00078e000f */
.L_x_131:
[----:B------:R-:W-:Y:S05]  /*9070*/  BSYNC.RECONVERGENT B1 ;  /* 0x0000000000017941 */ /* 0x000fea0003800200 */
.L_x_130:
[----:B------:R-:W-:Y:S05]  /*9080*/  @P2 BRA `(.L_x_132) ;  /* 0xfffffff800602947 */ /* 0x000fea000383ffff */
.L_x_125:
[----:B------:R-:W-:Y:S05]  /*9090*/  BSYNC.RECONVERGENT B5 ;  /* 0x0000000000057941 */ /* 0x000fea0003800200 */
.L_x_124:
[----:B------:R-:W-:Y:S01]  /*90a0*/  IADD3 R6, PT, PT, R6, 0x1, RZ ;  /* 0x0000000106067810 */ /* 0x000fe20007ffe0ff */
[----:B------:R-:W-:-:S03]  /*90b0*/  VIADD R8, R8, 0xffffffff ;  /* 0xffffffff08087836 */ /* 0x000fc60000000000 */
[----:B------:R-:W-:-:S13]  /*90c0*/  ISETP.NE.AND P0, PT, R6, R19, PT ;  /* 0x000000130600720c */ /* 0x000fda0003f05270 */
[----:B------:R-:W-:Y:S05]  /*90d0*/  @P0 BRA `(.L_x_133) ;  /* 0xfffffff800340947 */ /* 0x000fea000383ffff */
[----:B------:R-:W-:Y:S05]  /*90e0*/  BSYNC.RECONVERGENT B4 ;  /* 0x0000000000047941 */ /* 0x000fea0003800200 */
.L_x_123:
[----:B------:R-:W3:Y:S01]  /*90f0*/  LDL.64 R20, [R1+0x50] ;  /* 0x0000500001147983 */ /* 0x000ee20000100a00 */
[----:B------:R-:W-:Y:S01]  /*9100*/  IADD3 R77, PT, PT, R77, -0x2, RZ ;  /* 0xfffffffe4d4d7810 */ /* 0x000fe20007ffe0ff */
[----:B------:R-:W-:Y:S01]  /*9110*/  BSSY.RECONVERGENT B1, `(.L_x_134) ;  /* 0x0000041000017945 */ /* 0x000fe20003800200 */
[----:B--2---:R-:W-:Y:S01]  /*9120*/  LOP3.LUT R14, R19, 0x7, RZ, 0xc0, !PT ;  /* 0x00000007130e7812 */ /* 0x004fe200078ec0ff */
[----:B------:R-:W-:Y:S01]  /*9130*/  HFMA2 R15, -RZ, RZ, 0, 0 ;  /* 0x00000000ff0f7431 */ /* 0x000fe200000001ff */
[----:B------:R-:W-:Y:S01]  /*9140*/  ISETP.GE.U32.AND P0, PT, R77, 0x7, PT ;  /* 0x000000074d00780c */ /* 0x000fe20003f06070 */
[----:B------:R-:W-:Y:S01]  /*9150*/  IMAD.MOV.U32 R12, RZ, RZ, RZ ;  /* 0x000000ffff0c7224 */ /* 0x000fe200078e00ff */
[----:B------:R-:W-:Y:S01]  /*9160*/  ISETP.NE.AND P1, PT, R14, RZ, PT ;  /* 0x000000ff0e00720c */ /* 0x000fe20003f25270 */
[----:B---3--:R-:W-:Y:S01]  /*9170*/  IMAD.MOV.U32 R3, RZ, RZ, R21 ;  /* 0x000000ffff037224 */ /* 0x008fe200078e0015 */
[----:B------:R-:W-:-:S09]  /*9180*/  MOV R2, R20 ;  /* 0x0000001400027202 */ /* 0x000fd20000000f00 */
[----:B------:R-:W-:Y:S05]  /*9190*/  @!P0 BRA `(.L_x_135) ;  /* 0x0000000000e08947 */ /* 0x000fea0003800000 */
[----:B------:R-:W-:Y:S01]  /*91a0*/  LOP3.LUT R15, R19, 0xfffffff8, RZ, 0xc0, !PT ;  /* 0xfffffff8130f7812 */ /* 0x000fe200078ec0ff */
[----:B------:R-:W-:Y:S01]  /*91b0*/  IMAD.MOV.U32 R12, RZ, RZ, RZ ;  /* 0x000000ffff0c7224 */ /* 0x000fe200078e00ff */
[----:B------:R-:W-:Y:S01]  /*91c0*/  MOV R56, RZ ;  /* 0x000000ff00387202 */ /* 0x000fe20000000f00 */
[----:B------:R-:W-:Y:S01]  /*91d0*/  IMAD.MOV.U32 R3, RZ, RZ, R21 ;  /* 0x000000ffff037224 */ /* 0x000fe200078e0015 */
[----:B------:R-:W-:-:S07]  /*91e0*/  MOV R2, R20 ;  /* 0x0000001400027202 */ /* 0x000fce0000000f00 */
.L_x_136:
[----:B------:R-:W-:-:S05]  /*91f0*/  IMAD R59, R56, 0x8, R42 ;  /* 0x00000008383b7824 */ /* 0x000fca00078e022a */
[----:B------:R-:W2:Y:S04]  /*9200*/  LDL.64 R60, [R59+0x8] ;  /* 0x000008003b3c7983 */ /* 0x000ea80000100a00 */
[----:B------:R-:W3:Y:S04]  /*9210*/  LDL.128 R4, [R59+0x10] ;  /* 0x000010003b047983 */ /* 0x000ee80000100c00 */
[----:B------:R-:W4:Y:S04]  /*9220*/  LDL.128 R8, [R59+0x20] ;  /* 0x000020003b087983 */ /* 0x000f280000100c00 */
[----:B------:R-:W5:Y:S01]  /*9230*/  LDL.128 R48, [R59+0x30] ;  /* 0x000030003b307983 */ /* 0x000f620000100c00 */
[----:B------:R-:W-:Y:S01]  /*9240*/  FADD R57, -R20, R2 ;  /* 0x0000000214397221 */ /* 0x000fe20000000100 */
[----:B------:R-:W-:-:S02]  /*9250*/  FADD R58, -R21, R3 ;  /* 0x00000003153a7221 */ /* 0x000fc40000000100 */
[----:B------:R-:W5:Y:S01]  /*9260*/  LDL.64 R2, [R59+0x40] ;  /* 0x000040003b027983 */ /* 0x000f620000100a00 */
[----:B------:R-:W-:-:S04]  /*9270*/  IADD3 R56, PT, PT, R56, 0x8, RZ ;  /* 0x0000000838387810 */ /* 0x000fc80007ffe0ff */
[----:B------:R-:W-:Y:S01]  /*9280*/  ISETP.NE.AND P0, PT, R56, R15, PT ;  /* 0x0000000f3800720c */ /* 0x000fe20003f05270 */
[----:B--2---:R-:W-:Y:S01]  /*9290*/  FADD R63, -R20, R60 ;  /* 0x0000003c143f7221 */ /* 0x004fe20000000100 */
[----:B------:R-:W-:-:S03]  /*92a0*/  FADD R60, -R21, R61 ;  /* 0x0000003d153c7221 */ /* 0x000fc60000000100 */
[----:B------:R-:W-:Y:S01]  /*92b0*/  FMUL R58, R58, R63 ;  /* 0x0000003f3a3a7220 */ /* 0x000fe20000400000 */
[C---:B---3--:R-:W-:Y:S01]  /*92c0*/  FADD R61, -R20.reuse, R4 ;  /* 0x00000004143d7221 */ /* 0x048fe20000000100 */
[----:B------:R-:W-:Y:S01]  /*92d0*/  FADD R4, -R21, R5 ;  /* 0x0000000515047221 */ /* 0x000fe20000000100 */
[----:B------:R-:W-:Y:S01]  /*92e0*/  FADD R5, -R20, R6 ;  /* 0x0000000614057221 */ /* 0x000fe20000000100 */
[----:B------:R-:W-:Y:S01]  /*92f0*/  FFMA R57, R57, R60, -R58 ;  /* 0x0000003c39397223 */ /* 0x000fe2000000083a */
[----:B------:R-:W-:Y:S01]  /*9300*/  FMUL R60, R60, R61 ;  /* 0x0000003d3c3c7220 */ /* 0x000fe20000400000 */
[----:B------:R-:W-:Y:S01]  /*9310*/  FADD R6, -R21, R7 ;  /* 0x0000000715067221 */ /* 0x000fe20000000100 */
[----:B------:R-:W-:Y:S01]  /*9320*/  FMUL R58, R4, R5 ;  /* 0x00000005043a7220 */ /* 0x000fe20000400000 */
[C---:B----4-:R-:W-:Y:S01]  /*9330*/  FADD R7, -R20.reuse, R8 ;  /* 0x0000000814077221 */ /* 0x050fe20000000100 */
[----:B------:R-:W-:Y:S01]  /*9340*/  FADD R57, R57, R12 ;  /* 0x0000000c39397221 */ /* 0x000fe20000000000 */
[----:B------:R-:W-:Y:S01]  /*9350*/  FFMA R60, R63, R4, -R60 ;  /* 0x000000043f3c7223 */ /* 0x000fe2000000083c */
[----:B------:R-:W-:Y:S01]  /*9360*/  FFMA R58, R61, R6, -R58 ;  /* 0x000000063d3a7223 */ /* 0x000fe2000000083a */
[----:B------:R-:W-:Y:S01]  /*9370*/  FADD R4, -R21, R9 ;  /* 0x0000000915047221 */ /* 0x000fe20000000100 */
[----:B------:R-:W-:Y:S01]  /*9380*/  FADD R9, -R20, R10 ;  /* 0x0000000a14097221 */ /* 0x000fe20000000100 */
[----:B------:R-:W-:Y:S01]  /*9390*/  FMUL R6, R6, R7 ;  /* 0x0000000706067220 */ /* 0x000fe20000400000 */
[----:B------:R-:W-:Y:S01]  /*93a0*/  FADD R57, R57, R60 ;  /* 0x0000003c39397221 */ /* 0x000fe20000000000 */
[----:B------:R-:W-:Y:S01]  /*93b0*/  FADD R8, -R21, R11 ;  /* 0x0000000b15087221 */ /* 0x000fe20000000100 */
[----:B------:R-:W-:Y:S01]  /*93c0*/  FMUL R10, R4, R9 ;  /* 0x00000009040a7220 */ /* 0x000fe20000400000 */
[----:B------:R-:W-:Y:S01]  /*93d0*/  FFMA R6, R5, R4, -R6 ;  /* 0x0000000405067223 */ /* 0x000fe20000000806 */
[----:B------:R-:W-:Y:S01]  /*93e0*/  FADD R57, R57, R58 ;  /* 0x0000003a39397221 */ /* 0x000fe20000000000 */
[C---:B-----5:R-:W-:Y:S01]  /*93f0*/  FADD R5, -R20.reuse, R48 ;  /* 0x0000003014057221 */ /* 0x060fe20000000100 */
[----:B------:R-:W-:Y:S01]  /*9400*/  FFMA R7, R7, R8, -R10 ;  /* 0x0000000807077223 */ /* 0x000fe2000000080a */
[----:B------:R-:W-:Y:S01]  /*9410*/  FADD R4, -R21, R49 ;  /* 0x0000003115047221 */ /* 0x000fe20000000100 */
[----:B------:R-:W-:Y:S01]  /*9420*/  FADD R11, -R20, R50 ;  /* 0x00000032140b7221 */ /* 0x000fe20000000100 */
[----:B------:R-:W-:Y:S01]  /*9430*/  FADD R6, R57, R6 ;  /* 0x0000000639067221 */ /* 0x000fe20000000000 */
[----:B------:R-:W-:Y:S01]  /*9440*/  FMUL R8, R8, R5 ;  /* 0x0000000508087220 */ /* 0x000fe20000400000 */
[----:B------:R-:W-:Y:S01]  /*9450*/  FADD R10, -R21, R51 ;  /* 0x00000033150a7221 */ /* 0x000fe20000000100 */
[----:B------:R-:W-:Y:S01]  /*9460*/  FMUL R12, R4, R11 ;  /* 0x0000000b040c7220 */ /* 0x000fe20000400000 */
[----:B------:R-:W-:Y:S01]  /*9470*/  FADD R49, -R20, R2 ;  /* 0x0000000214317221 */ /* 0x000fe20000000100 */
[----:B------:R-:W-:Y:S01]  /*9480*/  FADD R6, R6, R7 ;  /* 0x0000000706067221 */ /* 0x000fe20000000000 */
[----:B------:R-:W-:Y:S01]  /*9490*/  FFMA R9, R9, R4, -R8 ;  /* 0x0000000409097223 */ /* 0x000fe20000000808 */
[----:B------:R-:W-:Y:S01]  /*94a0*/  FFMA R5, R5, R10, -R12 ;  /* 0x0000000a05057223 */ /* 0x000fe2000000080c */
[----:B------:R-:W-:Y:S01]  /*94b0*/  FMUL R10, R10, R49 ;  /* 0x000000310a0a7220 */ /* 0x000fe20000400000 */
[----:B------:R-:W-:Y:S01]  /*94c0*/  FADD R4, -R21, R3 ;  /* 0x0000000315047221 */ /* 0x000fe20000000100 */
[----:B------:R-:W-:-:S03]  /*94d0*/  FADD R6, R6, R9 ;  /* 0x0000000906067221 */ /* 0x000fc60000000000 */
[----:B------:R-:W-:Y:S01]  /*94e0*/  FFMA R4, R11, R4, -R10 ;  /* 0x000000040b047223 */ /* 0x000fe2000000080a */
[----:B------:R-:W-:-:S04]  /*94f0*/  FADD R5, R6, R5 ;  /* 0x0000000506057221 */ /* 0x000fc80000000000 */
[----:B------:R-:W-:Y:S01]  /*9500*/  FADD R12, R5, R4 ;  /* 0x00000004050c7221 */ /* 0x000fe20000000000 */
[----:B------:R-:W-:Y:S06]  /*9510*/  @P0 BRA `(.L_x_136) ;  /* 0xfffffffc00340947 */ /* 0x000fec000383ffff */
.L_x_135:
[----:B------:R-:W-:Y:S05]  /*9520*/  BSYNC.RECONVERGENT B1 ;  /* 0x0000000000017941 */ /* 0x000fea0003800200 */
.L_x_134:
[----:B------:R-:W-:Y:S05]  /*9530*/  @!P1 BRA `(.L_x_118) ;  /* 0x0000000000f89947 */ /* 0x000fea0003800000 */
[----:B------:R-:W-:Y:S01]  /*9540*/  ISETP.GE.U32.AND P0, PT, R14, 0x4, PT ;  /* 0x000000040e00780c */ /* 0x000fe20003f06070 */
[----:B------:R-:W-:Y:S01]  /*9550*/  BSSY.RECONVERGENT B1, `(.L_x_137) ;  /* 0x000001f000017945 */ /* 0x000fe20003800200 */
[----:B------:R-:W-:-:S04]  /*9560*/  LOP3.LUT R50, R19, 0x3, RZ, 0xc0, !PT ;  /* 0x0000000313327812 */ /* 0x000fc800078ec0ff */
[----:B------:R-:W-:-:S07]  /*9570*/  ISETP.NE.AND P1, PT, R50, RZ, PT ;  /* 0x000000ff3200720c */ /* 0x000fce0003f25270 */
[----:B------:R-:W-:Y:S06]  /*9580*/  @!P0 BRA `(.L_x_138) ;  /* 0x00000000006c8947 */ /* 0x000fec0003800000 */
[----:B------:R-:W-:-:S05]  /*9590*/  IMAD R8, R15, 0x8, R42 ;  /* 0x000000080f087824 */ /* 0x000fca00078e022a */
[----:B------:R-:W2:Y:S04]  /*95a0*/  LDL.64 R10, [R8+0x8] ;  /* 0x00000800080a7983 */ /* 0x000ea80000100a00 */
[----:B------:R-:W3:Y:S04]  /*95b0*/  LDL.128 R4, [R8+0x10] ;  /* 0x0000100008047983 */ /* 0x000ee80000100c00 */
[----:B------:R-:W4:Y:S01]  /*95c0*/  LDL.64 R48, [R8+0x20] ;  /* 0x0000200008307983 */ /* 0x000f220000100a00 */
[----:B------:R-:W-:Y:S01]  /*95d0*/  FADD R3, -R21, R3 ;  /* 0x0000000315037221 */ /* 0x000fe20000000100 */
[C---:B------:R-:W-:Y:S01]  /*95e0*/  FADD R2, -R20.reuse, R2 ;  /* 0x0000000214027221 */ /* 0x040fe20000000100 */
[----:B------:R-:W-:Y:S01]  /*95f0*/  IADD3 R15, PT, PT, R15, 0x4, RZ ;  /* 0x000000040f0f7810 */ /* 0x000fe20007ffe0ff */
        /* <DEDUP_REMOVED lines=10> */
[----:B----4-:R-:W-:Y:S01]  /*96a0*/  FADD R48, -R20, R48 ;  /* 0x0000003014307221 */ /* 0x010fe20000000100 */
        /* <DEDUP_REMOVED lines=8> */
[----:B------:R-:W-:-:S07]  /*9730*/  FADD R12, R3, R6 ;  /* 0x00000006030c7221 */ /* 0x000fce0000000000 */
.L_x_138:
[----:B------:R-:W-:Y:S05]  /*9740*/  BSYNC.RECONVERGENT B1 ;  /* 0x0000000000017941 */ /* 0x000fea0003800200 */
.L_x_137:
[----:B------:R-:W-:Y:S05]  /*9750*/  @!P1 BRA `(.L_x_118) ;  /* 0x0000000000709947 */ /* 0x000fea0003800000 */
[----:B------:R-:W-:Y:S02]  /*9760*/  ISETP.NE.AND P0, PT, R50, 0x1, PT ;  /* 0x000000013200780c */ /* 0x000fe40003f05270 */
[----:B------:R-:W-:-:S04]  /*9770*/  LOP3.LUT R19, R19, 0x1, RZ, 0xc0, !PT ;  /* 0x0000000113137812 */ /* 0x000fc800078ec0ff */
[----:B------:R-:W-:-:S07]  /*9780*/  ISETP.NE.U32.AND P1, PT, R19, 0x1, PT ;  /* 0x000000011300780c */ /* 0x000fce0003f25070 */
[C---:B------:R-:W-:Y:S01]  /*9790*/  @P0 IMAD R2, R15.reuse, 0x8, R42 ;  /* 0x000000080f020824 */ /* 0x040fe200078e022a */
[----:B------:R-:W-:-:S04]  /*97a0*/  @P0 IADD3 R15, PT, PT, R15, 0x2, RZ ;  /* 0x000000020f0f0810 */ /* 0x000fc80007ffe0ff */
[----:B------:R-:W2:Y:S01]  /*97b0*/  @P0 LDL.128 R4, [R2] ;  /* 0x0000000002040983 */ /* 0x000ea20000100c00 */
[----:B------:R-:W-:-:S03]  /*97c0*/  @!P1 IMAD R8, R15, 0x8, R42 ;  /* 0x000000080f089824 */ /* 0x000fc600078e022a */
[----:B------:R-:W3:Y:S04]  /*97d0*/  @P0 LDL.64 R48, [R2+0x10] ;  /* 0x0000100002300983 */ /* 0x000ee80000100a00 */
[----:B------:R-:W4:Y:S01]  /*97e0*/  @!P1 LDL.128 R8, [R8] ;  /* 0x0000000008089983 */ /* 0x000f220000100c00 */
[C---:B--2---:R-:W-:Y:S01]  /*97f0*/  @P0 FADD R5, -R21.reuse, R5 ;  /* 0x0000000515050221 */ /* 0x044fe20000000100 */
[C---:B------:R-:W-:Y:S01]  /*9800*/  @P0 FADD R6, -R20.reuse, R6 ;  /* 0x0000000614060221 */ /* 0x040fe20000000100 */
[C---:B------:R-:W-:Y:S01]  /*9810*/  @P0 FADD R14, -R21.reuse, R7 ;  /* 0x00000007150e0221 */ /* 0x040fe20000000100 */
[C---:B------:R-:W-:Y:S01]  /*9820*/  @P0 FADD R4, -R20.reuse, R4 ;  /* 0x0000000414040221 */ /* 0x040fe20000000100 */
[----:B---3--:R-:W-:Y:S01]  /*9830*/  @P0 FADD R3, -R20, R48 ;  /* 0x0000003014030221 */ /* 0x008fe20000000100 */
[----:B------:R-:W-:Y:S01]  /*9840*/  @P0 FMUL R5, R6, R5 ;  /* 0x0000000506050220 */ /* 0x000fe20000400000 */
[----:B------:R-:W-:-:S02]  /*9850*/  @P0 FADD R49, -R21, R49 ;  /* 0x0000003115310221 */ /* 0x000fc40000000100 */
[C---:B------:R-:W-:Y:S01]  /*9860*/  @P0 FMUL R3, R14.reuse, R3 ;  /* 0x000000030e030220 */ /* 0x040fe20000400000 */
[----:B------:R-:W-:Y:S01]  /*9870*/  @P0 FFMA R5, R14, R4, -R5 ;  /* 0x000000040e050223 */ /* 0x000fe20000000805 */
[----:B----4-:R-:W-:Y:S01]  /*9880*/  @!P1 FADD R10, -R20, R10 ;  /* 0x0000000a140a9221 */ /* 0x010fe20000000100 */
[C---:B------:R-:W-:Y:S01]  /*9890*/  @!P1 FADD R9, -R21.reuse, R9 ;  /* 0x0000000915099221 */ /* 0x040fe20000000100 */
[----:B------:R-:W-:Y:S01]  /*98a0*/  @P0 FFMA R6, R6, R49, -R3 ;  /* 0x0000003106060223 */ /* 0x000fe20000000803 */
[----:B------:R-:W-:Y:S01]  /*98b0*/  @!P1 FADD R8, -R20, R8 ;  /* 0x0000000814089221 */ /* 0x000fe20000000100 */
[----:B------:R-:W-:Y:S01]  /*98c0*/  @!P1 FADD R11, -R21, R11 ;  /* 0x0000000b150b9221 */ /* 0x000fe20000000100 */
[----:B------:R-:W-:Y:S01]  /*98d0*/  @P0 FADD R5, R12, R5 ;  /* 0x000000050c050221 */ /* 0x000fe20000000000 */
[----:B------:R-:W-:-:S03]  /*98e0*/  @!P1 FMUL R9, R9, R10 ;  /* 0x0000000a09099220 */ /* 0x000fc60000400000 */
[----:B------:R-:W-:Y:S01]  /*98f0*/  @P0 FADD R12, R6, R5 ;  /* 0x00000005060c0221 */ /* 0x000fe20000000000 */
[----:B------:R-:W-:-:S04]  /*9900*/  @!P1 FFMA R9, R8, R11, -R9 ;  /* 0x0000000b08099223 */ /* 0x000fc80000000809 */
[----:B------:R-:W-:-:S07]  /*9910*/  @!P1 FADD R12, R12, R9 ;  /* 0x000000090c0c9221 */ /* 0x000fce0000000000 */
.L_x_118:
[----:B------:R-:W-:Y:S05]  /*9920*/  BSYNC.RECONVERGENT B3 ;  /* 0x0000000000037941 */ /* 0x000fea0003800200 */
.L_x_117:
[----:B------:R-:W-:Y:S01]  /*9930*/  FADD R22, -R22, R25 ;  /* 0x0000001916167221 */ /* 0x000fe20000000100 */
[----:B------:R-:W-:Y:S01]  /*9940*/  FADD R23, -R0, R23 ;  /* 0x0000001700177221 */ /* 0x000fe20000000100 */
[----:B------:R-:W-:Y:S01]  /*9950*/  FMNMX R0, R30, R27, PT ;  /* 0x0000001b1e007209 */ /* 0x000fe20003800000 */
[----:B------:R-:W-:Y:S01]  /*9960*/  FADD R2, -R16, R18 ;  /* 0x0000001210027221 */ /* 0x000fe20000000100 */
[----:B------:R-:W-:Y:S01]  /*9970*/  FMNMX R3, R31, R24, !PT ;  /* 0x000000181f037209 */ /* 0x000fe20007800000 */
[----:B------:R-:W-:Y:S01]  /*9980*/  FADD R5, -R17, R13 ;  /* 0x0000000d11057221 */ /* 0x000fe20000000100 */
[----:B------:R-:W-:Y:S01]  /*9990*/  FADD R27, -R24, R27 ;  /* 0x0000001b181b7221 */ /* 0x000fe20000000100 */
[----:B------:R-:W-:Y:S01]  /*99a0*/  FMUL R22, R22, R23 ;  /* 0x0000001716167220 */ /* 0x000fe20000400000 */
[----:B------:R-:W-:Y:S01]  /*99b0*/  FMUL R75, |R12|, 0.5 ;  /* 0x3f0000000c4b7820 */ /* 0x000fe20000400200 */
[----:B------:R-:W-:Y:S01]  /*99c0*/  FMUL R5, R2, R5 ;  /* 0x0000000502057220 */ /* 0x000fe20000400000 */
[----:B------:R-:W-:Y:S01]  /*99d0*/  FADD R0, R0, -R3 ;  /* 0x8000000300007221 */ /* 0x000fe20000000000 */
[----:B------:R-:W-:Y:S01]  /*99e0*/  FMUL R22, R27, R22 ;  /* 0x000000161b167220 */ /* 0x000fe20000400000 */
[----:B------:R-:W-:Y:S01]  /*99f0*/  FADD R2, -R31, R30 ;  /* 0x0000001e1f027221 */ /* 0x000fe20000000100 */
[----:B------:R-:W-:Y:S01]  /*9a00*/  BSSY.RECONVERGENT B3, `(.L_x_139) ;  /* 0x0000010000037945 */ /* 0x000fe20003800200 */
[----:B------:R-:W-:-:S02]  /*9a10*/  FMUL R75, R75, R0 ;  /* 0x000000004b4b7220 */ /* 0x000fc40000400000 */
[----:B------:R-:W-:-:S04]  /*9a20*/  FFMA R2, R5, R2, R22 ;  /* 0x0000000205027223 */ /* 0x000fc80000000016 */
[----:B------:R-:W-:-:S05]  /*9a30*/  FADD R2, -R75, R2 ;  /* 0x000000024b027221 */ /* 0x000fca0000000100 */
[----:B------:R-:W-:-:S04]  /*9a40*/  FMNMX R4, R2, 9.9999999392252902908e-09, !PT ;  /* 0x322bcc7702047809 */ /* 0x000fc80007800000 */
        /* <DEDUP_REMOVED lines=11> */
.L_x_140:
[----:B------:R-:W-:Y:S05]  /*9b00*/  BSYNC.RECONVERGENT B3 ;  /* 0x0000000000037941 */ /* 0x000fea0003800200 */
.L_x_139:
[----:B------:R-:W1:Y:S01]  /*9b10*/  LDCU UR4, c[0x0][0x384] ;  /* 0x00007080ff0477ac */ /* 0x000e620008000800 */
[----:B------:R-:W-:-:S05]  /*9b20*/  IMAD.MOV.U32 R2, RZ, RZ, 0x1 ;  /* 0x00000001ff027424 */ /* 0x000fca00078e00ff */
[CC--:B------:R-:W-:Y:S02]  /*9b30*/  SHF.L.U64.HI R0, R2.reuse, R35.reuse, RZ ;  /* 0x0000002302007219 */ /* 0x0c0fe400000102ff */
[----:B------:R-:W-:Y:S02]  /*9b40*/  SHF.L.U32 R3, R2, R35, RZ ;  /* 0x0000002302037219 */ /* 0x000fe400000006ff */
[----:B------:R-:W-:-:S04]  /*9b50*/  IADD3 R35, PT, PT, R35, 0x1, RZ ;  /* 0x0000000123237810 */ /* 0x000fc80007ffe0ff */
[----:B------:R-:W-:Y:S02]  /*9b60*/  ISETP.NE.AND P1, PT, R35, R28, PT ;  /* 0x0000001c2300720c */ /* 0x000fe40003f25270 */
[----:B-1----:R-:W-:-:S04]  /*9b70*/  FSETP.GT.AND P0, PT, R50, UR4, PT ;  /* 0x0000000432007c0b */ /* 0x002fc8000bf04000 */
[----:B------:R-:W-:Y:S02]  /*9b80*/  SEL R3, R3, RZ, P0 ;  /* 0x000000ff03037207 */ /* 0x000fe40000000000 */
[----:B------:R-:W-:Y:S02]  /*9b90*/  SEL R0, R0, RZ, P0 ;  /* 0x000000ff00007207 */ /* 0x000fe40000000000 */
[----:B------:R-:W-:Y:S02]  /*9ba0*/  LOP3.LUT R32, R3, R32, RZ, 0xfc, !PT ;  /* 0x0000002003207212 */ /* 0x000fe400078efcff */
[----:B------:R-:W-:Y:S01]  /*9bb0*/  LOP3.LUT R33, R0, R33, RZ, 0xfc, !PT ;  /* 0x0000002100217212 */ /* 0x000fe200078efcff */
[----:B------:R-:W-:Y:S06]  /*9bc0*/  @P1 BRA `(.L_x_141) ;  /* 0xffffff6800f41947 */ /* 0x000fec000383ffff */
.L_x_3:
[----:B------:R-:W-:Y:S05]  /*9bd0*/  BSYNC.RECONVERGENT B0 ;  /* 0x0000000000007941 */ /* 0x000fea0003800200 */
.L_x_2:
[----:B------:R-:W1:Y:S01]  /*9be0*/  LDCU UR5, c[0x0][0x380] ;  /* 0x00007000ff0577ac */ /* 0x000e620008000800 */
[----:B------:R-:W2:Y:S01]  /*9bf0*/  LDC.64 R2, c[0x0][0x390] ;  /* 0x0000e400ff027b82 */ /* 0x000ea20000000a00 */
[----:B-1----:R-:W-:Y:S02]  /*9c00*/  ULOP3.LUT UR8, UR5, 0x8000003f, URZ, 0xc0, !UPT ;  /* 0x8000003f05087892 */ /* 0x002fe4000f8ec0ff */
[----:B------:R-:W-:Y:S02]  /*9c10*/  USHF.R.S32.HI UR4, URZ, 0x1f, UR5 ;  /* 0x0000001fff047899 */ /* 0x000fe40008011405 */
[----:B------:R-:W-:Y:S02]  /*9c20*/  UISETP.GT.AND UP0, UPT, UR8, URZ, UPT ;  /* 0x000000ff0800728c */ /* 0x000fe4000bf04270 */
[----:B------:R-:W-:-:S04]  /*9c30*/  ULEA.HI UR4, UR4, UR5, URZ, 0x6 ;  /* 0x0000000504047291 */ /* 0x000fc8000f8f30ff */
[----:B------:R-:W-:Y:S02]  /*9c40*/  USHF.R.S32.HI UR5, URZ, 0x6, UR4 ;  /* 0x00000006ff057899 */ /* 0x000fe40008011404 */
[----:B------:R-:W-:-:S03]  /*9c50*/  ULEA.HI.SX32 UR4, UR4, 0x1, 0x1a ;  /* 0x0000000104047891 */ /* 0x000fc6000f8fd2ff */
[----:B------:R-:W-:-:S06]  /*9c60*/  @!UP0 UIADD3 UR4, UPT, UPT, UR5, URZ, URZ ;  /* 0x000000ff05048290 */ /* 0x000fcc000fffe0ff */
[----:B------:R-:W-:-:S04]  /*9c70*/  IMAD R29, R29, UR4, R26 ;  /* 0x000000041d1d7c24 */ /* 0x000fc8000f8e021a */
[----:B--2---:R-:W-:-:S05]  /*9c80*/  IMAD.WIDE R2, R29, 0x8, R2 ;  /* 0x000000081d027825 */ /* 0x004fca00078e0202 */
[----:B------:R-:W-:Y:S01]  /*9c90*/  STG.E.64 desc[UR6][R2.64], R32 ;  /* 0x0000002002007986 */ /* 0x000fe2000c101b06 */
[----:B------:R-:W-:Y:S05]  /*9ca0*/  EXIT ;  /* 0x000000000000794d */ /* 0x000fea0003800000 */
        .weak           $__internal_0_$__cuda_sm3x_div_rn_noftz_f32_slowpath
        .type           $__internal_0_$__cuda_sm3x_div_rn_noftz_f32_slowpath,@function
        .size           $__internal_0_$__cuda_sm3x_div_rn_noftz_f32_slowpath,(.L_x_303 - $__internal_0_$__cuda_sm3x_div_rn_noftz_f32_slowpath)
$__internal_0_$__cuda_sm3x_div_rn_noftz_f32_slowpath:
[----:B------:R-:W-:Y:S01]  /*9cb0*/  SHF.R.U32.HI R59, RZ, 0x17, R50 ;  /* 0x00000017ff3b7819 */ /* 0x000fe20000011632 */
[----:B------:R-:W-:Y:S01]  /*9cc0*/  BSSY.RECONVERGENT B1, `(.L_x_142) ;  /* 0x0000063000017945 */ /* 0x000fe20003800200 */
[--C-:B------:R-:W-:Y:S01]  /*9cd0*/  SHF.R.U32.HI R87, RZ, 0x17, R75.reuse ;  /* 0x00000017ff577819 */ /* 0x100fe2000001164b */
[----:B------:R-:W-:Y:S01]  /*9ce0*/  IMAD.MOV.U32 R86, RZ, RZ, R75 ;  /* 0x000000ffff567224 */ /* 0x000fe200078e004b */
[----:B------:R-:W-:Y:S02]  /*9cf0*/  LOP3.LUT R59, R59, 0xff, RZ, 0xc0, !PT ;  /* 0x000000ff3b3b7812 */ /* 0x000fe400078ec0ff */
[----:B------:R-:W-:-:S03]  /*9d00*/  LOP3.LUT R87, R87, 0xff, RZ, 0xc0, !PT ;  /* 0x000000ff57577812 */ /* 0x000fc600078ec0ff */
[----:B------:R-:W-:Y:S01]  /*9d10*/  VIADD R88, R59, 0xffffffff ;  /* 0xffffffff3b587836 */ /* 0x000fe20000000000 */
[----:B------:R-:W-:-:S04]  /*9d20*/  IADD3 R89, PT, PT, R87, -0x1, RZ ;  /* 0xffffffff57597810 */ /* 0x000fc80007ffe0ff */
[----:B------:R-:W-:-:S04]  /*9d30*/  ISETP.GT.U32.AND P0, PT, R88, 0xfd, PT ;  /* 0x000000fd5800780c */ /* 0x000fc80003f04070 */
[----:B------:R-:W-:-:S13]  /*9d40*/  ISETP.GT.U32.OR P0, PT, R89, 0xfd, P0 ;  /* 0x000000fd5900780c */ /* 0x000fda0000704470 */
[----:B------:R-:W-:Y:S01]  /*9d50*/  @!P0 MOV R57, RZ ;  /* 0x000000ff00398202 */ /* 0x000fe20000000f00 */
[----:B------:R-:W-:Y:S06]  /*9d60*/  @!P0 BRA `(.L_x_143) ;  /* 0x00000000005c8947 */ /* 0x000fec0003800000 */
[----:B------:R-:W-:Y:S02]  /*9d70*/  FSETP.GTU.FTZ.AND P0, PT, |R75|, +INF , PT ;  /* 0x7f8000004b00780b */ /* 0x000fe40003f1c200 */
[----:B------:R-:W-:-:S04]  /*9d80*/  FSETP.GTU.FTZ.AND P4, PT, |R50|, +INF , PT ;  /* 0x7f8000003200780b */ /* 0x000fc80003f9c200 */
[----:B------:R-:W-:-:S13]  /*9d90*/  PLOP3.LUT P0, PT, P0, P4, PT, 0xf8, 0x8f ;  /* 0x00000000008f781c */ /* 0x000fda0000709f70 */
[----:B------:R-:W-:Y:S05]  /*9da0*/  @P0 BRA `(.L_x_144) ;  /* 0x00000004004c0947 */ /* 0x000fea0003800000 */
[----:B------:R-:W-:-:S13]  /*9db0*/  LOP3.LUT P0, RZ, R50, 0x7fffffff, R86, 0xc8, !PT ;  /* 0x7fffffff32ff7812 */ /* 0x000fda000780c856 */
[----:B------:R-:W-:Y:S05]  /*9dc0*/  @!P0 BRA `(.L_x_145) ;  /* 0x00000004003c8947 */ /* 0x000fea0003800000 */
[C---:B------:R-:W-:Y:S02]  /*9dd0*/  FSETP.NEU.FTZ.AND P0, PT, |R75|.reuse, +INF , PT ;  /* 0x7f8000004b00780b */ /* 0x040fe40003f1d200 */
[----:B------:R-:W-:Y:S02]  /*9de0*/  FSETP.NEU.FTZ.AND P5, PT, |R50|, +INF , PT ;  /* 0x7f8000003200780b */ /* 0x000fe40003fbd200 */
[----:B------:R-:W-:-:S11]  /*9df0*/  FSETP.NEU.FTZ.AND P4, PT, |R75|, +INF , PT ;  /* 0x7f8000004b00780b */ /* 0x000fd60003f9d200 */
[----:B------:R-:W-:Y:S05]  /*9e00*/  @!P5 BRA !P0, `(.L_x_145) ;  /* 0x00000004002cd947 */ /* 0x000fea0004000000 */
[----:B------:R-:W-:-:S04]  /*9e10*/  LOP3.LUT P0, RZ, R86, 0x7fffffff, RZ, 0xc0, !PT ;  /* 0x7fffffff56ff7812 */ /* 0x000fc8000780c0ff */
[----:B------:R-:W-:-:S13]  /*9e20*/  PLOP3.LUT P0, PT, P5, P0, PT, 0x2f, 0xf2 ;  /* 0x0000000000f2781c */ /* 0x000fda0002f00577 */
[----:B------:R-:W-:Y:S05]  /*9e30*/  @P0 BRA `(.L_x_146) ;  /* 0x0000000400180947 */ /* 0x000fea0003800000 */
[----:B------:R-:W-:-:S04]  /*9e40*/  LOP3.LUT P0, RZ, R50, 0x7fffffff, RZ, 0xc0, !PT ;  /* 0x7fffffff32ff7812 */ /* 0x000fc8000780c0ff */
[----:B------:R-:W-:-:S13]  /*9e50*/  PLOP3.LUT P4, PT, P4, P0, PT, 0x2f, 0xf2 ;  /* 0x0000000000f2781c */ /* 0x000fda0002780577 */
[----:B------:R-:W-:Y:S05]  /*9e60*/  @P4 BRA `(.L_x_147) ;  /* 0x0000000400004947 */ /* 0x000fea0003800000 */
[----:B------:R-:W-:Y:S02]  /*9e70*/  ISETP.GE.AND P0, PT, R89, RZ, PT ;  /* 0x000000ff5900720c */ /* 0x000fe40003f06270 */
[----:B------:R-:W-:-:S11]  /*9e80*/  ISETP.GE.AND P4, PT, R88, RZ, PT ;  /* 0x000000ff5800720c */ /* 0x000fd60003f86270 */
[----:B------:R-:W-:Y:S01]  /*9e90*/  @P0 IMAD.MOV.U32 R57, RZ, RZ, RZ ;  /* 0x000000ffff390224 */ /* 0x000fe200078e00ff */
[----:B------:R-:W-:Y:S01]  /*9ea0*/  @!P0 MOV R57, 0xffffffc0 ;  /* 0xffffffc000398802 */ /* 0x000fe20000000f00 */
[----:B------:R-:W-:Y:S01]  /*9eb0*/  @!P0 FFMA R86, R75, 1.84467440737095516160e+19, RZ ;  /* 0x5f8000004b568823 */ /* 0x000fe200000000ff */
[----:B------:R-:W-:-:S03]  /*9ec0*/  @!P4 FFMA R50, R50, 1.84467440737095516160e+19, RZ ;  /* 0x5f8000003232c823 */ /* 0x000fc600000000ff */
[----:B------:R-:W-:-:S07]  /*9ed0*/  @!P4 VIADD R57, R57, 0x40 ;  /* 0x000000403939c836 */ /* 0x000fce0000000000 */
.L_x_143:
[----:B------:R-:W-:Y:S01]  /*9ee0*/  LEA R89, R59, 0xc0800000, 0x17 ;  /* 0xc08000003b597811 */ /* 0x000fe200078eb8ff */
[----:B------:R-:W-:Y:S01]  /*9ef0*/  VIADD R87, R87, 0xffffff81 ;  /* 0xffffff8157577836 */ /* 0x000fe20000000000 */
[----:B------:R-:W-:Y:S02]  /*9f00*/  BSSY.RECONVERGENT B2, `(.L_x_148) ;  /* 0x0000035000027945 */ /* 0x000fe40003800200 */
[----:B------:R-:W-:Y:S01]  /*9f10*/  IADD3 R89, PT, PT, -R89, R50, RZ ;  /* 0x0000003259597210 */ /* 0x000fe20007ffe1ff */
[C---:B------:R-:W-:Y:S01]  /*9f20*/  IMAD R50, R87.reuse, -0x800000, R86 ;  /* 0xff80000057327824 */ /* 0x040fe200078e0256 */
[----:B------:R-:W-:Y:S02]  /*9f30*/  IADD3 R86, PT, PT, R87, 0x7f, -R59 ;  /* 0x0000007f57567810 */ /* 0x000fe40007ffe83b */
[----:B------:R-:W0:Y:S01]  /*9f40*/  MUFU.RCP R88, R89 ;  /* 0x0000005900587308 */ /* 0x000e220000001000 */
[----:B------:R-:W-:Y:S01]  /*9f50*/  FADD.FTZ R75, -R89, -RZ ;  /* 0x800000ff594b7221 */ /* 0x000fe20000010100 */
[----:B------:R-:W-:-:S03]  /*9f60*/  IADD3 R57, PT, PT, R86, R57, RZ ;  /* 0x0000003956397210 */ /* 0x000fc60007ffe0ff */
[----:B0-----:R-:W-:-:S04]  /*9f70*/  FFMA R59, R88, R75, 1 ;  /* 0x3f800000583b7423 */ /* 0x001fc8000000004b */
[----:B------:R-:W-:-:S04]  /*9f80*/  FFMA R59, R88, R59, R88 ;  /* 0x0000003b583b7223 */ /* 0x000fc80000000058 */
[----:B------:R-:W-:-:S04]  /*9f90*/  FFMA R86, R50, R59, RZ ;  /* 0x0000003b32567223 */ /* 0x000fc800000000ff */
[----:B------:R-:W-:-:S04]  /*9fa0*/  FFMA R87, R75, R86, R50 ;  /* 0x000000564b577223 */ /* 0x000fc80000000032 */
[----:B------:R-:W-:-:S04]  /*9fb0*/  FFMA R86, R59, R87, R86 ;  /* 0x000000573b567223 */ /* 0x000fc80000000056 */
[----:B------:R-:W-:-:S04]  /*9fc0*/  FFMA R75, R75, R86, R50 ;  /* 0x000000564b4b7223 */ /* 0x000fc80000000032 */
[----:B------:R-:W-:-:S05]  /*9fd0*/  FFMA R50, R59, R75, R86 ;  /* 0x0000004b3b327223 */ /* 0x000fca0000000056 */
[----:B------:R-:W-:-:S04]  /*9fe0*/  SHF.R.U32.HI R87, RZ, 0x17, R50 ;  /* 0x00000017ff577819 */ /* 0x000fc80000011632 */
[----:B------:R-:W-:-:S05]  /*9ff0*/  LOP3.LUT R88, R87, 0xff, RZ, 0xc0, !PT ;  /* 0x000000ff57587812 */ /* 0x000fca00078ec0ff */
[----:B------:R-:W-:-:S05]  /*a000*/  IMAD.IADD R87, R88, 0x1, R57 ;  /* 0x0000000158577824 */ /* 0x000fca00078e0239 */
[----:B------:R-:W-:-:S04]  /*a010*/  IADD3 R88, PT, PT, R87, -0x1, RZ ;  /* 0xffffffff57587810 */ /* 0x000fc80007ffe0ff */
[----:B------:R-:W-:-:S13]  /*a020*/  ISETP.GE.U32.AND P0, PT, R88, 0xfe, PT ;  /* 0x000000fe5800780c */ /* 0x000fda0003f06070 */
[----:B------:R-:W-:Y:S05]  /*a030*/  @!P0 BRA `(.L_x_149) ;  /* 0x0000000000808947 */ /* 0x000fea0003800000 */
[----:B------:R-:W-:-:S13]  /*a040*/  ISETP.GT.AND P0, PT, R87, 0xfe, PT ;  /* 0x000000fe5700780c */ /* 0x000fda0003f04270 */
[----:B------:R-:W-:Y:S05]  /*a050*/  @P0 BRA `(.L_x_150) ;  /* 0x00000000006c0947 */ /* 0x000fea0003800000 */
[----:B------:R-:W-:-:S13]  /*a060*/  ISETP.GE.AND P0, PT, R87, 0x1, PT ;  /* 0x000000015700780c */ /* 0x000fda0003f06270 */
[----:B------:R-:W-:Y:S05]  /*a070*/  @P0 BRA `(.L_x_151) ;  /* 0x0000000000740947 */ /* 0x000fea0003800000 */
[----:B------:R-:W-:Y:S02]  /*a080*/  ISETP.GE.AND P0, PT, R87, -0x18, PT ;  /* 0xffffffe85700780c */ /* 0x000fe40003f06270 */
[----:B------:R-:W-:-:S11]  /*a090*/  LOP3.LUT R50, R50, 0x80000000, RZ, 0xc0, !PT ;  /* 0x8000000032327812 */ /* 0x000fd600078ec0ff */
[----:B------:R-:W-:Y:S05]  /*a0a0*/  @!P0 BRA `(.L_x_151) ;  /* 0x0000000000688947 */ /* 0x000fea0003800000 */
[CCC-:B------:R-:W-:Y:S01]  /*a0b0*/  FFMA.RP R57, R59.reuse, R75.reuse, R86.reuse ;  /* 0x0000004b3b397223 */ /* 0x1c0fe20000008056 */
[CCC-:B------:R-:W-:Y:S01]  /*a0c0*/  FFMA.RM R88, R59.reuse, R75.reuse, R86.reuse ;  /* 0x0000004b3b587223 */ /* 0x1c0fe20000004056 */
[----:B------:R-:W-:Y:S01]  /*a0d0*/  FFMA.RZ R59, R59, R75, R86 ;  /* 0x0000004b3b3b7223 */ /* 0x000fe2000000c056 */
[C---:B------:R-:W-:Y:S01]  /*a0e0*/  VIADD R86, R87.reuse, 0x20 ;  /* 0x0000002057567836 */ /* 0x040fe20000000000 */
[----:B------:R-:W-:Y:S02]  /*a0f0*/  ISETP.NE.AND P5, PT, R87, RZ, PT ;  /* 0x000000ff5700720c */ /* 0x000fe40003fa5270 */
[----:B------:R-:W-:Y:S02]  /*a100*/  FSETP.NEU.FTZ.AND P4, PT, R57, R88, PT ;  /* 0x000000583900720b */ /* 0x000fe40003f9d000 */
[----:B------:R-:W-:Y:S02]  /*a110*/  LOP3.LUT R57, R59, 0x7fffff, RZ, 0xc0, !PT ;  /* 0x007fffff3b397812 */ /* 0x000fe400078ec0ff */
[----:B------:R-:W-:-:S02]  /*a120*/  ISETP.NE.AND P0, PT, R87, RZ, PT ;  /* 0x000000ff5700720c */ /* 0x000fc40003f05270 */
[----:B------:R-:W-:Y:S02]  /*a130*/  LOP3.LUT R57, R57, 0x800000, RZ, 0xfc, !PT ;  /* 0x0080000039397812 */ /* 0x000fe400078efcff */
[----:B------:R-:W-:Y:S02]  /*a140*/  IADD3 R87, PT, PT, -R87, RZ, RZ ;  /* 0x000000ff57577210 */ /* 0x000fe40007ffe1ff */
[----:B------:R-:W-:Y:S02]  /*a150*/  SHF.L.U32 R59, R57, R86, RZ ;  /* 0x00000056393b7219 */ /* 0x000fe400000006ff */
[----:B------:R-:W-:Y:S02]  /*a160*/  SEL R86, R87, RZ, P5 ;  /* 0x000000ff57567207 */ /* 0x000fe40002800000 */
[----:B------:R-:W-:Y:S02]  /*a170*/  ISETP.NE.AND P0, PT, R59, RZ, P0 ;  /* 0x000000ff3b00720c */ /* 0x000fe40000705270 */
[----:B------:R-:W-:-:S02]  /*a180*/  SHF.R.U32.HI R59, RZ, R86, R57 ;  /* 0x00000056ff3b7219 */ /* 0x000fc40000011639 */
[----:B------:R-:W-:Y:S02]  /*a190*/  PLOP3.LUT P0, PT, P4, P0, PT, 0xf8, 0x8f ;  /* 0x00000000008f781c */ /* 0x000fe40002701f70 */
[----:B------:R-:W-:Y:S02]  /*a1a0*/  SHF.R.U32.HI R57, RZ, 0x1, R59 ;  /* 0x00000001ff397819 */ /* 0x000fe4000001163b */
[----:B------:R-:W-:-:S04]  /*a1b0*/  SEL R86, RZ, 0x1, !P0 ;  /* 0x00000001ff567807 */ /* 0x000fc80004000000 */
[----:B------:R-:W-:-:S04]  /*a1c0*/  LOP3.LUT R86, R86, 0x1, R57, 0xf8, !PT ;  /* 0x0000000156567812 */ /* 0x000fc800078ef839 */
[----:B------:R-:W-:-:S05]  /*a1d0*/  LOP3.LUT R86, R86, R59, RZ, 0xc0, !PT ;  /* 0x0000003b56567212 */ /* 0x000fca00078ec0ff */
[----:B------:R-:W-:-:S05]  /*a1e0*/  IMAD.IADD R57, R57, 0x1, R86 ;  /* 0x0000000139397824 */ /* 0x000fca00078e0256 */
[----:B------:R-:W-:Y:S01]  /*a1f0*/  LOP3.LUT R50, R57, R50, RZ, 0xfc, !PT ;  /* 0x0000003239327212 */ /* 0x000fe200078efcff */
[----:B------:R-:W-:Y:S06]  /*a200*/  BRA `(.L_x_151) ;  /* 0x0000000000107947 */ /* 0x000fec0003800000 */
.L_x_150:
[----:B------:R-:W-:-:S04]  /*a210*/  LOP3.LUT R50, R50, 0x80000000, RZ, 0xc0, !PT ;  /* 0x8000000032327812 */ /* 0x000fc800078ec0ff */
[----:B------:R-:W-:Y:S01]  /*a220*/  LOP3.LUT R50, R50, 0x7f800000, RZ, 0xfc, !PT ;  /* 0x7f80000032327812 */ /* 0x000fe200078efcff */
[----:B------:R-:W-:Y:S06]  /*a230*/  BRA `(.L_x_151) ;  /* 0x0000000000047947 */ /* 0x000fec0003800000 */
.L_x_149:
[----:B------:R-:W-:-:S07]  /*a240*/  LEA R50, R57, R50, 0x17 ;  /* 0x0000003239327211 */ /* 0x000fce00078eb8ff */
.L_x_151:
[----:B------:R-:W-:Y:S05]  /*a250*/  BSYNC.RECONVERGENT B2 ;  /* 0x0000000000027941 */ /* 0x000fea0003800200 */
.L_x_148:
[----:B------:R-:W-:Y:S05]  /*a260*/  BRA `(.L_x_152) ;  /* 0x0000000000207947 */ /* 0x000fea0003800000 */
.L_x_147:
[----:B------:R-:W-:-:S04]  /*a270*/  LOP3.LUT R50, R50, 0x80000000, R86, 0x48, !PT ;  /* 0x8000000032327812 */ /* 0x000fc800078e4856 */
[----:B------:R-:W-:Y:S01]  /*a280*/  LOP3.LUT R50, R50, 0x7f800000, RZ, 0xfc, !PT ;  /* 0x7f80000032327812 */ /* 0x000fe200078efcff */
[----:B------:R-:W-:Y:S06]  /*a290*/  BRA `(.L_x_152) ;  /* 0x0000000000147947 */ /* 0x000fec0003800000 */
.L_x_146:
[----:B------:R-:W-:Y:S01]  /*a2a0*/  LOP3.LUT R50, R50, 0x80000000, R86, 0x48, !PT ;  /* 0x8000000032327812 */ /* 0x000fe200078e4856 */
[----:B------:R-:W-:Y:S06]  /*a2b0*/  BRA `(.L_x_152) ;  /* 0x00000000000c7947 */ /* 0x000fec0003800000 */
.L_x_145:
[----:B------:R-:W0:Y:S01]  /*a2c0*/  MUFU.RSQ R50, -QNAN ;  /* 0xffc0000000327908 */ /* 0x000e220000001400 */
[----:B------:R-:W-:Y:S05]  /*a2d0*/  BRA `(.L_x_152) ;  /* 0x0000000000047947 */ /* 0x000fea0003800000 */
.L_x_144:
[----:B------:R-:W-:-:S07]  /*a2e0*/  FADD.FTZ R50, R75, R50 ;  /* 0x000000324b327221 */ /* 0x000fce0000010000 */
.L_x_152:
[----:B------:R-:W-:Y:S05]  /*a2f0*/  BSYNC.RECONVERGENT B1 ;  /* 0x0000000000017941 */ /* 0x000fea0003800200 */
.L_x_142:
[----:B------:R-:W-:-:S04]  /*a300*/  IMAD.MOV.U32 R59, RZ, RZ, 0x0 ;  /* 0x00000000ff3b7424 */ /* 0x000fc800078e00ff */
[----:B0-----:R-:W-:Y:S05]  /*a310*/  RET.REL.NODEC R58 `(_Z12nms3d_kernelifPKfPy) ;  /* 0xffffff5c3a387950 */ /* 0x001fea0003c3ffff */
.L_x_153:
[----:B------:R-:W-:-:S00]  /*a320*/  BRA `(.L_x_153) ;  /* 0xfffffffc00fc7947 */ /* 0x000fc0000383ffff */
[----:B------:R-:W-:-:S00]  /*a330*/  NOP ;  /* 0x0000000000007918 */ /* 0x000fc00000000000 */
        /* <DEDUP_REMOVED lines=12> */
.L_x_303:


//--------------------- .text._Z19boxes_iou_3d_kerneliPKfiS0_Pf --------------------------
	.section	.text._Z19boxes_iou_3d_kerneliPKfiS0_Pf,"ax",@progbits
	.align	128
        .global         _Z19boxes_iou_3d_kerneliPKfiS0_Pf
        .type           _Z19boxes_iou_3d_kerneliPKfiS0_Pf,@function
        .size           _Z19boxes_iou_3d_kerneliPKfiS0_Pf,(.L_x_304 - _Z19boxes_iou_3d_kerneliPKfiS0_Pf)
        .other          _Z19boxes_iou_3d_kerneliPKfiS0_Pf,@"STO_CUDA_ENTRY STV_DEFAULT"
_Z19boxes_iou_3d_kerneliPKfiS0_Pf:
.text._Z19boxes_iou_3d_kerneliPKfiS0_Pf:
[----:B------:R-:W0:Y:S01]  /*0000*/  LDC R1, c[0x0][0x37c] ;  /* 0x0000df00ff017b82 */ /* 0x000e220000000800 */
[----:B------:R-:W1:Y:S01]  /*0010*/  S2R R4, SR_CTAID.X ;  /* 0x0000000000047919 */ /* 0x000e620000002500 */
[----:B------:R-:W2:Y:S01]  /*0020*/  LDCU UR4, c[0x0][0x390] ;  /* 0x00007200ff0477ac */ /* 0x000ea20008000800 */
[----:B0-----:R-:W-:Y:S01]  /*0030*/  IADD3 R1, PT, PT, R1, -0xd0, RZ ;  /* 0xffffff3001017810 */ /* 0x001fe20007ffe0ff */
[----:B------:R-:W1:Y:S01]  /*0040*/  S2R R5, SR_TID.X ;  /* 0x0000000000057919 */ /* 0x000e620000002100 */
[----:B------:R-:W0:Y:S02]  /*0050*/  LDCU UR5, c[0x0][0x380] ;  /* 0x00007000ff0577ac */ /* 0x000e240008000800 */
[----:B------:R-:W-:Y:S01]  /*0060*/  R2UR UR8, R1 ;  /* 0x00000000010872ca */ /* 0x000fe200000e0000 */
[----:B------:R-:W3:Y:S01]  /*0070*/  S2R R0, SR_CTAID.Y ;  /* 0x0000000000007919 */ /* 0x000ee20000002600 */
[----:B------:R-:W3:Y:S01]  /*0080*/  S2R R3, SR_TID.Y ;  /* 0x0000000000037919 */ /* 0x000ee20000002200 */
[----:B-1----:R-:W-:-:S05]  /*0090*/  IMAD R4, R4, 0x10, R5 ;  /* 0x0000001004047824 */ /* 0x002fca00078e0205 */
[----:B--2---:R-:W-:Y:S02]  /*00a0*/  ISETP.GE.AND P0, PT, R4, UR4, PT ;  /* 0x0000000404007c0c */ /* 0x004fe4000bf06270 */
[----:B---3--:R-:W-:-:S04]  /*00b0*/  LEA R0, R0, R3, 0x4 ;  /* 0x0000000300007211 */ /* 0x008fc800078e20ff */
[----:B0-----:R-:W-:-:S13]  /*00c0*/  ISETP.GE.OR P0, PT, R0, UR5, P0 ;  /* 0x0000000500007c0c */ /* 0x001fda0008706670 */
[----:B------:R-:W-:Y:S05]  /*00d0*/  @P0 EXIT ;  /* 0x000000000000094d */ /* 0x000fea0003800000 */
[----:B------:R-:W0:Y:S01]  /*00e0*/  LDC.64 R2, c[0x0][0x388] ;  /* 0x0000e200ff027b82 */ /* 0x000e220000000a00 */
[----:B------:R-:W1:Y:S01]  /*00f0*/  LDCU.64 UR6, c[0x0][0x358] ;  /* 0x00006b00ff0677ac */ /* 0x000e620008000a00 */
[----:B------:R-:W-:-:S06]  /*0100*/  IMAD R5, R0, 0x7, RZ ;  /* 0x0000000700057824 */ /* 0x000fcc00078e02ff */
[----:B------:R-:W2:Y:S01]  /*0110*/  LDC.64 R12, c[0x0][0x398] ;  /* 0x0000e600ff0c7b82 */ /* 0x000ea20000000a00 */
[----:B0-----:R-:W-:-:S05]  /*0120*/  IMAD.WIDE.U32 R2, R5, 0x4, R2 ;  /* 0x0000000405027825 */ /* 0x001fca00078e0002 */
[----:B-1----:R-:W3:Y:S04]  /*0130*/  LDG.E R32, desc[UR6][R2.64+0x18] ;  /* 0x0000180602207981 */ /* 0x002ee8000c1e1900 */
[----:B------:R-:W4:Y:S04]  /*0140*/  LDG.E R8, desc[UR6][R2.64] ;  /* 0x0000000602087981 */ /* 0x000f28000c1e1900 */
[----:B------:R-:W4:Y:S04]  /*0150*/  LDG.E R7, desc[UR6][R2.64+0xc] ;  /* 0x00000c0602077981 */ /* 0x000f28000c1e1900 */
[----:B------:R-:W4:Y:S04]  /*0160*/  LDG.E R9, desc[UR6][R2.64+0x4] ;  /* 0x0000040602097981 */ /* 0x000f28000c1e1900 */
[----:B------:R-:W4:Y:S01]  /*0170*/  LDG.E R0, desc[UR6][R2.64+0x10] ;  /* 0x0000100602007981 */ /* 0x000f22000c1e1900 */
[----:B------:R-:W-:-:S03]  /*0180*/  IMAD R5, R4, 0x7, RZ ;  /* 0x0000000704057824 */ /* 0x000fc600078e02ff */
[----:B------:R-:W4:Y:S01]  /*0190*/  LDG.E R28, desc[UR6][R2.64+0x8] ;  /* 0x00000806021c7981 */ /* 0x000f22000c1e1900 */
[----:B--2---:R-:W-:-:S03]  /*01a0*/  IMAD.WIDE R12, R5, 0x4, R12 ;  /* 0x00000004050c7825 */ /* 0x004fc600078e020c */
[----:B------:R0:W2:Y:S04]  /*01b0*/  LDG.E R15, desc[UR6][R2.64+0x14] ;  /* 0x00001406020f7981 */ /* 0x0000a8000c1e1900 */
[----:B------:R-:W2:Y:S04]  /*01c0*/  LDG.E R26, desc[UR6][R12.64] ;  /* 0x000000060c1a7981 */ /* 0x000ea8000c1e1900 */
[----:B------:R-:W2:Y:S04]  /*01d0*/  LDG.E R17, desc[UR6][R12.64+0xc] ;  /* 0x00000c060c117981 */ /* 0x000ea8000c1e1900 */
[----:B------:R-:W2:Y:S04]  /*01e0*/  LDG.E R24, desc[UR6][R12.64+0x4] ;  /* 0x000004060c187981 */ /* 0x000ea8000c1e1900 */
[----:B------:R-:W2:Y:S04]  /*01f0*/  LDG.E R19, desc[UR6][R12.64+0x10] ;  /* 0x000010060c137981 */ /* 0x000ea8000c1e1900 */
[----:B------:R-:W2:Y:S04]  /*0200*/  LDG.E R53, desc[UR6][R12.64+0x8] ;  /* 0x000008060c357981 */ /* 0x000ea8000c1e1900 */
[----:B------:R-:W2:Y:S04]  /*0210*/  LDG.E R14, desc[UR6][R12.64+0x14] ;  /* 0x000014060c0e7981 */ /* 0x000ea8000c1e1900 */
[----:B------:R1:W5:Y:S01]  /*0220*/  LDG.E R31, desc[UR6][R12.64+0x18] ;  /* 0x000018060c1f7981 */ /* 0x000362000c1e1900 */
[----:B------:R-:W-:Y:S01]  /*0230*/  BSSY.RECONVERGENT B0, `(.L_x_154) ;  /* 0x0000055000007945 */ /* 0x000fe20003800200 */
[----:B---3--:R-:W-:-:S06]  /*0240*/  FMUL R16, R32, -0.63661974668502807617 ;  /* 0xbf22f98320107820 */ /* 0x008fcc0000400000 */
[----:B------:R-:W0:Y:S01]  /*0250*/  F2I.NTZ R16, R16 ;  /* 0x0000001000107305 */ /* 0x000e220000203100 */
[C-C-:B----4-:R-:W-:Y:S01]  /*0260*/  FFMA R10, R7.reuse, 0.5, R8.reuse ;  /* 0x3f000000070a7823 */ /* 0x150fe20000000008 */
[----:B------:R-:W-:Y:S01]  /*0270*/  FFMA R8, R7, -0.5, R8 ;  /* 0xbf00000007087823 */ /* 0x000fe20000000008 */
[C-C-:B------:R-:W-:Y:S01]  /*0280*/  FFMA R5, R0.reuse, 0.5, R9.reuse ;  /* 0x3f00000000057823 */ /* 0x140fe20000000009 */
[----:B------:R-:W-:Y:S01]  /*0290*/  FFMA R9, R0, -0.5, R9 ;  /* 0xbf00000000097823 */ /* 0x000fe20000000009 */
[----:B------:R-:W-:Y:S02]  /*02a0*/  IMAD.MOV.U32 R4, RZ, RZ, R10 ;  /* 0x000000ffff047224 */ /* 0x000fe400078e000a */
[----:B------:R-:W-:Y:S01]  /*02b0*/  MOV R6, R8 ;  /* 0x0000000800067202 */ /* 0x000fe20000000f00 */
[----:B------:R-:W-:Y:S01]  /*02c0*/  IMAD.MOV.U32 R7, RZ, RZ, R5 ;  /* 0x000000ffff077224 */ /* 0x000fe200078e0005 */
[----:B------:R-:W-:-:S04]  /*02d0*/  MOV R11, R9 ;  /* 0x00000009000b7202 */ /* 0x000fc80000000f00 */
[----:B------:R1:W-:Y:S01]  /*02e0*/  STL.128 [R1+0xb0], R4 ;  /* 0x0000b00401007387 */ /* 0x0003e20000100c00 */
[----:B0-----:R-:W-:-:S03]  /*02f0*/  I2FP.F32.S32 R3, R16 ;  /* 0x0000001000037245 */ /* 0x001fc60000201400 */
[----:B------:R1:W-:Y:S01]  /*0300*/  STL.128 [R1+0xa0], R8 ;  /* 0x0000a00801007387 */ /* 0x0003e20000100c00 */
[----:B------:R-:W-:Y:S01]  /*0310*/  FSETP.GE.AND P0, PT, |R32|, 105615, PT ;  /* 0x47ce47802000780b */ /* 0x000fe20003f06200 */
[----:B------:R-:W-:-:S04]  /*0320*/  FFMA R0, R3, -1.5707962512969970703, -R32 ;  /* 0xbfc90fda03007823 */ /* 0x000fc80000000820 */
[----:B------:R-:W-:Y:S01]  /*0330*/  FFMA R0, R3, -7.5497894158615963534e-08, R0 ;  /* 0xb3a2216803007823 */ /* 0x000fe20000000000 */
[----:B--2---:R-:W-:-:S03]  /*0340*/  FFMA R27, R17, -0.5, R26 ;  /* 0xbf000000111b7823 */ /* 0x004fc6000000001a */
[----:B------:R-:W-:Y:S01]  /*0350*/  FFMA R0, R3, -5.3903029534742383927e-15, R0 ;  /* 0xa7c234c503007823 */ /* 0x000fe20000000000 */
[----:B------:R-:W-:Y:S01]  /*0360*/  FFMA R25, R19, -0.5, R24 ;  /* 0xbf00000013197823 */ /* 0x000fe20000000018 */
[----:B------:R-:W-:Y:S01]  /*0370*/  FFMA R29, R15, -0.5, R28 ;  /* 0xbf0000000f1d7823 */ /* 0x000fe2000000001c */
[----:B------:R-:W-:Y:S01]  /*0380*/  FFMA R26, R17, 0.5, R26 ;  /* 0x3f000000111a7823 */ /* 0x000fe2000000001a */
[----:B------:R-:W-:Y:S01]  /*0390*/  FFMA R24, R19, 0.5, R24 ;  /* 0x3f00000013187823 */ /* 0x000fe20000000018 */
[----:B------:R-:W-:Y:S01]  /*03a0*/  FFMA R28, R15, 0.5, R28 ;  /* 0x3f0000000f1c7823 */ /* 0x000fe2000000001c */
[----:B------:R-:W-:Y:S01]  /*03b0*/  FADD R17, -R32, -RZ ;  /* 0x800000ff20117221 */ /* 0x000fe20000000100 */
[----:B------:R-:W-:Y:S01]  /*03c0*/  IMAD.MOV.U32 R19, RZ, RZ, R16 ;  /* 0x000000ffff137224 */ /* 0x000fe200078e0010 */
[----:B------:R-:W-:Y:S01]  /*03d0*/  MOV R2, R0 ;  /* 0x0000000000027202 */ /* 0x000fe20000000f00 */
[C-C-:B------:R-:W-:Y:S01]  /*03e0*/  FFMA R22, R14.reuse, -0.5, R53.reuse ;  /* 0xbf0000000e167823 */ /* 0x140fe20000000035 */
[----:B------:R-:W-:Y:S01]  /*03f0*/  FFMA R53, R14, 0.5, R53 ;  /* 0x3f0000000e357823 */ /* 0x000fe20000000035 */
[----:B-1----:R-:W-:Y:S06]  /*0400*/  @!P0 BRA `(.L_x_155) ;  /* 0x0000000000dc8947 */ /* 0x002fec0003800000 */
[----:B------:R-:W-:-:S13]  /*0410*/  FSETP.NEU.AND P1, PT, |R32|, +INF , PT ;  /* 0x7f8000002000780b */ /* 0x000fda0003f2d200 */
[----:B------:R-:W-:Y:S01]  /*0420*/  @!P1 FMUL R2, RZ, -R32 ;  /* 0x80000020ff029220 */ /* 0x000fe20000400000 */
[----:B------:R-:W-:Y:S01]  /*0430*/  @!P1 IMAD.MOV.U32 R16, RZ, RZ, RZ ;  /* 0x000000ffff109224 */ /* 0x000fe200078e00ff */
[----:B------:R-:W-:Y:S06]  /*0440*/  @!P1 BRA `(.L_x_155) ;  /* 0x0000000000cc9947 */ /* 0x000fec0003800000 */
[----:B------:R-:W-:Y:S01]  /*0450*/  SHF.L.U32 R3, R17, 0x8, RZ ;  /* 0x0000000811037819 */ /* 0x000fe200000006ff */
[----:B------:R-:W-:Y:S01]  /*0460*/  IMAD.MOV.U32 R6, RZ, RZ, RZ ;  /* 0x000000ffff067224 */ /* 0x000fe200078e00ff */
[----:B------:R-:W-:Y:S01]  /*0470*/  MOV R2, R1 ;  /* 0x0000000100027202 */ /* 0x000fe20000000f00 */
[----:B------:R-:W0:Y:S01]  /*0480*/  LDCU.64 UR10, c[0x4][URZ] ;  /* 0x01000000ff0a77ac */ /* 0x000e220008000a00 */
[----:B------:R-:W-:Y:S01]  /*0490*/  LOP3.LUT R3, R3, 0x80000000, RZ, 0xfc, !PT ;  /* 0x8000000003037812 */ /* 0x000fe200078efcff */
[----:B------:R-:W-:Y:S01]  /*04a0*/  UMOV UR5, URZ ;  /* 0x000000ff00057c82 */ /* 0x000fe20008000000 */
[----:B------:R-:W-:-:S05]  /*04b0*/  UMOV UR4, URZ ;  /* 0x000000ff00047c82 */ /* 0x000fca0008000000 */
.L_x_156:
        /* <DEDUP_REMOVED lines=29> */
[C-C-:B------:R-:W-:Y:S01]  /*0690*/  SHF.L.W.U32.HI R2, R4.reuse, 0x2, R3.reuse ;  /* 0x0000000204027819 */ /* 0x140fe20000010e03 */
[----:B------:R-:W-:Y:S01]  /*06a0*/  IMAD.SHL.U32 R4, R4, 0x4, RZ ;  /* 0x0000000404047824 */ /* 0x000fe200078e00ff */
[----:B------:R-:W-:Y:S02]  /*06b0*/  SHF.R.U32.HI R3, RZ, 0x1e, R3 ;  /* 0x0000001eff037819 */ /* 0x000fe40000011603 */
[----:B------:R-:W-:-:S02]  /*06c0*/  SHF.R.S32.HI R7, RZ, 0x1f, R2 ;  /* 0x0000001fff077819 */ /* 0x000fc40000011402 */
[C---:B------:R-:W-:Y:S02]  /*06d0*/  LEA.HI R16, R2.reuse, R3, RZ, 0x1 ;  /* 0x0000000302107211 */ /* 0x040fe400078f08ff */
[C---:B------:R-:W-:Y:S02]  /*06e0*/  LOP3.LUT R12, R7.reuse, R4, RZ, 0x3c, !PT ;  /* 0x00000004070c7212 */ /* 0x040fe400078e3cff */
[----:B------:R-:W-:Y:S02]  /*06f0*/  LOP3.LUT R13, R7, R2, RZ, 0x3c, !PT ;  /* 0x00000002070d7212 */ /* 0x000fe400078e3cff */
[----:B------:R-:W-:Y:S02]  /*0700*/  LOP3.LUT R4, R2, R17, RZ, 0x3c, !PT ;  /* 0x0000001102047212 */ /* 0x000fe400078e3cff */
[----:B------:R-:W-:Y:S02]  /*0710*/  IADD3 R2, PT, PT, -R16, RZ, RZ ;  /* 0x000000ff10027210 */ /* 0x000fe40007ffe1ff */
[----:B------:R-:W0:Y:S01]  /*0720*/  I2F.F64.S64 R12, R12 ;  /* 0x0000000c000c7312 */ /* 0x000e220000301c00 */
[----:B------:R-:W-:-:S02]  /*0730*/  ISETP.GE.AND P2, PT, R4, RZ, PT ;  /* 0x000000ff0400720c */ /* 0x000fc40003f46270 */
[----:B------:R-:W-:Y:S01]  /*0740*/  @!P1 IMAD.MOV.U32 R16, RZ, RZ, R2 ;  /* 0x000000ffff109224 */ /* 0x000fe200078e0002 */
[----:B0-----:R-:W-:-:S10]  /*0750*/  DMUL R6, R12, UR4 ;  /* 0x000000040c067c28 */ /* 0x001fd40008000000 */
[----:B------:R-:W0:Y:S02]  /*0760*/  F2F.F32.F64 R6, R6 ;  /* 0x0000000600067310 */ /* 0x000e240000301000 */
[----:B0-----:R-:W-:-:S07]  /*0770*/  FSEL R2, -R6, R6, !P2 ;  /* 0x0000000606027208 */ /* 0x001fce0005000100 */
.L_x_155:
[----:B------:R-:W-:Y:S05]  /*0780*/  BSYNC.RECONVERGENT B0 ;  /* 0x0000000000007941 */ /* 0x000fea0003800200 */
.L_x_154:
        /* <DEDUP_REMOVED lines=8> */
[----:B------:R-:W-:Y:S01]  /*0810*/  LOP3.LUT P2, RZ, R7, 0x2, RZ, 0xc0, !PT ;  /* 0x0000000207ff7812 */ /* 0x000fe2000784c0ff */
[----:B------:R-:W-:Y:S01]  /*0820*/  BSSY.RECONVERGENT B0, `(.L_x_157) ;  /* 0x0000042000007945 */ /* 0x000fe20003800200 */
[----:B------:R-:W-:-:S02]  /*0830*/  FSEL R4, R4, -0.00019574658654164522886, P1 ;  /* 0xb94d415304047808 */ /* 0x000fc40000800000 */
[----:B------:R-:W-:Y:S02]  /*0840*/  FSEL R6, R18, 0.041666727513074874878, !P1 ;  /* 0x3d2aaabb12067808 */ /* 0x000fe40004800000 */
[----:B------:R-:W-:Y:S02]  /*0850*/  FSEL R2, R2, 1, !P1 ;  /* 0x3f80000002027808 */ /* 0x000fe40004800000 */
[----:B------:R-:W-:Y:S01]  /*0860*/  FSEL R7, -R14, -0.4999999701976776123, !P1 ;  /* 0xbeffffff0e077808 */ /* 0x000fe20004800100 */
[C---:B------:R-:W-:Y:S02]  /*0870*/  FFMA R4, R3.reuse, R4, R6 ;  /* 0x0000000403047223 */ /* 0x040fe40000000006 */
[C---:B------:R-:W-:Y:S02]  /*0880*/  FFMA R11, R3.reuse, R2, RZ ;  /* 0x00000002030b7223 */ /* 0x040fe400000000ff */
[----:B------:R-:W-:-:S04]  /*0890*/  FFMA R4, R3, R4, R7 ;  /* 0x0000000403047223 */ /* 0x000fc80000000007 */
[----:B------:R-:W-:-:S04]  /*08a0*/  FFMA R11, R11, R4, R2 ;  /* 0x000000040b0b7223 */ /* 0x000fc80000000002 */
[----:B------:R-:W-:Y:S01]  /*08b0*/  @P2 FADD R11, RZ, -R11 ;  /* 0x8000000bff0b2221 */ /* 0x000fe20000000000 */
[----:B------:R-:W-:Y:S06]  /*08c0*/  @!P0 BRA `(.L_x_158) ;  /* 0x0000000000dc8947 */ /* 0x000fec0003800000 */
[----:B------:R-:W-:-:S13]  /*08d0*/  FSETP.NEU.AND P0, PT, |R32|, +INF , PT ;  /* 0x7f8000002000780b */ /* 0x000fda0003f0d200 */
[----:B------:R-:W-:Y:S01]  /*08e0*/  @!P0 FMUL R0, RZ, -R32 ;  /* 0x80000020ff008220 */ /* 0x000fe20000400000 */
[----:B------:R-:W-:Y:S01]  /*08f0*/  @!P0 MOV R19, RZ ;  /* 0x000000ff00138202 */ /* 0x000fe20000000f00 */
[----:B------:R-:W-:Y:S06]  /*0900*/  @!P0 BRA `(.L_x_158) ;  /* 0x0000000000cc8947 */ /* 0x000fec0003800000 */
[----:B------:R-:W-:Y:S02]  /*0910*/  IMAD.SHL.U32 R2, R17, 0x100, RZ ;  /* 0x0000010011027824 */ /* 0x000fe400078e00ff */
[----:B------:R-:W-:Y:S02]  /*0920*/  HFMA2 R6, -RZ, RZ, 0, 0 ;  /* 0x00000000ff067431 */ /* 0x000fe400000001ff */
[----:B------:R-:W-:Y:S01]  /*0930*/  IMAD.MOV.U32 R0, RZ, RZ, R1 ;  /* 0x000000ffff007224 */ /* 0x000fe200078e0001 */
[----:B------:R-:W0:Y:S01]  /*0940*/  LDCU.64 UR10, c[0x4][URZ] ;  /* 0x01000000ff0a77ac */ /* 0x000e220008000a00 */
[----:B------:R-:W-:Y:S01]  /*0950*/  LOP3.LUT R19, R2, 0x80000000, RZ, 0xfc, !PT ;  /* 0x8000000002137812 */ /* 0x000fe200078efcff */
[----:B------:R-:W-:Y:S01]  /*0960*/  UMOV UR5, URZ ;  /* 0x000000ff00057c82 */ /* 0x000fe20008000000 */
[----:B------:R-:W-:-:S05]  /*0970*/  UMOV UR4, URZ ;  /* 0x000000ff00047c82 */ /* 0x000fca0008000000 */
.L_x_159:
[----:B0-----:R-:W-:Y:S01]  /*0980*/  MOV R12, UR10 ;  /* 0x0000000a000c7c02 */ /* 0x001fe20008000f00 */
[----:B------:R-:W-:-:S05]  /*0990*/  IMAD.U32 R13, RZ, RZ, UR11 ;  /* 0x0000000bff0d7e24 */ /* 0x000fca000f8e00ff */
        /* <DEDUP_REMOVED lines=9> */
[----:B0-----:R-:W-:Y:S01]  /*0a30*/  IADD3 R0, PT, PT, R0, 0x4, RZ ;  /* 0x0000000400007810 */ /* 0x001fe20007ffe0ff */
[----:B------:R-:W-:Y:S06]  /*0a40*/  BRA.U UP0, `(.L_x_159) ;  /* 0xfffffffd00cc7547 */ /* 0x000fec000b83ffff */
[----:B------:R-:W-:Y:S01]  /*0a50*/  SHF.R.U32.HI R4, RZ, 0x17, R17 ;  /* 0x00000017ff047819 */ /* 0x000fe20000011611 */
[----:B------:R0:W-:Y:S03]  /*0a60*/  STL [R1+0x18], R6 ;  /* 0x0000180601007387 */ /* 0x0001e60000100800 */
[C---:B------:R-:W-:Y:S02]  /*0a70*/  LOP3.LUT R0, R4.reuse, 0xe0, RZ, 0xc0, !PT ;  /* 0x000000e004007812 */ /* 0x040fe400078ec0ff */
[----:B------:R-:W-:-:S03]  /*0a80*/  LOP3.LUT P0, RZ, R4, 0x1f, RZ, 0xc0, !PT ;  /* 0x0000001f04ff7812 */ /* 0x000fc6000780c0ff */
[----:B------:R-:W-:-:S05]  /*0a90*/  VIADD R0, R0, 0xffffff80 ;  /* 0xffffff8000007836 */ /* 0x000fca0000000000 */
[----:B------:R-:W-:-:S05]  /*0aa0*/  SHF.R.U32.HI R0, RZ, 0x5, R0 ;  /* 0x00000005ff007819 */ /* 0x000fca0000011600 */
[----:B------:R-:W-:-:S05]  /*0ab0*/  IMAD R7, R0, -0x4, R1 ;  /* 0xfffffffc00077824 */ /* 0x000fca00078e0201 */
        /* <DEDUP_REMOVED lines=10> */
[C---:B------:R-:W-:Y:S02]  /*0b60*/  SHF.L.W.U32.HI R2, R3.reuse, 0x2, R0 ;  /* 0x0000000203027819 */ /* 0x040fe40000010e00 */
[----:B------:R-:W-:Y:S02]  /*0b70*/  SHF.L.U32 R3, R3, 0x2, RZ ;  /* 0x0000000203037819 */ /* 0x000fe400000006ff */
[----:B------:R-:W-:-:S02]  /*0b80*/  SHF.R.S32.HI R4, RZ, 0x1f, R2 ;  /* 0x0000001fff047819 */ /* 0x000fc40000011402 */
[----:B------:R-:W-:Y:S02]  /*0b90*/  LEA.HI R19, R2, R19, RZ, 0x1 ;  /* 0x0000001302137211 */ /* 0x000fe400078f08ff */
[C---:B------:R-:W-:Y:S02]  /*0ba0*/  LOP3.LUT R12, R4.reuse, R3, RZ, 0x3c, !PT ;  /* 0x00000003040c7212 */ /* 0x040fe400078e3cff */
[----:B------:R-:W-:Y:S01]  /*0bb0*/  LOP3.LUT R13, R4, R2, RZ, 0x3c, !PT ;  /* 0x00000002040d7212 */ /* 0x000fe200078e3cff */
[----:B------:R-:W-:Y:S01]  /*0bc0*/  IMAD.MOV R0, RZ, RZ, -R19 ;  /* 0x000000ffff007224 */ /* 0x000fe200078e0a13 */
[----:B------:R-:W-:-:S04]  /*0bd0*/  LOP3.LUT R17, R2, R17, RZ, 0x3c, !PT ;  /* 0x0000001102117212 */ /* 0x000fc800078e3cff */
[----:B------:R-:W0:Y:S01]  /*0be0*/  I2F.F64.S64 R12, R12 ;  /* 0x0000000c000c7312 */ /* 0x000e220000301c00 */
[----:B------:R-:W-:Y:S02]  /*0bf0*/  ISETP.GE.AND P0, PT, R17, RZ, PT ;  /* 0x000000ff1100720c */ /* 0x000fe40003f06270 */
[----:B------:R-:W-:Y:S01]  /*0c00*/  @!P1 MOV R19, R0 ;  /* 0x0000000000139202 */ /* 0x000fe20000000f00 */
[----:B0-----:R-:W-:-:S10]  /*0c10*/  DMUL R6, R12, UR4 ;  /* 0x000000040c067c28 */ /* 0x001fd40008000000 */
[----:B------:R-:W0:Y:S02]  /*0c20*/  F2F.F32.F64 R6, R6 ;  /* 0x0000000600067310 */ /* 0x000e240000301000 */
[----:B0-----:R-:W-:-:S07]  /*0c30*/  FSEL R0, -R6, R6, !P0 ;  /* 0x0000000606007208 */ /* 0x001fce0004000100 */
.L_x_158:
[----:B------:R-:W-:Y:S05]  /*0c40*/  BSYNC.RECONVERGENT B0 ;  /* 0x0000000000007941 */ /* 0x000fea0003800200 */
.L_x_157:
[----:B-----5:R-:W-:Y:S01]  /*0c50*/  FMUL R6, R31, -0.63661974668502807617 ;  /* 0xbf22f9831f067820 */ /* 0x020fe20000400000 */
[----:B------:R-:W-:Y:S01]  /*0c60*/  FMUL R2, R0, R0 ;  /* 0x0000000000027220 */ /* 0x000fe20000400000 */
[----:B------:R-:W-:Y:S01]  /*0c70*/  LOP3.LUT R3, R19, 0x1, RZ, 0xc0, !PT ;  /* 0x0000000113037812 */ /* 0x000fe200078ec0ff */
[----:B------:R-:W-:Y:S01]  /*0c80*/  IMAD.MOV.U32 R16, RZ, RZ, 0x3d2aaabb ;  /* 0x3d2aaabbff107424 */ /* 0x000fe200078e00ff */
[----:B------:R-:W0:Y:S01]  /*0c90*/  F2I.NTZ R23, R6 ;  /* 0x0000000600177305 */ /* 0x000e220000203100 */
[----:B------:R-:W-:Y:S01]  /*0ca0*/  FFMA R4, R2, R15, -0.0013887860113754868507 ;  /* 0xbab607ed02047423 */ /* 0x000fe2000000000f */
[----:B------:R-:W-:Y:S01]  /*0cb0*/  ISETP.NE.U32.AND P0, PT, R3, 0x1, PT ;  /* 0x000000010300780c */ /* 0x000fe20003f05070 */
[----:B------:R-:W-:Y:S01]  /*0cc0*/  BSSY.RECONVERGENT B0, `(.L_x_160) ;  /* 0x000004c000007945 */ /* 0x000fe20003800200 */
[----:B------:R-:W-:Y:S01]  /*0cd0*/  MOV R17, 0x3effffff ;  /* 0x3effffff00117802 */ /* 0x000fe20000000f00 */
[----:B------:R-:W-:Y:S01]  /*0ce0*/  FADD R21, -R31, -RZ ;  /* 0x800000ff1f157221 */ /* 0x000fe20000000100 */
[----:B------:R-:W-:-:S02]  /*0cf0*/  FSEL R3, R4, -0.00019574658654164522886, !P0 ;  /* 0xb94d415304037808 */ /* 0x000fc40004000000 */
[----:B------:R-:W-:Y:S02]  /*0d00*/  FSEL R7, R16, 0.0083327032625675201416, !P0 ;  /* 0x3c0885e410077808 */ /* 0x000fe40004000000 */
[----:B------:R-:W-:Y:S02]  /*0d10*/  FSEL R13, -R17, -0.16666662693023681641, !P0 ;  /* 0xbe2aaaa8110d7808 */ /* 0x000fe40004000100 */
[----:B------:R-:W-:Y:S01]  /*0d20*/  FSEL R0, R0, 1, P0 ;  /* 0x3f80000000007808 */ /* 0x000fe20000000000 */
[C---:B------:R-:W-:Y:S01]  /*0d30*/  FFMA R3, R2.reuse, R3, R7 ;  /* 0x0000000302037223 */ /* 0x040fe20000000007 */
[----:B------:R-:W-:Y:S01]  /*0d40*/  FSETP.GE.AND P0, PT, |R31|, 105615, PT ;  /* 0x47ce47801f00780b */ /* 0x000fe20003f06200 */
[----:B0-----:R-:W-:Y:S01]  /*0d50*/  IMAD.MOV.U32 R20, RZ, RZ, R23 ;  /* 0x000000ffff147224 */ /* 0x001fe200078e0017 */
[----:B------:R-:W-:Y:S01]  /*0d60*/  I2FP.F32.S32 R12, R23 ;  /* 0x00000017000c7245 */ /* 0x000fe20000201400 */
[C---:B------:R-:W-:Y:S01]  /*0d70*/  FFMA R3, R2.reuse, R3, R13 ;  /* 0x0000000302037223 */ /* 0x040fe2000000000d */
[----:B------:R-:W-:Y:S01]  /*0d80*/  LOP3.LUT P1, RZ, R19, 0x2, RZ, 0xc0, !PT ;  /* 0x0000000213ff7812 */ /* 0x000fe2000782c0ff */
[----:B------:R-:W-:-:S02]  /*0d90*/  FFMA R19, R2, R0, RZ ;  /* 0x0000000002137223 */ /* 0x000fc400000000ff */
[C---:B------:R-:W-:Y:S02]  /*0da0*/  FFMA R7, R12.reuse, -1.5707962512969970703, -R31 ;  /* 0xbfc90fda0c077823 */ /* 0x040fe4000000081f */
[----:B------:R-:W-:Y:S02]  /*0db0*/  FFMA R19, R19, R3, R0 ;  /* 0x0000000313137223 */ /* 0x000fe40000000000 */
[----:B------:R-:W-:-:S04]  /*0dc0*/  FFMA R7, R12, -7.5497894158615963534e-08, R7 ;  /* 0xb3a221680c077823 */ /* 0x000fc80000000007 */
[----:B------:R-:W-:Y:S02]  /*0dd0*/  FFMA R12, R12, -5.3903029534742383927e-15, R7 ;  /* 0xa7c234c50c0c7823 */ /* 0x000fe40000000007 */
[----:B------:R-:W-:-:S03]  /*0de0*/  @P1 FADD R19, RZ, -R19 ;  /* 0x80000013ff131221 */ /* 0x000fc60000000000 */
[----:B------:R-:W-:Y:S01]  /*0df0*/  MOV R0, R12 ;  /* 0x0000000c00007202 */ /* 0x000fe20000000f00 */
[----:B------:R-:W-:Y:S06]  /*0e00*/  @!P0 BRA `(.L_x_161) ;  /* 0x0000000000dc8947 */ /* 0x000fec0003800000 */
        /* <DEDUP_REMOVED lines=11> */
.L_x_162:
        /* <DEDUP_REMOVED lines=38> */
[----:B------:R-:W1:Y:S01]  /*1120*/  I2F.F64.S64 R6, R6 ;  /* 0x0000000600067312 */ /* 0x000e620000301c00 */
[----:B------:R-:W-:-:S02]  /*1130*/  ISETP.GE.AND P2, PT, R2, RZ, PT ;  /* 0x000000ff0200720c */ /* 0x000fc40003f46270 */
[----:B------:R-:W-:Y:S01]  /*1140*/  @!P1 IMAD.MOV.U32 R23, RZ, RZ, R0 ;  /* 0x000000ffff179224 */ /* 0x000fe200078e0000 */
[----:B-1----:R-:W-:-:S10]  /*1150*/  DMUL R34, R6, UR4 ;  /* 0x0000000406227c28 */ /* 0x002fd40008000000 */
[----:B------:R-:W1:Y:S02]  /*1160*/  F2F.F32.F64 R34, R34 ;  /* 0x0000002200227310 */ /* 0x000e640000301000 */
[----:B01----:R-:W-:-:S07]  /*1170*/  FSEL R0, -R34, R34, !P2 ;  /* 0x0000002222007208 */ /* 0x003fce0005000100 */
.L_x_161:
[----:B------:R-:W-:Y:S05]  /*1180*/  BSYNC.RECONVERGENT B0 ;  /* 0x0000000000007941 */ /* 0x000fea0003800200 */
.L_x_160:
[C---:B------:R-:W-:Y:S01]  /*1190*/  LOP3.LUT R3, R23.reuse, 0x1, RZ, 0xc0, !PT ;  /* 0x0000000117037812 */ /* 0x040fe200078ec0ff */
[----:B------:R-:W-:Y:S01]  /*11a0*/  FMUL R2, R0, R0 ;  /* 0x0000000000027220 */ /* 0x000fe20000400000 */
[----:B------:R-:W-:Y:S01]  /*11b0*/  IADD3 R4, PT, PT, R23, 0x1, RZ ;  /* 0x0000000117047810 */ /* 0x000fe20007ffe0ff */
[----:B------:R-:W-:Y:S01]  /*11c0*/  BSSY.RECONVERGENT B0, `(.L_x_163) ;  /* 0x0000045000007945 */ /* 0x000fe20003800200 */
[----:B------:R-:W-:Y:S01]  /*11d0*/  ISETP.NE.U32.AND P1, PT, R3, 0x1, PT ;  /* 0x000000010300780c */ /* 0x000fe20003f25070 */
[----:B------:R-:W-:Y:S01]  /*11e0*/  FFMA R3, R2, R15, -0.0013887860113754868507 ;  /* 0xbab607ed02037423 */ /* 0x000fe2000000000f */
[----:B------:R-:W-:Y:S02]  /*11f0*/  LOP3.LUT P2, RZ, R4, 0x2, RZ, 0xc0, !PT ;  /* 0x0000000204ff7812 */ /* 0x000fe4000784c0ff */
[----:B------:R-:W-:Y:S02]  /*1200*/  FSEL R7, R18, 0.041666727513074874878, !P1 ;  /* 0x3d2aaabb12077808 */ /* 0x000fe40004800000 */
[----:B------:R-:W-:-:S02]  /*1210*/  FSEL R3, R3, -0.00019574658654164522886, P1 ;  /* 0xb94d415303037808 */ /* 0x000fc40000800000 */
        /* <DEDUP_REMOVED lines=19> */
.L_x_165:
        /* <DEDUP_REMOVED lines=28> */
[----:B---3--:R-:W-:-:S04]  /*1510*/  @P0 SHF.L.W.U32.HI R3, R2, R4, R3 ;  /* 0x0000000402030219 */ /* 0x008fc80000010e03 */
[C---:B------:R-:W-:Y:S01]  /*1520*/  SHF.L.W.U32.HI R2, R3.reuse, 0x2, R0 ;  /* 0x0000000203027819 */ /* 0x040fe20000010e00 */
[----:B------:R-:W-:-:S03]  /*1530*/  IMAD.SHL.U32 R3, R3, 0x4, RZ ;  /* 0x0000000403037824 */ /* 0x000fc600078e00ff */
[----:B------:R-:W-:Y:S02]  /*1540*/  SHF.R.S32.HI R4, RZ, 0x1f, R2 ;  /* 0x0000001fff047819 */ /* 0x000fe40000011402 */
[----:B------:R-:W-:Y:S02]  /*1550*/  LOP3.LUT R21, R2, R21, RZ, 0x3c, !PT ;  /* 0x0000001502157212 */ /* 0x000fe400078e3cff */
[C---:B------:R-:W-:Y:S02]  /*1560*/  LOP3.LUT R12, R4.reuse, R3, RZ, 0x3c, !PT ;  /* 0x00000003040c7212 */ /* 0x040fe400078e3cff */
[----:B------:R-:W-:Y:S02]  /*1570*/  LOP3.LUT R13, R4, R2, RZ, 0x3c, !PT ;  /* 0x00000002040d7212 */ /* 0x000fe400078e3cff */
[----:B------:R-:W-:Y:S02]  /*1580*/  SHF.R.U32.HI R3, RZ, 0x1e, R0 ;  /* 0x0000001eff037819 */ /* 0x000fe40000011600 */
[----:B------:R-:W-:-:S02]  /*1590*/  ISETP.GE.AND P0, PT, R21, RZ, PT ;  /* 0x000000ff1500720c */ /* 0x000fc40003f06270 */
[----:B------:R-:W1:Y:S01]  /*15a0*/  I2F.F64.S64 R12, R12 ;  /* 0x0000000c000c7312 */ /* 0x000e620000301c00 */
[----:B------:R-:W-:-:S04]  /*15b0*/  LEA.HI R20, R2, R3, RZ, 0x1 ;  /* 0x0000000302147211 */ /* 0x000fc800078f08ff */
[----:B------:R-:W-:-:S05]  /*15c0*/  IADD3 R0, PT, PT, -R20, RZ, RZ ;  /* 0x000000ff14007210 */ /* 0x000fca0007ffe1ff */
[----:B------:R-:W-:Y:S01]  /*15d0*/  @!P1 IMAD.MOV.U32 R20, RZ, RZ, R0 ;  /* 0x000000ffff149224 */ /* 0x000fe200078e0000 */
[----:B-1----:R-:W-:-:S10]  /*15e0*/  DMUL R34, R12, UR4 ;  /* 0x000000040c227c28 */ /* 0x002fd40008000000 */
[----:B------:R-:W1:Y:S02]  /*15f0*/  F2F.F32.F64 R34, R34 ;  /* 0x0000002200227310 */ /* 0x000e640000301000 */
[----:B01----:R-:W-:-:S07]  /*1600*/  FSEL R12, -R34, R34, !P0 ;  /* 0x00000022220c7208 */ /* 0x003fce0004000100 */
.L_x_164:
[----:B------:R-:W-:Y:S05]  /*1610*/  BSYNC.RECONVERGENT B0 ;  /* 0x0000000000007941 */ /* 0x000fea0003800200 */
.L_x_163:
[----:B------:R-:W-:Y:S01]  /*1620*/  FMUL R0, R12, R12 ;  /* 0x0000000c0c007220 */ /* 0x000fe20000400000 */
[C---:B------:R-:W-:Y:S01]  /*1630*/  LOP3.LUT R2, R20.reuse, 0x1, RZ, 0xc0, !PT ;  /* 0x0000000114027812 */ /* 0x040fe200078ec0ff */
[----:B------:R-:W-:Y:S01]  /*1640*/  FADD R36, R27, R26 ;  /* 0x0000001a1b247221 */ /* 0x000fe20000000000 */
[----:B------:R-:W-:Y:S01]  /*1650*/  LOP3.LUT P1, RZ, R20, 0x2, RZ, 0xc0, !PT ;  /* 0x0000000214ff7812 */ /* 0x000fe2000782c0ff */
[----:B------:R-:W-:Y:S01]  /*1660*/  FFMA R15, R0, R15, -0.0013887860113754868507 ;  /* 0xbab607ed000f7423 */ /* 0x000fe2000000000f */
[----:B------:R-:W-:Y:S01]  /*1670*/  ISETP.NE.U32.AND P0, PT, R2, 0x1, PT ;  /* 0x000000010200780c */ /* 0x000fe20003f05070 */
[----:B------:R-:W-:Y:S01]  /*1680*/  FADD R2, R9, R5 ;  /* 0x0000000509027221 */ /* 0x000fe20000000000 */
[----:B------:R-:W-:Y:S02]  /*1690*/  MOV R52, RZ ;  /* 0x000000ff00347202 */ /* 0x000fe40000000f00 */
[----:B------:R-:W-:Y:S02]  /*16a0*/  CS2R R50, SRZ ;  /* 0x0000000000327805 */ /* 0x000fe4000001ff00 */
[----:B------:R-:W-:Y:S01]  /*16b0*/  FSEL R3, R16, 0.0083327032625675201416, !P0 ;  /* 0x3c0885e410037808 */ /* 0x000fe20004000000 */
[C---:B------:R-:W-:Y:S01]  /*16c0*/  FFMA R6, R2.reuse, -0.5, R9 ;  /* 0xbf00000002067823 */ /* 0x040fe20000000009 */
[----:B------:R-:W-:Y:S01]  /*16d0*/  FSEL R15, R15, -0.00019574658654164522886, !P0 ;  /* 0xb94d41530f0f7808 */ /* 0x000fe20004000000 */
[----:B------:R-:W-:Y:S01]  /*16e0*/  FFMA R21, R2, -0.5, R5 ;  /* 0xbf00000002157823 */ /* 0x000fe20000000005 */
[----:B------:R-:W-:Y:S01]  /*16f0*/  FSEL R17, -R17, -0.16666662693023681641, !P0 ;  /* 0xbe2aaaa811117808 */ /* 0x000fe20004000100 */
[----:B------:R-:W-:Y:S01]  /*1700*/  UIADD3 UR5, UPT, UPT, UR8, 0xac, URZ ;  /* 0x000000ac08057890 */ /* 0x000fe2000fffe0ff */
[----:B------:R-:W-:Y:S01]  /*1710*/  FSEL R13, R12, 1, P0 ;  /* 0x3f8000000c0d7808 */ /* 0x000fe20000000000 */
[----:B------:R-:W-:Y:S01]  /*1720*/  FFMA R15, R0, R15, R3 ;  /* 0x0000000f000f7223 */ /* 0x000fe20000000003 */
[----:B------:R-:W-:Y:S01]  /*1730*/  FADD R3, R8, R10 ;  /* 0x0000000a08037221 */ /* 0x000fe20000000000 */
[C---:B------:R-:W-:Y:S01]  /*1740*/  FMUL R12, R19.reuse, R6 ;  /* 0x00000006130c7220 */ /* 0x040fe20000400000 */
[----:B------:R-:W-:Y:S01]  /*1750*/  FMUL R30, R19, R21 ;  /* 0x00000015131e7220 */ /* 0x000fe20000400000 */
[C---:B------:R-:W-:Y:S01]  /*1760*/  FFMA R15, R0.reuse, R15, R17 ;  /* 0x0000000f000f7223 */ /* 0x040fe20000000011 */
[C---:B------:R-:W-:Y:S01]  /*1770*/  FFMA R4, R3.reuse, -0.5, R8 ;  /* 0xbf00000003047823 */ /* 0x040fe20000000008 */
[----:B------:R-:W-:Y:S01]  /*1780*/  FFMA R17, R3, -0.5, R10 ;  /* 0xbf00000003117823 */ /* 0x000fe2000000000a */
[----:B------:R-:W-:Y:S01]  /*1790*/  FFMA R0, R0, R13, RZ ;  /* 0x0000000d00007223 */ /* 0x000fe200000000ff */
[----:B------:R-:W-:Y:S01]  /*17a0*/  UIADD3 UR8, UPT, UPT, UR8, 0x20, URZ ;  /* 0x0000002008087890 */ /* 0x000fe2000fffe0ff */
[CC--:B------:R-:W-:Y:S01]  /*17b0*/  FMUL R16, R19.reuse, R4.reuse ;  /* 0x0000000413107220 */ /* 0x0c0fe20000400000 */
[-C--:B------:R-:W-:Y:S01]  /*17c0*/  FMUL R20, R19, R17.reuse ;  /* 0x0000001113147220 */ /* 0x080fe20000400000 */
[C-C-:B------:R-:W-:Y:S01]  /*17d0*/  FFMA R14, R11.reuse, R4, R12.reuse ;  /* 0x000000040b0e7223 */ /* 0x140fe2000000000c */
[----:B------:R-:W-:Y:S01]  /*17e0*/  FFMA R18, R11, R17, R12 ;  /* 0x000000110b127223 */ /* 0x000fe2000000000c */
[----:B------:R-:W-:Y:S01]  /*17f0*/  FFMA R0, R0, R15, R13 ;  /* 0x0000000f00007223 */ /* 0x000fe2000000000d */
[----:B------:R-:W-:Y:S01]  /*1800*/  FADD R12, R25, R24 ;  /* 0x00000018190c7221 */ /* 0x000fe20000000000 */
[C---:B------:R-:W-:Y:S01]  /*1810*/  FFMA R34, R11.reuse, R17, R30 ;  /* 0x000000110b227223 */ /* 0x040fe2000000001e */
[CC--:B------:R-:W-:Y:S01]  /*1820*/  FFMA R13, R11.reuse, R6.reuse, -R16 ;  /* 0x000000060b0d7223 */ /* 0x0c0fe20000000810 */
[C---:B------:R-:W-:Y:S01]  /*1830*/  FFMA R17, R11.reuse, R6, -R20 ;  /* 0x000000060b117223 */ /* 0x040fe20000000814 */
[C---:B------:R-:W-:Y:S01]  /*1840*/  FFMA R30, R11.reuse, R4, R30 ;  /* 0x000000040b1e7223 */ /* 0x040fe2000000001e */
[----:B------:R-:W-:Y:S01]  /*1850*/  FFMA R6, R12, -0.5, R25 ;  /* 0xbf0000000c067823 */ /* 0x000fe20000000019 */
[----:B------:R-:W-:Y:S01]  /*1860*/  @P1 FADD R0, RZ, -R0 ;  /* 0x80000000ff001221 */ /* 0x000fe20000000000 */
[----:B------:R-:W-:Y:S01]  /*1870*/  FFMA R4, R36, -0.5, R27 ;  /* 0xbf00000024047823 */ /* 0x000fe2000000001b */
[----:B------:R-:W-:Y:S01]  /*1880*/  FFMA R33, R12, -0.5, R24 ;  /* 0xbf0000000c217823 */ /* 0x000fe20000000018 */
[----:B------:R-:W-:Y:S01]  /*1890*/  FFMA R19, R36, -0.5, R26 ;  /* 0xbf00000024137823 */ /* 0x000fe2000000001a */
[CC--:B------:R-:W-:Y:S01]  /*18a0*/  FFMA R35, R11.reuse, R21.reuse, -R16 ;  /* 0x000000150b237223 */ /* 0x0c0fe20000000810 */
[----:B------:R-:W-:Y:S01]  /*18b0*/  FFMA R23, R11, R21, -R20 ;  /* 0x000000150b177223 */ /* 0x000fe20000000814 */
[C---:B------:R-:W-:Y:S01]  /*18c0*/  FMUL R16, R0.reuse, R6 ;  /* 0x0000000600107220 */ /* 0x040fe20000400000 */
[CC--:B------:R-:W-:Y:S01]  /*18d0*/  FMUL R15, R0.reuse, R4.reuse ;  /* 0x00000004000f7220 */ /* 0x0c0fe20000400000 */
[C---:B------:R-:W-:Y:S01]  /*18e0*/  FMUL R20, R0.reuse, R33 ;  /* 0x0000002100147220 */ /* 0x040fe20000400000 */
[-C--:B------:R-:W-:Y:S01]  /*18f0*/  FMUL R0, R0, R19.reuse ;  /* 0x0000001300007220 */ /* 0x080fe20000400000 */
[CCC-:B------:R-:W-:Y:S01]  /*1900*/  FFMA R21, R7.reuse, R19.reuse, R16.reuse ;  /* 0x0000001307157223 */ /* 0x1c0fe20000000010 */
[CC--:B------:R-:W-:Y:S01]  /*1910*/  FFMA R11, R7.reuse, R4.reuse, R16 ;  /* 0x00000004070b7223 */ /* 0x0c0fe20000000010 */
[C-C-:B------:R-:W-:Y:S01]  /*1920*/  FFMA R19, R7.reuse, R19, R20.reuse ;  /* 0x0000001307137223 */ /* 0x140fe20000000014 */
[C---:B------:R-:W-:Y:S01]  /*1930*/  FFMA R37, R7.reuse, R4, R20 ;  /* 0x0000000407257223 */ /* 0x040fe20000000014 */
[CCC-:B------:R-:W-:Y:S01]  /*1940*/  FFMA R43, R7.reuse, R6.reuse, -R15.reuse ;  /* 0x00000006072b7223 */ /* 0x1c0fe2000000080f */
[C-C-:B------:R-:W-:Y:S01]  /*1950*/  FFMA R41, R7.reuse, R6, -R0.reuse ;  /* 0x0000000607297223 */ /* 0x140fe20000000800 */
[CC--:B------:R-:W-:Y:S01]  /*1960*/  FFMA R39, R7.reuse, R33.reuse, -R0 ;  /* 0x0000002107277223 */ /* 0x0c0fe20000000800 */
[----:B------:R-:W-:Y:S01]  /*1970*/  FFMA R7, R7, R33, -R15 ;  /* 0x0000002107077223 */ /* 0x000fe2000000080f */
[C---:B------:R-:W-:Y:S01]  /*1980*/  FFMA R42, R36.reuse, 0.5, R11 ;  /* 0x3f000000242a7823 */ /* 0x040fe2000000000b */
[C---:B------:R-:W-:Y:S01]  /*1990*/  FFMA R40, R36.reuse, 0.5, R21 ;  /* 0x3f00000024287823 */ /* 0x040fe20000000015 */
[C---:B------:R-:W-:Y:S01]  /*19a0*/  FFMA R38, R36.reuse, 0.5, R19 ;  /* 0x3f00000024267823 */ /* 0x040fe20000000013 */
[----:B------:R-:W-:Y:S01]  /*19b0*/  FFMA R36, R36, 0.5, R37 ;  /* 0x3f00000024247823 */ /* 0x000fe20000000025 */
[C---:B------:R-:W-:Y:S01]  /*19c0*/  FFMA R43, R12.reuse, 0.5, R43 ;  /* 0x3f0000000c2b7823 */ /* 0x040fe2000000002b */
[C---:B------:R-:W-:Y:S01]  /*19d0*/  FFMA R41, R12.reuse, 0.5, R41 ;  /* 0x3f0000000c297823 */ /* 0x040fe20000000029 */
[C---:B------:R-:W-:Y:S01]  /*19e0*/  FFMA R39, R12.reuse, 0.5, R39 ;  /* 0x3f0000000c277823 */ /* 0x040fe20000000027 */
[----:B------:R-:W-:Y:S01]  /*19f0*/  FFMA R37, R12, 0.5, R7 ;  /* 0x3f0000000c257823 */ /* 0x000fe20000000007 */
[C---:B------:R-:W-:Y:S01]  /*1a00*/  FFMA R12, R3.reuse, 0.5, R14 ;  /* 0x3f000000030c7823 */ /* 0x040fe2000000000e */
[C---:B------:R-:W-:Y:S01]  /*1a10*/  FFMA R14, R3.reuse, 0.5, R18 ;  /* 0x3f000000030e7823 */ /* 0x040fe20000000012 */
[C---:B------:R-:W-:Y:S01]  /*1a20*/  FFMA R15, R2.reuse, 0.5, R17 ;  /* 0x3f000000020f7823 */ /* 0x040fe20000000011 */
[C---:B------:R-:W-:Y:S01]  /*1a30*/  FFMA R16, R3.reuse, 0.5, R34 ;  /* 0x3f00000003107823 */ /* 0x040fe20000000022 */
[----:B------:R-:W-:Y:S01]  /*1a40*/  FFMA R18, R3, 0.5, R30 ;  /* 0x3f00000003127823 */ /* 0x000fe2000000001e */
[C---:B------:R-:W-:Y:S01]  /*1a50*/  FFMA R13, R2.reuse, 0.5, R13 ;  /* 0x3f000000020d7823 */ /* 0x040fe2000000000d */
[C---:B------:R-:W-:Y:S01]  /*1a60*/  FFMA R17, R2.reuse, 0.5, R23 ;  /* 0x3f00000002117823 */ /* 0x040fe20000000017 */
[----:B------:R-:W-:Y:S01]  /*1a70*/  FFMA R19, R2, 0.5, R35 ;  /* 0x3f00000002137823 */ /* 0x000fe20000000023 */
[----:B------:R-:W-:Y:S01]  /*1a80*/  IMAD.MOV.U32 R23, RZ, RZ, R12 ;  /* 0x000000ffff177224 */ /* 0x000fe200078e000c */
[CC--:B------:R-:W-:Y:S01]  /*1a90*/  FMNMX R21, R42.reuse, R40.reuse, !PT ;  /* 0x000000282a157209 */ /* 0x0c0fe20007800000 */
[----:B------:R0:W-:Y:S01]  /*1aa0*/  STL.128 [R1+0xa0], R12 ;  /* 0x0000a00c01007387 */ /* 0x0001e20000100c00 */
[----:B------:R-:W-:Y:S01]  /*1ab0*/  FMNMX R20, R42, R40, PT ;  /* 0x000000282a147209 */ /* 0x000fe20003800000 */
[----:B------:R-:W-:Y:S01]  /*1ac0*/  UMOV UR4, URZ ;  /* 0x000000ff00047c82 */ /* 0x000fe20008000000 */
[CC--:B------:R-:W-:Y:S01]  /*1ad0*/  FMNMX R11, R43.reuse, R41.reuse, !PT ;  /* 0x000000292b0b7209 */ /* 0x0c0fe20007800000 */
[----:B------:R0:W-:Y:S01]  /*1ae0*/  STL.128 [R1+0xb0], R16 ;  /* 0x0000b01001007387 */ /* 0x0001e20000100c00 */
[----:B------:R-:W-:-:S02]  /*1af0*/  FMNMX R7, R43, R41, PT ;  /* 0x000000292b077209 */ /* 0x000fc40003800000 */
[CC--:B------:R-:W-:Y:S01]  /*1b00*/  FMNMX R6, R40.reuse, R38.reuse, !PT ;  /* 0x0000002628067209 */ /* 0x0c0fe20007800000 */
[----:B------:R0:W-:Y:S01]  /*1b10*/  STL.64 [R1+0xc0], R12 ;  /* 0x0000c00c01007387 */ /* 0x0001e20000100a00 */
[----:B------:R-:W-:Y:S02]  /*1b20*/  FMNMX R4, R40, R38, PT ;  /* 0x0000002628047209 */ /* 0x000fe40003800000 */
[CC--:B------:R-:W-:Y:S02]  /*1b30*/  FMNMX R3, R41.reuse, R39.reuse, !PT ;  /* 0x0000002729037209 */ /* 0x0c0fe40007800000 */
[----:B------:R-:W-:Y:S02]  /*1b40*/  FMNMX R2, R41, R39, PT ;  /* 0x0000002729027209 */ /* 0x000fe40003800000 */
[CC--:B------:R-:W-:Y:S02]  /*1b50*/  FMNMX R0, R38.reuse, R36.reuse, !PT ;  /* 0x0000002426007209 */ /* 0x0c0fe40007800000 */
[----:B------:R-:W-:-:S02]  /*1b60*/  FMNMX R49, R38, R36, PT ;  /* 0x0000002426317209 */ /* 0x000fc40003800000 */
[CC--:B------:R-:W-:Y:S02]  /*1b70*/  FMNMX R48, R39.reuse, R37.reuse, !PT ;  /* 0x0000002527307209 */ /* 0x0c0fe40007800000 */
[-C--:B------:R-:W-:Y:S02]  /*1b80*/  FMNMX R47, R39, R37.reuse, PT ;  /* 0x00000025272f7209 */ /* 0x080fe40003800000 */
[CC--:B------:R-:W-:Y:S02]  /*1b90*/  FMNMX R46, R42.reuse, R36.reuse, !PT ;  /* 0x000000242a2e7209 */ /* 0x0c0fe40007800000 */
[----:B------:R-:W-:Y:S02]  /*1ba0*/  FMNMX R35, R42, R36, PT ;  /* 0x000000242a237209 */ /* 0x000fe40003800000 */
[CC--:B------:R-:W-:Y:S02]  /*1bb0*/  FMNMX R34, R43.reuse, R37.reuse, !PT ;  /* 0x000000252b227209 */ /* 0x0c0fe40007800000 */
[----:B0-----:R-:W-:-:S07]  /*1bc0*/  FMNMX R33, R43, R37, PT ;  /* 0x000000252b217209 */ /* 0x001fce0003800000 */
.L_x_218:
[----:B0123--:R-:W2:Y:S01]  /*1bd0*/  LDL R30, [UR5+-0x4] ;  /* 0xfffffc05ff1e7983 */ /* 0x00fea20008100800 */
[----:B------:R-:W-:Y:S01]  /*1be0*/  UIADD3 UR4, UPT, UPT, UR4, 0x1, URZ ;  /* 0x0000000104047890 */ /* 0x000fe2000fffe0ff */
[----:B------:R-:W-:Y:S01]  /*1bf0*/  BSSY.RECONVERGENT B2, `(.L_x_166) ;  /* 0x000007e000027945 */ /* 0x000fe20003800200 */
[-C--:B------:R-:W-:Y:S02]  /*1c00*/  MOV R55, R23.reuse ;  /* 0x0000001700377202 */ /* 0x080fe40000000f00 */
[----:B------:R-:W-:Y:S01]  /*1c10*/  UISETP.NE.AND UP0, UPT, UR4, 0x4, UPT ;  /* 0x000000040400788c */ /* 0x000fe2000bf05270 */
[CC--:B--2---:R-:W-:Y:S02]  /*1c20*/  FMNMX R54, R30.reuse, R23.reuse, !PT ;  /* 0x000000171e367209 */ /* 0x0c4fe40007800000 */
[----:B------:R-:W-:Y:S01]  /*1c30*/  FMNMX R57, R30, R23, PT ;  /* 0x000000171e397209 */ /* 0x000fe20003800000 */
[----:B------:R-:W-:Y:S01]  /*1c40*/  IMAD.MOV.U32 R23, RZ, RZ, R30 ;  /* 0x000000ffff177224 */ /* 0x000fe200078e001e */
[----:B------:R-:W-:-:S04]  /*1c50*/  FSETP.GTU.AND P0, PT, R20, R54, PT ;  /* 0x000000361400720b */ /* 0x000fc80003f0c000 */
[----:B------:R-:W-:-:S13]  /*1c60*/  FSETP.GTU.OR P0, PT, R57, R21, P0 ;  /* 0x000000153900720b */ /* 0x000fda000070c400 */
[----:B------:R-:W-:Y:S05]  /*1c70*/  @P0 BRA `(.L_x_167) ;  /* 0x0000000400d40947 */ /* 0x000fea0003800000 */
[----:B------:R-:W2:Y:S04]  /*1c80*/  LDL R30, [UR5+-0x8] ;  /* 0xfffff805ff1e7983 */ /* 0x000ea80008100800 */
[----:B------:R-:W2:Y:S02]  /*1c90*/  LDL R45, [UR5] ;  /* 0x00000005ff2d7983 */ /* 0x000ea40008100800 */
        /* <DEDUP_REMOVED lines=8> */
[C---:B------:R-:W-:Y:S01]  /*1d20*/  FADD R58, -R42.reuse, R23 ;  /* 0x000000172a3a7221 */ /* 0x040fe20000000100 */
[----:B------:R-:W-:Y:S01]  /*1d30*/  FADD R44, -R42, R55 ;  /* 0x000000372a2c7221 */ /* 0x000fe20000000100 */
[----:B------:R-:W-:Y:S01]  /*1d40*/  FMUL R61, R61, R56 ;  /* 0x000000383d3d7220 */ /* 0x000fe20000400000 */
[----:B------:R-:W-:Y:S01]  /*1d50*/  FADD R63, -R43, R45 ;  /* 0x0000002d2b3f7221 */ /* 0x000fe20000000100 */
[----:B------:R-:W-:Y:S02]  /*1d60*/  FMUL R65, R59, R58 ;  /* 0x0000003a3b417220 */ /* 0x000fe40000400000 */
[----:B------:R-:W-:Y:S01]  /*1d70*/  FFMA R61, R44, R59, -R61 ;  /* 0x0000003b2c3d7223 */ /* 0x000fe2000000083d */
[----:B------:R-:W-:Y:S01]  /*1d80*/  FADD R59, R23, -R55 ;  /* 0x80000037173b7221 */ /* 0x000fe20000000000 */
[----:B------:R-:W-:Y:S01]  /*1d90*/  FFMA R58, R56, R63, -R65 ;  /* 0x0000003f383a7223 */ /* 0x000fe20000000841 */
[----:B------:R-:W-:Y:S01]  /*1da0*/  FADD R44, R43, -R30 ;  /* 0x8000001e2b2c7221 */ /* 0x000fe20000000000 */
[----:B------:R-:W-:-:S02]  /*1db0*/  FADD R65, R42, -R55 ;  /* 0x800000372a417221 */ /* 0x000fc40000000000 */
[----:B------:R-:W-:Y:S01]  /*1dc0*/  FMUL R60, R61, R58 ;  /* 0x0000003a3d3c7220 */ /* 0x000fe20000400000 */
[----:B------:R-:W-:Y:S01]  /*1dd0*/  FMUL R58, R59, R44 ;  /* 0x0000002c3b3a7220 */ /* 0x000fe20000400000 */
[----:B------:R-:W-:Y:S01]  /*1de0*/  FADD R44, -R30, R45 ;  /* 0x0000002d1e2c7221 */ /* 0x000fe20000000100 */
[----:B------:R-:W-:Y:S02]  /*1df0*/  FADD R61, R40, -R55 ;  /* 0x80000037283d7221 */ /* 0x000fe40000000000 */
[----:B------:R-:W-:Y:S01]  /*1e00*/  FSETP.GT.AND P0, PT, R60, RZ, PT ;  /* 0x000000ff3c00720b */ /* 0x000fe20003f04000 */
[----:B------:R-:W-:Y:S01]  /*1e10*/  FFMA R65, R65, R44, -R58 ;  /* 0x0000002c41417223 */ /* 0x000fe2000000083a */
[----:B------:R-:W-:Y:S01]  /*1e20*/  FADD R58, R41, -R30 ;  /* 0x8000001e293a7221 */ /* 0x000fe20000000000 */
[----:B------:R-:W-:-:S03]  /*1e30*/  FMUL R61, R44, R61 ;  /* 0x0000003d2c3d7220 */ /* 0x000fc60000400000 */
        /* <DEDUP_REMOVED lines=21> */
[----:B------:R-:W-:-:S07]  /*1f90*/  MOV R56, 0x1fb0 ;  /* 0x00001fb000387802 */ /* 0x000fce0000000f00 */
[----:B------:R-:W-:Y:S05]  /*1fa0*/  CALL.REL.NOINC `($__internal_1_$__cuda_sm3x_div_rn_noftz_f32_slowpath) ;  /* 0x0000007c00507944 */ /* 0x000fea0003c00000 */
[----:B------:R-:W-:-:S07]  /*1fb0*/  MOV R45, R30 ;  /* 0x0000001e002d7202 */ /* 0x000fce0000000f00 */
.L_x_171:
[----:B------:R-:W-:Y:S05]  /*1fc0*/  BSYNC.RECONVERGENT B4 ;  /* 0x0000000000047941 */ /* 0x000fea0003800200 */
.L_x_170:
        /* <DEDUP_REMOVED lines=14> */
[----:B------:R-:W-:Y:S05]  /*20b0*/  CALL.REL.NOINC `($__internal_1_$__cuda_sm3x_div_rn_noftz_f32_slowpath) ;  /* 0x0000007c000c7944 */ /* 0x000fea0003c00000 */
.L_x_173:
[----:B------:R-:W-:Y:S05]  /*20c0*/  BSYNC.RECONVERGENT B4 ;  /* 0x0000000000047941 */ /* 0x000fea0003800200 */
.L_x_172:
[----:B------:R-:W-:Y:S01]  /*20d0*/  IMAD.MOV.U32 R45, RZ, RZ, R30 ;  /* 0x000000ffff2d7224 */ /* 0x000fe200078e001e */
[----:B------:R-:W-:Y:S06]  /*20e0*/  BRA `(.L_x_174) ;  /* 0x0000000000a07947 */ /* 0x000fec0003800000 */
.L_x_169:
        /* <DEDUP_REMOVED lines=22> */
.L_x_176:
[----:B------:R-:W-:Y:S05]  /*2250*/  BSYNC.RECONVERGENT B4 ;  /* 0x0000000000047941 */ /* 0x000fea0003800200 */
.L_x_175:
        /* <DEDUP_REMOVED lines=15> */
.L_x_178:
[----:B------:R-:W-:Y:S05]  /*2350*/  BSYNC.RECONVERGENT B4 ;  /* 0x0000000000047941 */ /* 0x000fea0003800200 */
.L_x_177:
[----:B------:R-:W-:-:S07]  /*2360*/  IMAD.MOV.U32 R45, RZ, RZ, R30 ;  /* 0x000000ffff2d7224 */ /* 0x000fce00078e001e */
.L_x_174:
[----:B------:R-:W-:Y:S05]  /*2370*/  BSYNC.RECONVERGENT B3 ;  /* 0x0000000000037941 */ /* 0x000fea0003800200 */
.L_x_168:
[----:B------:R-:W-:Y:S01]  /*2380*/  LEA R30, R50, UR8, 0x3 ;  /* 0x00000008321e7c11 */ /* 0x000fe2000f8e18ff */
[----:B------:R-:W-:Y:S01]  /*2390*/  FADD R51, R51, R44 ;  /* 0x0000002c33337221 */ /* 0x000fe20000000000 */
[----:B------:R-:W-:Y:S01]  /*23a0*/  FADD R52, R52, R45 ;  /* 0x0000002d34347221 */ /* 0x000fe20000000000 */
[----:B------:R-:W-:Y:S02]  /*23b0*/  IADD3 R50, PT, PT, R50, 0x1, RZ ;  /* 0x0000000132327810 */ /* 0x000fe40007ffe0ff */
[----:B------:R0:W-:Y:S05]  /*23c0*/  STL.64 [R30], R44 ;  /* 0x0000002c1e007387 */ /* 0x0001ea0000100a00 */
.L_x_167:
[----:B------:R-:W-:Y:S05]  /*23d0*/  BSYNC.RECONVERGENT B2 ;  /* 0x0000000000027941 */ /* 0x000fea0003800200 */
.L_x_166:
[----:B------:R-:W-:Y:S01]  /*23e0*/  FSETP.GTU.AND P0, PT, R4, R54, PT ;  /* 0x000000360400720b */ /* 0x000fe20003f0c000 */
[----:B------:R-:W-:Y:S03]  /*23f0*/  BSSY.RECONVERGENT B2, `(.L_x_179) ;  /* 0x0000078000027945 */ /* 0x000fe60003800200 */
[----:B------:R-:W-:-:S13]  /*2400*/  FSETP.GTU.OR P0, PT, R57, R6, P0 ;  /* 0x000000063900720b */ /* 0x000fda000070c400 */
[----:B------:R-:W-:Y:S05]  /*2410*/  @P0 BRA `(.L_x_180) ;  /* 0x0000000400d40947 */ /* 0x000fea0003800000 */
[----:B0-----:R-:W2:Y:S04]  /*2420*/  LDL R30, [UR5+-0x8] ;  /* 0xfffff805ff1e7983 */ /* 0x001ea80008100800 */
        /* <DEDUP_REMOVED lines=17> */
[----:B------:R-:W-:-:S03]  /*2540*/  FADD R44, R41, -R30 ;  /* 0x8000001e292c7221 */ /* 0x000fc60000000000 */
[----:B------:R-:W-:Y:S01]  /*2550*/  FMUL R60, R61, R58 ;  /* 0x0000003a3d3c7220 */ /* 0x000fe20000400000 */
[----:B------:R-:W-:Y:S01]  /*2560*/  FMUL R65, R59, R44 ;  /* 0x0000002c3b417220 */ /* 0x000fe20000400000 */
[----:B------:R-:W-:Y:S01]  /*2570*/  FADD R58, R40, -R55 ;  /* 0x80000037283a7221 */ /* 0x000fe20000000000 */
[----:B------:R-:W-:Y:S01]  /*2580*/  FADD R44, -R30, R45 ;  /* 0x0000002d1e2c7221 */ /* 0x000fe20000000100 */
[----:B------:R-:W-:Y:S01]  /*2590*/  FADD R61, R38, -R55 ;  /* 0x80000037263d7221 */ /* 0x000fe20000000000 */
[----:B------:R-:W-:Y:S02]  /*25a0*/  FSETP.GT.AND P0, PT, R60, RZ, PT ;  /* 0x000000ff3c00720b */ /* 0x000fe40003f04000 */
        /* <DEDUP_REMOVED lines=34> */
[----:B------:R-:W-:-:S07]  /*27d0*/  IMAD.MOV.U32 R45, RZ, RZ, R30 ;  /* 0x000000ffff2d7224 */ /* 0x000fce00078e001e */
.L_x_184:
[----:B------:R-:W-:Y:S05]  /*27e0*/  BSYNC.RECONVERGENT B4 ;  /* 0x0000000000047941 */ /* 0x000fea0003800200 */
.L_x_183:
        /* <DEDUP_REMOVED lines=14> */
[----:B------:R-:W-:Y:S05]  /*28d0*/  CALL.REL.NOINC `($__internal_1_$__cuda_sm3x_div_rn_noftz_f32_slowpath) ;  /* 0x0000007400047944 */ /* 0x000fea0003c00000 */
.L_x_186:
[----:B------:R-:W-:Y:S05]  /*28e0*/  BSYNC.RECONVERGENT B4 ;  /* 0x0000000000047941 */ /* 0x000fea0003800200 */
.L_x_185:
[----:B------:R-:W-:Y:S01]  /*28f0*/  MOV R45, R30 ;  /* 0x0000001e002d7202 */ /* 0x000fe20000000f00 */
[----:B------:R-:W-:Y:S06]  /*2900*/  BRA `(.L_x_187) ;  /* 0x0000000000807947 */ /* 0x000fec0003800000 */
.L_x_182:
        /* <DEDUP_REMOVED lines=14> */
.L_x_189:
[----:B------:R-:W-:Y:S05]  /*29f0*/  BSYNC.RECONVERGENT B4 ;  /* 0x0000000000047941 */ /* 0x000fea0003800200 */
.L_x_188:
        /* <DEDUP_REMOVED lines=15> */
.L_x_191:
[----:B------:R-:W-:Y:S05]  /*2af0*/  BSYNC.RECONVERGENT B4 ;  /* 0x0000000000047941 */ /* 0x000fea0003800200 */
.L_x_190:
[----:B------:R-:W-:-:S07]  /*2b00*/  MOV R45, R30 ;  /* 0x0000001e002d7202 */ /* 0x000fce0000000f00 */
.L_x_187:
[----:B------:R-:W-:Y:S05]  /*2b10*/  BSYNC.RECONVERGENT B3 ;  /* 0x0000000000037941 */ /* 0x000fea0003800200 */
.L_x_181:
[----:B------:R-:W-:Y:S01]  /*2b20*/  LEA R30, R50, UR8, 0x3 ;  /* 0x00000008321e7c11 */ /* 0x000fe2000f8e18ff */
[----:B------:R-:W-:Y:S01]  /*2b30*/  FADD R51, R51, R44 ;  /* 0x0000002c33337221 */ /* 0x000fe20000000000 */
[----:B------:R-:W-:Y:S01]  /*2b40*/  FADD R52, R52, R45 ;  /* 0x0000002d34347221 */ /* 0x000fe20000000000 */
[----:B------:R-:W-:Y:S02]  /*2b50*/  VIADD R50, R50, 0x1 ;  /* 0x0000000132327836 */ /* 0x000fe40000000000 */
[----:B------:R1:W-:Y:S05]  /*2b60*/  STL.64 [R30], R44 ;  /* 0x0000002c1e007387 */ /* 0x0003ea0000100a00 */
.L_x_180:
[----:B------:R-:W-:Y:S05]  /*2b70*/  BSYNC.RECONVERGENT B2 ;  /* 0x0000000000027941 */ /* 0x000fea0003800200 */
.L_x_179:
[----:B------:R-:W-:Y:S01]  /*2b80*/  FSETP.GTU.AND P0, PT, R49, R54, PT ;  /* 0x000000363100720b */ /* 0x000fe20003f0c000 */
[----:B------:R-:W-:Y:S03]  /*2b90*/  BSSY.RECONVERGENT B2, `(.L_x_192) ;  /* 0x0000078000027945 */ /* 0x000fe60003800200 */
[----:B------:R-:W-:-:S13]  /*2ba0*/  FSETP.GTU.OR P0, PT, R57, R0, P0 ;  /* 0x000000003900720b */ /* 0x000fda000070c400 */
[----:B------:R-:W-:Y:S05]  /*2bb0*/  @P0 BRA `(.L_x_193) ;  /* 0x0000000400d40947 */ /* 0x000fea0003800000 */
[----:B01----:R-:W2:Y:S04]  /*2bc0*/  LDL R30, [UR5+-0x8] ;  /* 0xfffff805ff1e7983 */ /* 0x003ea80008100800 */
        /* <DEDUP_REMOVED lines=13> */
[----:B------:R-:W-:Y:S01]  /*2ca0*/  FMUL R65, R59, R58 ;  /* 0x0000003a3b417220 */ /* 0x000fe20000400000 */
[----:B------:R-:W-:Y:S01]  /*2cb0*/  FADD R58, R23, -R55 ;  /* 0x80000037173a7221 */ /* 0x000fe20000000000 */
[----:B------:R-:W-:Y:S01]  /*2cc0*/  FFMA R44, R44, R59, -R61 ;  /* 0x0000003b2c2c7223 */ /* 0x000fe2000000083d */
[----:B------:R-:W-:Y:S01]  /*2cd0*/  FADD R59, R39, -R30 ;  /* 0x8000001e273b7221 */ /* 0x000fe20000000000 */
[----:B------:R-:W-:Y:S01]  /*2ce0*/  FFMA R63, R56, R63, -R65 ;  /* 0x0000003f383f7223 */ /* 0x000fe20000000841 */
[--C-:B------:R-:W-:Y:S01]  /*2cf0*/  FADD R60, R38, -R55.reuse ;  /* 0x80000037263c7221 */ /* 0x100fe20000000000 */
[----:B------:R-:W-:Y:S01]  /*2d00*/  FADD R61, R36, -R55 ;  /* 0x80000037243d7221 */ /* 0x000fe20000000000 */
[----:B------:R-:W-:Y:S01]  /*2d10*/  FMUL R59, R58, R59 ;  /* 0x0000003b3a3b7220 */ /* 0x000fe20000400000 */
[----:B------:R-:W-:Y:S01]  /*2d20*/  FMUL R63, R44, R63 ;  /* 0x0000003f2c3f7220 */ /* 0x000fe20000400000 */
[----:B------:R-:W-:-:S04]  /*2d30*/  FADD R44, -R30, R45 ;  /* 0x0000002d1e2c7221 */ /* 0x000fc80000000100 */
[----:B------:R-:W-:Y:S01]  /*2d40*/  FFMA R65, R60, R44, -R59 ;  /* 0x0000002c3c417223 */ /* 0x000fe2000000083b */
[----:B------:R-:W-:Y:S01]  /*2d50*/  FADD R59, R37, -R30 ;  /* 0x8000001e253b7221 */ /* 0x000fe20000000000 */
[----:B------:R-:W-:Y:S01]  /*2d60*/  FMUL R60, R44, R61 ;  /* 0x0000003d2c3c7220 */ /* 0x000fe20000400000 */
[----:B------:R-:W-:Y:S02]  /*2d70*/  FSETP.GT.AND P0, PT, R63, RZ, PT ;  /* 0x000000ff3f00720b */ /* 0x000fe40003f04000 */
        /* <DEDUP_REMOVED lines=17> */
[----:B------:R-:W-:-:S03]  /*2e90*/  FFMA R63, R56, R65, -R63 ;  /* 0x00000041383f7223 */ /* 0x000fc6000000083f */
[----:B------:R-:W-:Y:S01]  /*2ea0*/  FFMA R44, R38, R37, -R45 ;  /* 0x00000025262c7223 */ /* 0x000fe2000000082d */
[----:B------:R-:W0:Y:S01]  /*2eb0*/  MUFU.RCP R60, R63 ;  /* 0x0000003f003c7308 */ /* 0x000e220000001000 */
[----:B------:R-:W-:-:S04]  /*2ec0*/  FMUL R45, R56, R64 ;  /* 0x00000040382d7220 */ /* 0x000fc80000400000 */
        /* <DEDUP_REMOVED lines=11> */
.L_x_197:
[----:B------:R-:W-:Y:S05]  /*2f80*/  BSYNC.RECONVERGENT B4 ;  /* 0x0000000000047941 */ /* 0x000fea0003800200 */
.L_x_196:
[----:B------:R-:W0:Y:S01]  /*2f90*/  MUFU.RCP R30, R63 ;  /* 0x0000003f001e7308 */ /* 0x000e220000001000 */
[----:B------:R-:W-:Y:S01]  /*2fa0*/  FMUL R65, R65, R44 ;  /* 0x0000002c41417220 */ /* 0x000fe20000400000 */
[----:B------:R-:W-:Y:S01]  /*2fb0*/  BSSY.RECONVERGENT B4, `(.L_x_198) ;  /* 0x000000d000047945 */ /* 0x000fe20003800200 */
[----:B------:R-:W-:Y:S02]  /*2fc0*/  IMAD.MOV.U32 R44, RZ, RZ, R45 ;  /* 0x000000ffff2c7224 */ /* 0x000fe400078e002d */
        /* <DEDUP_REMOVED lines=11> */
.L_x_199:
[----:B------:R-:W-:Y:S05]  /*3080*/  BSYNC.RECONVERGENT B4 ;  /* 0x0000000000047941 */ /* 0x000fea0003800200 */
.L_x_198:
[----:B------:R-:W-:Y:S01]  /*3090*/  IMAD.MOV.U32 R45, RZ, RZ, R30 ;  /* 0x000000ffff2d7224 */ /* 0x000fe200078e001e */
[----:B------:R-:W-:Y:S06]  /*30a0*/  BRA `(.L_x_200) ;  /* 0x0000000000807947 */ /* 0x000fec0003800000 */
.L_x_195:
        /* <DEDUP_REMOVED lines=14> */
.L_x_202:
[----:B------:R-:W-:Y:S05]  /*3190*/  BSYNC.RECONVERGENT B4 ;  /* 0x0000000000047941 */ /* 0x000fea0003800200 */
.L_x_201:
        /* <DEDUP_REMOVED lines=15> */
.L_x_204:
[----:B------:R-:W-:Y:S05]  /*3290*/  BSYNC.RECONVERGENT B4 ;  /* 0x0000000000047941 */ /* 0x000fea0003800200 */
.L_x_203:
[----:B------:R-:W-:-:S07]  /*32a0*/  IMAD.MOV.U32 R45, RZ, RZ, R30 ;  /* 0x000000ffff2d7224 */ /* 0x000fce00078e001e */
.L_x_200:
[----:B------:R-:W-:Y:S05]  /*32b0*/  BSYNC.RECONVERGENT B3 ;  /* 0x0000000000037941 */ /* 0x000fea0003800200 */
.L_x_194:
[----:B------:R-:W-:Y:S01]  /*32c0*/  LEA R30, R50, UR8, 0x3 ;  /* 0x00000008321e7c11 */ /* 0x000fe2000f8e18ff */
[----:B------:R-:W-:Y:S01]  /*32d0*/  FADD R51, R51, R44 ;  /* 0x0000002c33337221 */ /* 0x000fe20000000000 */
[----:B------:R-:W-:Y:S01]  /*32e0*/  FADD R52, R52, R45 ;  /* 0x0000002d34347221 */ /* 0x000fe20000000000 */
[----:B------:R-:W-:Y:S02]  /*32f0*/  IADD3 R50, PT, PT, R50, 0x1, RZ ;  /* 0x0000000132327810 */ /* 0x000fe40007ffe0ff */
[----:B------:R2:W-:Y:S05]  /*3300*/  STL.64 [R30], R44 ;  /* 0x0000002c1e007387 */ /* 0x0005ea0000100a00 */
.L_x_193:
[----:B------:R-:W-:Y:S05]  /*3310*/  BSYNC.RECONVERGENT B2 ;  /* 0x0000000000027941 */ /* 0x000fea0003800200 */
.L_x_192:
[----:B------:R-:W-:Y:S01]  /*3320*/  FSETP.GTU.AND P0, PT, R35, R54, PT ;  /* 0x000000362300720b */ /* 0x000fe20003f0c000 */
[----:B------:R-:W-:Y:S03]  /*3330*/  BSSY.RECONVERGENT B2, `(.L_x_205) ;  /* 0x000007c000027945 */ /* 0x000fe60003800200 */
[----:B------:R-:W-:-:S13]  /*3340*/  FSETP.GTU.OR P0, PT, R57, R46, P0 ;  /* 0x0000002e3900720b */ /* 0x000fda000070c400 */
[----:B------:R-:W-:Y:S05]  /*3350*/  @P0 BRA `(.L_x_206) ;  /* 0x0000000400e40947 */ /* 0x000fea0003800000 */
[----:B012---:R-:W2:Y:S04]  /*3360*/  LDL R30, [UR5+-0x8] ;  /* 0xfffff805ff1e7983 */ /* 0x007ea80008100800 */
[----:B------:R-:W2:Y:S02]  /*3370*/  LDL R59, [UR5] ;  /* 0x00000005ff3b7983 */ /* 0x000ea40008100800 */
[CC--:B--2---:R-:W-:Y:S02]  /*3380*/  FMNMX R44, R30.reuse, R59.reuse, !PT ;  /* 0x0000003b1e2c7209 */ /* 0x0c4fe40007800000 */
        /* <DEDUP_REMOVED lines=14> */
[----:B------:R-:W-:Y:S01]  /*3470*/  FADD R58, R36, -R55 ;  /* 0x80000037243a7221 */ /* 0x000fe20000000000 */
[----:B------:R-:W-:Y:S01]  /*3480*/  FADD R44, -R30, R59 ;  /* 0x0000003b1e2c7221 */ /* 0x000fe20000000100 */
[----:B------:R-:W-:Y:S01]  /*3490*/  FMUL R57, R45, R54 ;  /* 0x000000362d397220 */ /* 0x000fe20000400000 */
[----:B------:R-:W-:Y:S01]  /*34a0*/  FADD R67, R42, -R55 ;  /* 0x800000372a437221 */ /* 0x000fe20000000000 */
[----:B------:R-:W-:-:S02]  /*34b0*/  FADD R63, -R37, R59 ;  /* 0x0000003b253f7221 */ /* 0x000fc40000000100 */
[-C--:B------:R-:W-:Y:S01]  /*34c0*/  FFMA R57, R58, R44.reuse, -R57 ;  /* 0x0000002c3a397223 */ /* 0x080fe20000000839 */
[----:B------:R-:W-:Y:S01]  /*34d0*/  FMUL R67, R67, R44 ;  /* 0x0000002c43437220 */ /* 0x000fe20000400000 */
[----:B------:R-:W-:Y:S01]  /*34e0*/  FADD R44, R43, -R30 ;  /* 0x8000001e2b2c7221 */ /* 0x000fe20000000000 */
[----:B------:R-:W-:-:S03]  /*34f0*/  FFMA R54, R56, R63, -R65 ;  /* 0x0000003f38367223 */ /* 0x000fc60000000841 */
[----:B------:R-:W-:Y:S01]  /*3500*/  FMUL R58, R45, R44 ;  /* 0x0000002c2d3a7220 */ /* 0x000fe20000400000 */
[----:B------:R-:W-:-:S03]  /*3510*/  FMUL R54, R61, R54 ;  /* 0x000000363d367220 */ /* 0x000fc60000400000 */
[----:B------:R-:W-:Y:S02]  /*3520*/  FADD R44, R58, -R67 ;  /* 0x800000433a2c7221 */ /* 0x000fe40000000000 */
[----:B------:R-:W-:Y:S02]  /*3530*/  FSETP.GT.AND P0, PT, R54, RZ, PT ;  /* 0x000000ff3600720b */ /* 0x000fe40003f04000 */
        /* <DEDUP_REMOVED lines=30> */
[----:B------:R-:W-:-:S07]  /*3720*/  MOV R45, R30 ;  /* 0x0000001e002d7202 */ /* 0x000fce0000000f00 */
.L_x_210:
[----:B------:R-:W-:Y:S05]  /*3730*/  BSYNC.RECONVERGENT B4 ;  /* 0x0000000000047941 */ /* 0x000fea0003800200 */
.L_x_209:
        /* <DEDUP_REMOVED lines=12> */
[----:B------:R-:W-:Y:S01]  /*3800*/  MOV R30, R57 ;  /* 0x00000039001e7202 */ /* 0x000fe20000000f00 */
[----:B------:R-:W-:Y:S01]  /*3810*/  IMAD.MOV.U32 R63, RZ, RZ, R54 ;  /* 0x000000ffff3f7224 */ /* 0x000fe200078e0036 */
[----:B------:R-:W-:-:S07]  /*3820*/  MOV R56, 0x3840 ;  /* 0x0000384000387802 */ /* 0x000fce0000000f00 */
[----:B------:R-:W-:Y:S05]  /*3830*/  CALL.REL.NOINC `($__internal_1_$__cuda_sm3x_div_rn_noftz_f32_slowpath) ;  /* 0x00000064002c7944 */ /* 0x000fea0003c00000 */
.L_x_212:
[----:B------:R-:W-:Y:S05]  /*3840*/  BSYNC.RECONVERGENT B4 ;  /* 0x0000000000047941 */ /* 0x000fea0003800200 */
.L_x_211:
[----:B------:R-:W-:Y:S01]  /*3850*/  MOV R45, R30 ;  /* 0x0000001e002d7202 */ /* 0x000fe20000000f00 */
[----:B------:R-:W-:Y:S06]  /*3860*/  BRA `(.L_x_213) ;  /* 0x0000000000887947 */ /* 0x000fec0003800000 */
.L_x_208:
        /* <DEDUP_REMOVED lines=15> */
.L_x_215:
[----:B------:R-:W-:Y:S05]  /*3960*/  BSYNC.RECONVERGENT B4 ;  /* 0x0000000000047941 */ /* 0x000fea0003800200 */
.L_x_214:
        /* <DEDUP_REMOVED lines=16> */
.L_x_217:
[----:B------:R-:W-:Y:S05]  /*3a70*/  BSYNC.RECONVERGENT B4 ;  /* 0x0000000000047941 */ /* 0x000fea0003800200 */
.L_x_216:
[----:B------:R-:W-:-:S07]  /*3a80*/  MOV R45, R30 ;  /* 0x0000001e002d7202 */ /* 0x000fce0000000f00 */
.L_x_213:
[----:B------:R-:W-:Y:S05]  /*3a90*/  BSYNC.RECONVERGENT B3 ;  /* 0x0000000000037941 */ /* 0x000fea0003800200 */
.L_x_207:
[----:B------:R-:W-:Y:S01]  /*3aa0*/  LEA R30, R50, UR8, 0x3 ;  /* 0x00000008321e7c11 */ /* 0x000fe2000f8e18ff */
[----:B------:R-:W-:Y:S01]  /*3ab0*/  FADD R51, R51, R44 ;  /* 0x0000002c33337221 */ /* 0x000fe20000000000 */
[----:B------:R-:W-:Y:S01]  /*3ac0*/  FADD R52, R52, R45 ;  /* 0x0000002d34347221 */ /* 0x000fe20000000000 */
[----:B------:R-:W-:Y:S02]  /*3ad0*/  VIADD R50, R50, 0x1 ;  /* 0x0000000132327836 */ /* 0x000fe40000000000 */
[----:B------:R3:W-:Y:S05]  /*3ae0*/  STL.64 [R30], R44 ;  /* 0x0000002c1e007387 */ /* 0x0007ea0000100a00 */
.L_x_206:
[----:B------:R-:W-:Y:S05]  /*3af0*/  BSYNC.RECONVERGENT B2 ;  /* 0x0000000000027941 */ /* 0x000fea0003800200 */
.L_x_205:
[----:B------:R-:W-:Y:S01]  /*3b00*/  UIADD3 UR5, UPT, UPT, UR5, 0x8, URZ ;  /* 0x0000000805057890 */ /* 0x000fe2000fffe0ff */
[----:B------:R-:W-:Y:S11]  /*3b10*/  BRA.U UP0, `(.L_x_218) ;  /* 0xffffffe1002c7547 */ /* 0x000ff6000b83ffff */
[C---:B------:R-:W-:Y:S01]  /*3b20*/  FMUL R0, R32.reuse, 0.63661974668502807617 ;  /* 0x3f22f98320007820 */ /* 0x040fe20000400000 */
[----:B------:R-:W-:Y:S01]  /*3b30*/  SHF.R.U32.HI R54, RZ, 0x17, R32 ;  /* 0x00000017ff367819 */ /* 0x000fe20000011620 */
[----:B------:R-:W-:Y:S01]  /*3b40*/  BSSY.RECONVERGENT B0, `(.L_x_219) ;  /* 0x0000046000007945 */ /* 0x000fe20003800200 */
[----:B------:R-:W-:Y:S02]  /*3b50*/  FSETP.GE.AND P0, PT, |R32|, 105615, PT ;  /* 0x47ce47802000780b */ /* 0x000fe40003f06200 */
[----:B------:R-:W-:Y:S01]  /*3b60*/  LOP3.LUT R4, R54, 0xe0, RZ, 0xc0, !PT ;  /* 0x000000e036047812 */ /* 0x000fe200078ec0ff */
[----:B------:R-:W4:Y:S01]  /*3b70*/  F2I.NTZ R0, R0 ;  /* 0x0000000000007305 */ /* 0x000f220000203100 */
[C---:B------:R-:W-:Y:S02]  /*3b80*/  FSETP.EQ.OR P2, PT, |R32|.reuse, +INF , !P0 ;  /* 0x7f8000002000780b */ /* 0x040fe40004742600 */
[----:B------:R-:W-:Y:S01]  /*3b90*/  SHF.L.U32 R49, R32, 0x8, RZ ;  /* 0x0000000820317819 */ /* 0x000fe200000006ff */
[----:B------:R-:W-:Y:S01]  /*3ba0*/  VIADD R4, R4, 0xffffff80 ;  /* 0xffffff8004047836 */ /* 0x000fe20000000000 */
[----:B------:R-:W-:-:S02]  /*3bb0*/  SHF.R.U32.HI R34, RZ, 0x17, R31 ;  /* 0x00000017ff227819 */ /* 0x000fc4000001161f */
[----:B------:R-:W-:Y:S02]  /*3bc0*/  LOP3.LUT R54, R54, 0x1f, RZ, 0xc0, !PT ;  /* 0x0000001f36367812 */ /* 0x000fe400078ec0ff */
[----:B------:R-:W-:Y:S02]  /*3bd0*/  LOP3.LUT R49, R49, 0x80000000, RZ, 0xfc, !PT ;  /* 0x8000000031317812 */ /* 0x000fe400078efcff */
[----:B------:R-:W-:Y:S02]  /*3be0*/  LOP3.LUT R47, R34, 0x1f, RZ, 0xc0, !PT ;  /* 0x0000001f222f7812 */ /* 0x000fe400078ec0ff */
[----:B------:R-:W-:Y:S02]  /*3bf0*/  IADD3 R46, PT, PT, -R54, 0x20, RZ ;  /* 0x00000020362e7810 */ /* 0x000fe40007ffe1ff */
[----:B----4-:R-:W-:Y:S02]  /*3c00*/  I2FP.F32.S32 R3, R0 ;  /* 0x0000000000037245 */ /* 0x010fe40000201400 */
[----:B------:R-:W-:-:S02]  /*3c10*/  SEL R48, R0, RZ, !P0 ;  /* 0x000000ff00307207 */ /* 0x000fc40004000000 */
[----:B------:R-:W-:Y:S01]  /*3c20*/  SHF.R.U32.HI R0, RZ, 0x5, R4 ;  /* 0x00000005ff007819 */ /* 0x000fe20000011604 */
[----:B------:R-:W-:Y:S01]  /*3c30*/  FFMA R2, R3, -1.5707962512969970703, R32 ;  /* 0xbfc90fda03027823 */ /* 0x000fe20000000020 */
[----:B------:R-:W-:-:S03]  /*3c40*/  MOV R21, R48 ;  /* 0x0000003000157202 */ /* 0x000fc60000000f00 */
[C---:B------:R-:W-:Y:S01]  /*3c50*/  FFMA R2, R3.reuse, -7.5497894158615963534e-08, R2 ;  /* 0xb3a2216803027823 */ /* 0x040fe20000000002 */
[----:B0123--:R-:W-:Y:S02]  /*3c60*/  IMAD R45, R0, -0x4, R1 ;  /* 0xfffffffc002d7824 */ /* 0x00ffe400078e0201 */
[----:B------:R-:W-:Y:S02]  /*3c70*/  IMAD.MOV R0, RZ, RZ, -R0 ;  /* 0x000000ffff007224 */ /* 0x000fe400078e0a00 */
[----:B------:R-:W-:Y:S01]  /*3c80*/  FFMA R11, R3, -5.3903029534742383927e-15, R2 ;  /* 0xa7c234c5030b7823 */ /* 0x000fe20000000002 */
[----:B------:R-:W-:-:S05]  /*3c90*/  @P0 FMUL R11, RZ, R32 ;  /* 0x00000020ff0b0220 */ /* 0x000fca0000400000 */
[----:B------:R-:W-:Y:S01]  /*3ca0*/  MOV R44, R11 ;  /* 0x0000000b002c7202 */ /* 0x000fe20000000f00 */
[----:B------:R-:W-:Y:S06]  /*3cb0*/  @P2 BRA `(.L_x_220) ;  /* 0x0000000000b82947 */ /* 0x000fec0003800000 */
[----:B------:R-:W-:Y:S01]  /*3cc0*/  IMAD.MOV.U32 R20, RZ, RZ, RZ ;  /* 0x000000ffff147224 */ /* 0x000fe200078e00ff */
[----:B------:R-:W-:Y:S01]  /*3cd0*/  MOV R4, R1 ;  /* 0x0000000100047202 */ /* 0x000fe20000000f00 */
[----:B------:R-:W0:Y:S01]  /*3ce0*/  LDCU.64 UR10, c[0x4][URZ] ;  /* 0x01000000ff0a77ac */ /* 0x000e220008000a00 */
[----:B------:R-:W-:Y:S01]  /*3cf0*/  UMOV UR5, URZ ;  /* 0x000000ff00057c82 */ /* 0x000fe20008000000 */
[----:B------:R-:W-:-:S05]  /*3d00*/  UMOV UR4, URZ ;  /* 0x000000ff00047c82 */ /* 0x000fca0008000000 */
.L_x_221:
        /* <DEDUP_REMOVED lines=31> */
[----:B------:R-:W1:Y:S01]  /*3f00*/  I2F.F64.S64 R2, R2 ;  /* 0x0000000200027312 */ /* 0x000e620000301c00 */
[----:B------:R-:W-:Y:S01]  /*3f10*/  ISETP.GE.AND P0, PT, R32, RZ, PT ;  /* 0x000000ff2000720c */ /* 0x000fe20003f06270 */
        /* <DEDUP_REMOVED lines=8> */
.L_x_220:
[----:B------:R-:W-:Y:S05]  /*3fa0*/  BSYNC.RECONVERGENT B0 ;  /* 0x0000000000007941 */ /* 0x000fea0003800200 */
.L_x_219:
        /* <DEDUP_REMOVED lines=10> */
[----:B------:R-:W-:Y:S01]  /*4050*/  FSEL R4, R2, -0.00019574658654164522886, P0 ;  /* 0xb94d415302047808 */ /* 0x000fe20000000000 */
[----:B------:R-:W-:Y:S01]  /*4060*/  IMAD.MOV.U32 R35, RZ, RZ, R48 ;  /* 0x000000ffff237224 */ /* 0x000fe200078e0030 */
[----:B------:R-:W-:-:S02]  /*4070*/  FSEL R6, R30, 0.041666727513074874878, !P0 ;  /* 0x3d2aaabb1e067808 */ /* 0x000fc40004000000 */
[----:B------:R-:W-:Y:S02]  /*4080*/  FSEL R2, R11, 1, !P0 ;  /* 0x3f8000000b027808 */ /* 0x000fe40004000000 */
[----:B------:R-:W-:Y:S01]  /*4090*/  FSEL R7, -R23, -0.4999999701976776123, !P0 ;  /* 0xbeffffff17077808 */ /* 0x000fe20004000100 */
[C---:B------:R-:W-:Y:S01]  /*40a0*/  FFMA R4, R3.reuse, R4, R6 ;  /* 0x0000000403047223 */ /* 0x040fe20000000006 */
[----:B------:R-:W-:Y:S01]  /*40b0*/  LEA R21, R0, R1, 0x2 ;  /* 0x0000000100157211 */ /* 0x000fe200078e10ff */
[C---:B------:R-:W-:Y:S01]  /*40c0*/  FFMA R55, R3.reuse, R2, RZ ;  /* 0x0000000203377223 */ /* 0x040fe200000000ff */
[----:B------:R-:W-:Y:S01]  /*40d0*/  MOV R0, R44 ;  /* 0x0000002c00007202 */ /* 0x000fe20000000f00 */
[----:B------:R-:W-:-:S04]  /*40e0*/  FFMA R4, R3, R4, R7 ;  /* 0x0000000403047223 */ /* 0x000fc80000000007 */
[----:B------:R-:W-:-:S04]  /*40f0*/  FFMA R55, R55, R4, R2 ;  /* 0x0000000437377223 */ /* 0x000fc80000000002 */
[----:B------:R-:W-:Y:S01]  /*4100*/  @P1 FADD R55, RZ, -R55 ;  /* 0x80000037ff371221 */ /* 0x000fe20000000000 */
[----:B------:R-:W-:Y:S06]  /*4110*/  @P2 BRA `(.L_x_223) ;  /* 0x0000000000b82947 */ /* 0x000fec0003800000 */
[----:B------:R-:W-:Y:S01]  /*4120*/  IMAD.MOV.U32 R4, RZ, RZ, RZ ;  /* 0x000000ffff047224 */ /* 0x000fe200078e00ff */
[----:B------:R-:W-:Y:S01]  /*4130*/  MOV R0, R1 ;  /* 0x0000000100007202 */ /* 0x000fe20000000f00 */
[----:B------:R-:W0:Y:S01]  /*4140*/  LDCU.64 UR10, c[0x4][URZ] ;  /* 0x01000000ff0a77ac */ /* 0x000e220008000a00 */
[----:B------:R-:W-:Y:S01]  /*4150*/  UMOV UR5, URZ ;  /* 0x000000ff00057c82 */ /* 0x000fe20008000000 */
[----:B------:R-:W-:-:S05]  /*4160*/  UMOV UR4, URZ ;  /* 0x000000ff00047c82 */ /* 0x000fca0008000000 */
.L_x_224:
        /* <DEDUP_REMOVED lines=20> */
[----:B------:R-:W-:-:S02]  /*42b0*/  ISETP.GE.AND P1, PT, R32, RZ, PT ;  /* 0x000000ff2000720c */ /* 0x000fc40003f26270 */
[----:B--2---:R-:W-:Y:S02]  /*42c0*/  @P0 SHF.L.U32 R2, R3, R54, RZ ;  /* 0x0000003603020219 */ /* 0x004fe400000006ff */
        /* <DEDUP_REMOVED lines=19> */
.L_x_223:
[----:B------:R-:W-:Y:S05]  /*4400*/  BSYNC.RECONVERGENT B0 ;  /* 0x0000000000007941 */ /* 0x000fea0003800200 */
.L_x_222:
[----:B------:R-:W-:Y:S01]  /*4410*/  FMUL R2, R0, R0 ;  /* 0x0000000000027220 */ /* 0x000fe20000400000 */
[----:B------:R-:W-:Y:S01]  /*4420*/  LOP3.LUT R4, R35, 0x1, RZ, 0xc0, !PT ;  /* 0x0000000123047812 */ /* 0x000fe200078ec0ff */
[----:B------:R-:W-:Y:S01]  /*4430*/  IMAD.MOV.U32 R11, RZ, RZ, 0x3effffff ;  /* 0x3effffffff0b7424 */ /* 0x000fe200078e00ff */
[----:B------:R-:W-:Y:S01]  /*4440*/  MOV R20, 0x3d2aaabb ;  /* 0x3d2aaabb00147802 */ /* 0x000fe20000000f00 */
[----:B------:R-:W-:Y:S01]  /*4450*/  FFMA R3, R2, R33, -0.0013887860113754868507 ;  /* 0xbab607ed02037423 */ /* 0x000fe20000000021 */
[----:B------:R-:W-:Y:S01]  /*4460*/  ISETP.NE.U32.AND P0, PT, R4, 0x1, PT ;  /* 0x000000010400780c */ /* 0x000fe20003f05070 */
[----:B------:R-:W-:Y:S01]  /*4470*/  FADD R6, R9, R5 ;  /* 0x0000000509067221 */ /* 0x000fe20000000000 */
[----:B------:R-:W-:Y:S01]  /*4480*/  LOP3.LUT P1, RZ, R35, 0x2, RZ, 0xc0, !PT ;  /* 0x0000000223ff7812 */ /* 0x000fe2000782c0ff */
[----:B------:R-:W-:Y:S01]  /*4490*/  FMUL R56, R31, 0.63661974668502807617 ;  /* 0x3f22f9831f387820 */ /* 0x000fe20000400000 */
[----:B------:R-:W-:Y:S01]  /*44a0*/  FSEL R3, R3, -0.00019574658654164522886, !P0 ;  /* 0xb94d415303037808 */ /* 0x000fe20004000000 */
[----:B------:R-:W-:Y:S01]  /*44b0*/  FMUL R60, RZ, R31 ;  /* 0x0000001fff3c7220 */ /* 0x000fe20000400000 */
[----:B------:R-:W-:Y:S01]  /*44c0*/  FSEL R7, R20, 0.0083327032625675201416, !P0 ;  /* 0x3c0885e414077808 */ /* 0x000fe20004000000 */
[----:B------:R-:W-:Y:S01]  /*44d0*/  BSSY.RECONVERGENT B0, `(.L_x_225) ;  /* 0x000005f000007945 */ /* 0x000fe20003800200 */
[----:B------:R-:W-:Y:S01]  /*44e0*/  FSEL R0, R0, 1, P0 ;  /* 0x3f80000000007808 */ /* 0x000fe20000000000 */
[----:B------:R-:W0:Y:S01]  /*44f0*/  F2I.NTZ R56, R56 ;  /* 0x0000003800387305 */ /* 0x000e220000203100 */
[----:B------:R-:W-:Y:S01]  /*4500*/  FSEL R4, -R11, -0.16666662693023681641, !P0 ;  /* 0xbe2aaaa80b047808 */ /* 0x000fe20004000100 */
[----:B------:R-:W-:Y:S01]  /*4510*/  FFMA R7, R2, R3, R7 ;  /* 0x0000000302077223 */ /* 0x000fe20000000007 */
[----:B------:R-:W-:Y:S01]  /*4520*/  LOP3.LUT R34, R34, 0xe0, RZ, 0xc0, !PT ;  /* 0x000000e022227812 */ /* 0x000fe200078ec0ff */
[C---:B------:R-:W-:Y:S01]  /*4530*/  FFMA R3, R2.reuse, R0, RZ ;  /* 0x0000000002037223 */ /* 0x040fe200000000ff */
[----:B------:R-:W-:Y:S01]  /*4540*/  IADD3 R57, PT, PT, -R47, 0x20, RZ ;  /* 0x000000202f397810 */ /* 0x000fe20007ffe1ff */
[----:B------:R-:W-:Y:S01]  /*4550*/  FFMA R4, R2, R7, R4 ;  /* 0x0000000702047223 */ /* 0x000fe20000000004 */
[----:B------:R-:W-:Y:S01]  /*4560*/  FADD R7, R8, R10 ;  /* 0x0000000a08077221 */ /* 0x000fe20000000000 */
[----:B------:R-:W-:-:S02]  /*4570*/  IADD3 R34, PT, PT, R34, -0x80, RZ ;  /* 0xffffff8022227810 */ /* 0x000fc40007ffe0ff */
[----:B------:R-:W-:Y:S01]  /*4580*/  FFMA R0, R3, R4, R0 ;  /* 0x0000000403007223 */ /* 0x000fe20000000000 */
[----:B------:R-:W-:Y:S01]  /*4590*/  FFMA R2, R7, -0.5, R42 ;  /* 0xbf00000007027823 */ /* 0x000fe2000000002a */
[----:B------:R-:W-:Y:S01]  /*45a0*/  FFMA R3, R6, -0.5, R43 ;  /* 0xbf00000006037823 */ /* 0x000fe2000000002b */
[----:B------:R-:W-:Y:S01]  /*45b0*/  SHF.R.U32.HI R34, RZ, 0x5, R34 ;  /* 0x00000005ff227819 */ /* 0x000fe20000011622 */
[----:B------:R-:W-:Y:S01]  /*45c0*/  @P1 FADD R0, RZ, -R0 ;  /* 0x80000000ff001221 */ /* 0x000fe20000000000 */
[----:B0-----:R-:W-:Y:S02]  /*45d0*/  I2FP.F32.S32 R58, R56 ;  /* 0x00000038003a7245 */ /* 0x001fe40000201400 */
[----:B------:R-:W-:Y:S01]  /*45e0*/  IADD3 R34, PT, PT, -R34, RZ, RZ ;  /* 0x000000ff22227210 */ /* 0x000fe20007ffe1ff */
[C---:B------:R-:W-:Y:S01]  /*45f0*/  FMUL R4, R0.reuse, R2 ;  /* 0x0000000200047220 */ /* 0x040fe20000400000 */
[----:B------:R-:W-:Y:S01]  /*4600*/  FMUL R35, R0, R3 ;  /* 0x0000000300237220 */ /* 0x000fe20000400000 */
[----:B------:R-:W-:-:S02]  /*4610*/  FADD R0, R5, 9.9999997473787516356e-06 ;  /* 0x3727c5ac05007421 */ /* 0x000fc40000000000 */
[C---:B------:R-:W-:Y:S01]  /*4620*/  FFMA R3, R55.reuse, R3, -R4 ;  /* 0x0000000337037223 */ /* 0x040fe20000000804 */
[----:B------:R-:W-:Y:S01]  /*4630*/  FFMA R2, R55, R2, R35 ;  /* 0x0000000237027223 */ /* 0x000fe20000000023 */
[----:B------:R-:W-:Y:S02]  /*4640*/  FADD R4, R9, -9.9999997473787516356e-06 ;  /* 0xb727c5ac09047421 */ /* 0x000fe40000000000 */
[----:B------:R-:W-:Y:S01]  /*4650*/  FFMA R55, R6, 0.5, R3 ;  /* 0x3f00000006377823 */ /* 0x000fe20000000003 */
[----:B------:R-:W-:Y:S01]  /*4660*/  FADD R3, R8, -9.9999997473787516356e-06 ;  /* 0xb727c5ac08037421 */ /* 0x000fe20000000000 */
[----:B------:R-:W-:Y:S01]  /*4670*/  FFMA R35, R7, 0.5, R2 ;  /* 0x3f00000007237823 */ /* 0x000fe20000000002 */
[----:B------:R-:W-:Y:S02]  /*4680*/  FADD R2, R10, 9.9999997473787516356e-06 ;  /* 0x3727c5ac0a027421 */ /* 0x000fe40000000000 */
[----:B------:R-:W-:-:S04]  /*4690*/  FSETP.GT.AND P0, PT, R55, R4, PT ;  /* 0x000000043700720b */ /* 0x000fc80003f04000 */
[----:B------:R-:W-:-:S04]  /*46a0*/  FSETP.LEU.OR P0, PT, R35, R3, !P0 ;  /* 0x000000032300720b */ /* 0x000fc8000470b400 */
[----:B------:R-:W-:Y:S01]  /*46b0*/  FSETP.GEU.OR P0, PT, R35, R2, P0 ;  /* 0x000000022300720b */ /* 0x000fe2000070e400 */
[----:B------:R-:W-:-:S03]  /*46c0*/  FFMA R35, R58, -1.5707962512969970703, R31 ;  /* 0xbfc90fda3a237823 */ /* 0x000fc6000000001f */
[----:B------:R-:W-:Y:S01]  /*46d0*/  FSETP.GEU.OR P1, PT, R55, R0, P0 ;  /* 0x000000003700720b */ /* 0x000fe2000072e400 */
[----:B------:R-:W-:Y:S01]  /*46e0*/  FFMA R35, R58, -7.5497894158615963534e-08, R35 ;  /* 0xb3a221683a237823 */ /* 0x000fe20000000023 */
[C---:B------:R-:W-:Y:S01]  /*46f0*/  FSETP.GE.AND P0, PT, |R31|.reuse, 105615, PT ;  /* 0x47ce47801f00780b */ /* 0x040fe20003f06200 */
[----:B------:R-:W-:-:S03]  /*4700*/  IMAD.SHL.U32 R55, R31, 0x100, RZ ;  /* 0x000001001f377824 */ /* 0x000fc600078e00ff */
[----:B------:R-:W-:Y:S02]  /*4710*/  SEL R56, R56, RZ, !P0 ;  /* 0x000000ff38387207 */ /* 0x000fe40004000000 */
[----:B------:R-:W-:-:S03]  /*4720*/  LOP3.LUT R55, R55, 0x80000000, RZ, 0xfc, !PT ;  /* 0x8000000037377812 */ /* 0x000fc600078efcff */
[----:B------:R-:W-:Y:S02]  /*4730*/  IMAD.MOV.U32 R62, RZ, RZ, R56 ;  /* 0x000000ffff3e7224 */ /* 0x000fe400078e0038 */
[----:B------:R-:W-:Y:S01]  /*4740*/  @!P1 LEA R59, R50, UR8, 0x3 ;  /* 0x00000008323b9c11 */ /* 0x000fe2000f8e18ff */
[----:B------:R-:W-:Y:S01]  /*4750*/  @!P1 FADD R51, R42, R51 ;  /* 0x000000332a339221 */ /* 0x000fe20000000000 */
[----:B------:R-:W-:Y:S01]  /*4760*/  @!P0 FFMA R60, R58, -5.3903029534742383927e-15, R35 ;  /* 0xa7c234c53a3c8823 */ /* 0x000fe20000000023 */
[----:B------:R-:W-:Y:S01]  /*4770*/  FSETP.EQ.OR P0, PT, |R31|, +INF , !P0 ;  /* 0x7f8000001f00780b */ /* 0x000fe20004702600 */
[----:B------:R-:W-:Y:S01]  /*4780*/  @!P1 FADD R52, R43, R52 ;  /* 0x000000342b349221 */ /* 0x000fe20000000000 */
[----:B------:R0:W-:Y:S01]  /*4790*/  @!P1 STL.64 [R59], R42 ;  /* 0x0000002a3b009387 */ /* 0x0001e20000100a00 */
[----:B------:R-:W-:Y:S01]  /*47a0*/  @!P1 VIADD R50, R50, 0x1 ;  /* 0x0000000132329836 */ /* 0x000fe20000000000 */
[----:B0-----:R-:W-:Y:S02]  /*47b0*/  LEA R43, R34, R1, 0x2 ;  /* 0x00000001222b7211 */ /* 0x001fe400078e10ff */
[----:B------:R-:W-:-:S07]  /*47c0*/  MOV R42, R60 ;  /* 0x0000003c002a7202 */ /* 0x000fce0000000f00 */
[----:B------:R-:W-:Y:S05]  /*47d0*/  @P0 BRA `(.L_x_226) ;  /* 0x0000000000b80947 */ /* 0x000fea0003800000 */
[----:B------:R-:W-:Y:S01]  /*47e0*/  IMAD.MOV.U32 R61, RZ, RZ, RZ ;  /* 0x000000ffff3d7224 */ /* 0x000fe200078e00ff */
[----:B------:R-:W-:Y:S01]  /*47f0*/  MOV R60, R1 ;  /* 0x00000001003c7202 */ /* 0x000fe20000000f00 */
[----:B------:R-:W0:Y:S01]  /*4800*/  LDCU.64 UR10, c[0x4][URZ] ;  /* 0x01000000ff0a77ac */ /* 0x000e220008000a00 */
[----:B------:R-:W-:Y:S01]  /*4810*/  UMOV UR5, URZ ;  /* 0x000000ff00057c82 */ /* 0x000fe20008000000 */
[----:B------:R-:W-:-:S05]  /*4820*/  UMOV UR4, URZ ;  /* 0x000000ff00047c82 */ /* 0x000fca0008000000 */
.L_x_227:
        /* <DEDUP_REMOVED lines=34> */
[----:B0-----:R-:W-:Y:S02]  /*4a50*/  SHF.R.U32.HI R61, RZ, 0x1e, R60 ;  /* 0x0000001eff3d7819 */ /* 0x001fe4000001163c */
[----:B------:R-:W-:-:S07]  /*4a60*/  LOP3.LUT R63, R62, R31, RZ, 0x3c, !PT ;  /* 0x0000001f3e3f7212 */ /* 0x000fce00078e3cff */
[----:B------:R-:W0:Y:S01]  /*4a70*/  F2F.F32.F64 R58, R58 ;  /* 0x0000003a003a7310 */ /* 0x000e220000301000 */
[----:B------:R-:W-:Y:S02]  /*4a80*/  LEA.HI R62, R62, R61, RZ, 0x1 ;  /* 0x0000003d3e3e7211 */ /* 0x000fe400078f08ff */
[----:B------:R-:W-:-:S03]  /*4a90*/  ISETP.GE.AND P3, PT, R63, RZ, PT ;  /* 0x000000ff3f00720c */ /* 0x000fc60003f66270 */
[----:B------:R-:W-:Y:S01]  /*4aa0*/  @!P1 IMAD.MOV R62, RZ, RZ, -R62 ;  /* 0x000000ffff3e9224 */ /* 0x000fe200078e0a3e */
[----:B0-----:R-:W-:-:S09]  /*4ab0*/  FSEL R60, -R58, R58, !P3 ;  /* 0x0000003a3a3c7208 */ /* 0x001fd20005800100 */
.L_x_226:
[----:B------:R-:W-:Y:S05]  /*4ac0*/  BSYNC.RECONVERGENT B0 ;  /* 0x0000000000007941 */ /* 0x000fea0003800200 */
.L_x_225:
[----:B------:R-:W-:Y:S01]  /*4ad0*/  FMUL R34, R60, R60 ;  /* 0x0000003c3c227220 */ /* 0x000fe20000400000 */
[----:B------:R-:W-:Y:S01]  /*4ae0*/  LOP3.LUT R58, R62, 0x1, RZ, 0xc0, !PT ;  /* 0x000000013e3a7812 */ /* 0x000fe200078ec0ff */
[----:B------:R-:W-:Y:S02]  /*4af0*/  BSSY.RECONVERGENT B0, `(.L_x_228) ;  /* 0x000003f000007945 */ /* 0x000fe40003800200 */
[----:B------:R-:W-:Y:S01]  /*4b00*/  FFMA R35, R34, R33, -0.0013887860113754868507 ;  /* 0xbab607ed22237423 */ /* 0x000fe20000000021 */
[----:B------:R-:W-:Y:S02]  /*4b10*/  ISETP.NE.U32.AND P1, PT, R58, 0x1, PT ;  /* 0x000000013a00780c */ /* 0x000fe40003f25070 */
[----:B------:R-:W-:Y:S01]  /*4b20*/  IADD3 R58, PT, PT, R62, 0x1, RZ ;  /* 0x000000013e3a7810 */ /* 0x000fe20007ffe0ff */
[----:B------:R-:W-:Y:S01]  /*4b30*/  IMAD.MOV.U32 R62, RZ, RZ, R56 ;  /* 0x000000ffff3e7224 */ /* 0x000fe200078e0038 */
[----:B------:R-:W-:Y:S02]  /*4b40*/  FSEL R35, R35, -0.00019574658654164522886, P1 ;  /* 0xb94d415323237808 */ /* 0x000fe40000800000 */
[----:B------:R-:W-:-:S02]  /*4b50*/  FSEL R59, R30, 0.041666727513074874878, !P1 ;  /* 0x3d2aaabb1e3b7808 */ /* 0x000fc40004800000 */
[----:B------:R-:W-:Y:S02]  /*4b60*/  FSEL R61, R60, 1, !P1 ;  /* 0x3f8000003c3d7808 */ /* 0x000fe40004800000 */
[----:B------:R-:W-:Y:S01]  /*4b70*/  LOP3.LUT P3, RZ, R58, 0x2, RZ, 0xc0, !PT ;  /* 0x000000023aff7812 */ /* 0x000fe2000786c0ff */
[C---:B------:R-:W-:Y:S01]  /*4b80*/  FFMA R35, R34.reuse, R35, R59 ;  /* 0x0000002322237223 */ /* 0x040fe2000000003b */
[----:B------:R-:W-:Y:S01]  /*4b90*/  FSEL R60, -R23, -0.4999999701976776123, !P1 ;  /* 0xbeffffff173c7808 */ /* 0x000fe20004800100 */
[----:B------:R-:W-:-:S04]  /*4ba0*/  FFMA R58, R34, R61, RZ ;  /* 0x0000003d223a7223 */ /* 0x000fc800000000ff */
[----:B------:R-:W-:Y:S01]  /*4bb0*/  FFMA R35, R34, R35, R60 ;  /* 0x0000002322237223 */ /* 0x000fe2000000003c */
[----:B------:R-:W-:-:S03]  /*4bc0*/  MOV R60, R42 ;  /* 0x0000002a003c7202 */ /* 0x000fc60000000f00 */
        /* <DEDUP_REMOVED lines=8> */
.L_x_230:
        /* <DEDUP_REMOVED lines=21> */
[-C--:B--2---:R-:W-:Y:S02]  /*4da0*/  @P1 SHF.L.U32 R59, R34, R47.reuse, RZ ;  /* 0x0000002f223b1219 */ /* 0x084fe400000006ff */
[----:B---3--:R-:W-:Y:S02]  /*4db0*/  @P1 SHF.L.U32 R35, R60, R47, RZ ;  /* 0x0000002f3c231219 */ /* 0x008fe400000006ff */
[-C--:B----4-:R-:W-:Y:S02]  /*4dc0*/  @P1 SHF.R.U32.HI R62, RZ, R57.reuse, R58 ;  /* 0x00000039ff3e1219 */ /* 0x090fe4000001163a */
[----:B------:R-:W-:-:S03]  /*4dd0*/  @P1 SHF.R.U32.HI R58, RZ, R57, R34 ;  /* 0x00000039ff3a1219 */ /* 0x000fc60000011622 */
[----:B------:R-:W-:Y:S01]  /*4de0*/  @P1 IMAD.IADD R34, R59, 0x1, R62 ;  /* 0x000000013b221824 */ /* 0x000fe200078e023e */
[----:B------:R-:W-:-:S04]  /*4df0*/  @P1 IADD3 R60, PT, PT, R35, R58, RZ ;  /* 0x0000003a233c1210 */ /* 0x000fc80007ffe0ff */
[C---:B------:R-:W-:Y:S02]  /*4e00*/  SHF.L.W.U32.HI R62, R34.reuse, 0x2, R60 ;  /* 0x00000002223e7819 */ /* 0x040fe40000010e3c */
[----:B------:R-:W-:Y:S02]  /*4e10*/  SHF.L.U32 R34, R34, 0x2, RZ ;  /* 0x0000000222227819 */ /* 0x000fe400000006ff */
[----:B------:R-:W-:-:S04]  /*4e20*/  SHF.R.S32.HI R35, RZ, 0x1f, R62 ;  /* 0x0000001fff237819 */ /* 0x000fc8000001143e */
[C---:B------:R-:W-:Y:S02]  /*4e30*/  LOP3.LUT R34, R35.reuse, R34, RZ, 0x3c, !PT ;  /* 0x0000002223227212 */ /* 0x040fe400078e3cff */
[----:B------:R-:W-:-:S06]  /*4e40*/  LOP3.LUT R35, R35, R62, RZ, 0x3c, !PT ;  /* 0x0000003e23237212 */ /* 0x000fcc00078e3cff */
[----:B------:R-:W1:Y:S02]  /*4e50*/  I2F.F64.S64 R34, R34 ;  /* 0x0000002200227312 */ /* 0x000e640000301c00 */
        /* <DEDUP_REMOVED lines=8> */
.L_x_229:
[----:B------:R-:W-:Y:S05]  /*4ee0*/  BSYNC.RECONVERGENT B0 ;  /* 0x0000000000007941 */ /* 0x000fea0003800200 */
.L_x_228:
[----:B------:R-:W-:Y:S01]  /*4ef0*/  FMUL R35, R60, R60 ;  /* 0x0000003c3c237220 */ /* 0x000fe20000400000 */
[C---:B------:R-:W-:Y:S01]  /*4f00*/  LOP3.LUT R58, R62.reuse, 0x1, RZ, 0xc0, !PT ;  /* 0x000000013e3a7812 */ /* 0x040fe200078ec0ff */
[----:B------:R-:W-:Y:S01]  /*4f10*/  FADD R63, R27, R26 ;  /* 0x0000001a1b3f7221 */ /* 0x000fe20000000000 */
[----:B------:R-:W-:Y:S01]  /*4f20*/  LOP3.LUT P3, RZ, R62, 0x2, RZ, 0xc0, !PT ;  /* 0x000000023eff7812 */ /* 0x000fe2000786c0ff */
[----:B------:R-:W-:Y:S01]  /*4f30*/  FFMA R34, R35, R33, -0.0013887860113754868507 ;  /* 0xbab607ed23227423 */ /* 0x000fe20000000021 */
[----:B------:R-:W-:Y:S01]  /*4f40*/  ISETP.NE.U32.AND P1, PT, R58, 0x1, PT ;  /* 0x000000013a00780c */ /* 0x000fe20003f25070 */
[----:B------:R-:W-:Y:S01]  /*4f50*/  FADD R62, R25, R24 ;  /* 0x00000018193e7221 */ /* 0x000fe20000000000 */
[----:B------:R-:W-:Y:S01]  /*4f60*/  BSSY.RECONVERGENT B0, `(.L_x_231) ;  /* 0x0000050000007945 */ /* 0x000fe20003800200 */
[----:B------:R-:W-:Y:S02]  /*4f70*/  MOV R67, R48 ;  /* 0x0000003000437202 */ /* 0x000fe40000000f00 */
[----:B------:R-:W-:-:S02]  /*4f80*/  FSEL R34, R34, -0.00019574658654164522886, !P1 ;  /* 0xb94d415322227808 */ /* 0x000fc40004800000 */
[----:B------:R-:W-:Y:S02]  /*4f90*/  FSEL R58, R20, 0.0083327032625675201416, !P1 ;  /* 0x3c0885e4143a7808 */ /* 0x000fe40004800000 */
[----:B------:R-:W-:Y:S02]  /*4fa0*/  FSEL R59, -R11, -0.16666662693023681641, !P1 ;  /* 0xbe2aaaa80b3b7808 */ /* 0x000fe40004800100 */
[----:B------:R-:W-:Y:S01]  /*4fb0*/  MOV R64, R44 ;  /* 0x0000002c00407202 */ /* 0x000fe20000000f00 */
[----:B------:R-:W-:Y:S01]  /*4fc0*/  FFMA R58, R35, R34, R58 ;  /* 0x00000022233a7223 */ /* 0x000fe2000000003a */
[----:B------:R-:W-:-:S03]  /*4fd0*/  FSEL R34, R60, 1, P1 ;  /* 0x3f8000003c227808 */ /* 0x000fc60000800000 */
[C---:B------:R-:W-:Y:S02]  /*4fe0*/  FFMA R58, R35.reuse, R58, R59 ;  /* 0x0000003a233a7223 */ /* 0x040fe4000000003b */
[----:B------:R-:W-:-:S04]  /*4ff0*/  FFMA R35, R35, R34, RZ ;  /* 0x0000002223237223 */ /* 0x000fc800000000ff */
[----:B------:R-:W-:Y:S01]  /*5000*/  FFMA R34, R35, R58, R34 ;  /* 0x0000003a23227223 */ /* 0x000fe20000000022 */
[----:B------:R-:W-:Y:S01]  /*5010*/  FFMA R35, R63, -0.5, R12 ;  /* 0xbf0000003f237823 */ /* 0x000fe2000000000c */
[----:B------:R-:W-:Y:S02]  /*5020*/  FFMA R58, R62, -0.5, R13 ;  /* 0xbf0000003e3a7823 */ /* 0x000fe4000000000d */
[----:B------:R-:W-:-:S04]  /*5030*/  @P3 FADD R34, RZ, -R34 ;  /* 0x80000022ff223221 */ /* 0x000fc80000000000 */
[C---:B------:R-:W-:Y:S01]  /*5040*/  FMUL R60, R34.reuse, R35 ;  /* 0x00000023223c7220 */ /* 0x040fe20000400000 */
[----:B------:R-:W-:-:S03]  /*5050*/  FMUL R34, R34, R58 ;  /* 0x0000003a22227220 */ /* 0x000fc60000400000 */
[C---:B------:R-:W-:Y:S01]  /*5060*/  FFMA R59, R61.reuse, R58, -R60 ;  /* 0x0000003a3d3b7223 */ /* 0x040fe2000000083c */
[----:B------:R-:W-:Y:S01]  /*5070*/  FFMA R34, R61, R35, R34 ;  /* 0x000000233d227223 */ /* 0x000fe20000000022 */
[----:B------:R-:W-:Y:S01]  /*5080*/  FADD R61, R25, -9.9999997473787516356e-06 ;  /* 0xb727c5ac193d7421 */ /* 0x000fe20000000000 */
[----:B------:R-:W-:Y:S01]  /*5090*/  FADD R60, R27, -9.9999997473787516356e-06 ;  /* 0xb727c5ac1b3c7421 */ /* 0x000fe20000000000 */
[----:B------:R-:W-:Y:S01]  /*50a0*/  FFMA R35, R62, 0.5, R59 ;  /* 0x3f0000003e237823 */ /* 0x000fe2000000003b */
[----:B------:R-:W-:Y:S01]  /*50b0*/  FFMA R34, R63, 0.5, R34 ;  /* 0x3f0000003f227823 */ /* 0x000fe20000000022 */
[----:B------:R-:W-:Y:S01]  /*50c0*/  FADD R59, R26, 9.9999997473787516356e-06 ;  /* 0x3727c5ac1a3b7421 */ /* 0x000fe20000000000 */
[----:B------:R-:W-:Y:S02]  /*50d0*/  FADD R58, R24, 9.9999997473787516356e-06 ;  /* 0x3727c5ac183a7421 */ /* 0x000fe40000000000 */
[----:B------:R-:W-:-:S04]  /*50e0*/  FSETP.GT.AND P1, PT, R35, R61, PT ;  /* 0x0000003d2300720b */ /* 0x000fc80003f24000 */
[----:B------:R-:W-:-:S04]  /*50f0*/  FSETP.LEU.OR P1, PT, R34, R60, !P1 ;  /* 0x0000003c2200720b */ /* 0x000fc80004f2b400 */
[----:B------:R-:W-:-:S04]  /*5100*/  FSETP.GEU.OR P1, PT, R34, R59, P1 ;  /* 0x0000003b2200720b */ /* 0x000fc80000f2e400 */
[----:B------:R-:W-:-:S13]  /*5110*/  FSETP.GEU.OR P1, PT, R35, R58, P1 ;  /* 0x0000003a2300720b */ /* 0x000fda0000f2e400 */
[----:B------:R-:W-:Y:S01]  /*5120*/  @!P1 LEA R34, R50, UR8, 0x3 ;  /* 0x0000000832229c11 */ /* 0x000fe2000f8e18ff */
[----:B------:R-:W-:Y:S01]  /*5130*/  @!P1 FADD R51, R12, R51 ;  /* 0x000000330c339221 */ /* 0x000fe20000000000 */
[----:B------:R-:W-:Y:S01]  /*5140*/  @!P1 FADD R52, R13, R52 ;  /* 0x000000340d349221 */ /* 0x000fe20000000000 */
[----:B------:R-:W-:Y:S02]  /*5150*/  @!P1 VIADD R50, R50, 0x1 ;  /* 0x0000000132329836 */ /* 0x000fe40000000000 */
[----:B------:R0:W-:Y:S01]  /*5160*/  @!P1 STL.64 [R34], R12 ;  /* 0x0000000c22009387 */ /* 0x0001e20000100a00 */
[----:B------:R-:W-:Y:S05]  /*5170*/  @P2 BRA `(.L_x_232) ;  /* 0x0000000000b82947 */ /* 0x000fea0003800000 */
[----:B------:R-:W-:Y:S01]  /*5180*/  IMAD.MOV.U32 R66, RZ, RZ, RZ ;  /* 0x000000ffff427224 */ /* 0x000fe200078e00ff */
[----:B------:R-:W-:Y:S01]  /*5190*/  MOV R64, R1 ;  /* 0x0000000100407202 */ /* 0x000fe20000000f00 */
[----:B------:R-:W1:Y:S01]  /*51a0*/  LDCU.64 UR10, c[0x4][URZ] ;  /* 0x01000000ff0a77ac */ /* 0x000e620008000a00 */
[----:B------:R-:W-:Y:S01]  /*51b0*/  UMOV UR5, URZ ;  /* 0x000000ff00057c82 */ /* 0x000fe20008000000 */
[----:B------:R-:W-:-:S05]  /*51c0*/  UMOV UR4, URZ ;  /* 0x000000ff00047c82 */ /* 0x000fca0008000000 */
.L_x_233:
[----:B01----:R-:W-:Y:S01]  /*51d0*/  IMAD.U32 R12, RZ, RZ, UR10 ;  /* 0x0000000aff0c7e24 */ /* 0x003fe2000f8e00ff */
        /* <DEDUP_REMOVED lines=21> */
[----:B---3--:R-:W-:-:S04]  /*5330*/  @P1 SHF.R.U32.HI R35, RZ, R46, R13 ;  /* 0x0000002eff231219 */ /* 0x008fc8000001160d */
[----:B------:R-:W-:Y:S02]  /*5340*/  @P1 IADD3 R65, PT, PT, R12, R35, RZ ;  /* 0x000000230c411210 */ /* 0x000fe40007ffe0ff */
[----:B----4-:R-:W-:Y:S02]  /*5350*/  @P1 SHF.R.U32.HI R67, RZ, R46, R67 ;  /* 0x0000002eff431219 */ /* 0x010fe40000011643 */
[----:B------:R-:W-:Y:S02]  /*5360*/  @P1 SHF.L.U32 R12, R13, R54, RZ ;  /* 0x000000360d0c1219 */ /* 0x000fe400000006ff */
[----:B------:R-:W-:-:S03]  /*5370*/  SHF.R.U32.HI R64, RZ, 0x1e, R65 ;  /* 0x0000001eff407819 */ /* 0x000fc60000011641 */
[----:B------:R-:W-:-:S05]  /*5380*/  @P1 IMAD.IADD R13, R12, 0x1, R67 ;  /* 0x000000010c0d1824 */ /* 0x000fca00078e0243 */
[C---:B------:R-:W-:Y:S02]  /*5390*/  SHF.L.W.U32.HI R67, R13.reuse, 0x2, R65 ;  /* 0x000000020d437819 */ /* 0x040fe40000010e41 */
[----:B------:R-:W-:Y:S02]  /*53a0*/  SHF.L.U32 R13, R13, 0x2, RZ ;  /* 0x000000020d0d7819 */ /* 0x000fe400000006ff */
[----:B------:R-:W-:Y:S02]  /*53b0*/  SHF.R.S32.HI R34, RZ, 0x1f, R67 ;  /* 0x0000001fff227819 */ /* 0x000fe40000011443 */
[----:B------:R-:W-:Y:S02]  /*53c0*/  LOP3.LUT R65, R67, R32, RZ, 0x3c, !PT ;  /* 0x0000002043417212 */ /* 0x000fe400078e3cff */
[C---:B------:R-:W-:Y:S02]  /*53d0*/  LOP3.LUT R12, R34.reuse, R13, RZ, 0x3c, !PT ;  /* 0x0000000d220c7212 */ /* 0x040fe400078e3cff */
[----:B------:R-:W-:-:S02]  /*53e0*/  LOP3.LUT R13, R34, R67, RZ, 0x3c, !PT ;  /* 0x00000043220d7212 */ /* 0x000fc400078e3cff */
[----:B------:R-:W-:Y:S02]  /*53f0*/  LEA.HI R67, R67, R64, RZ, 0x1 ;  /* 0x0000004043437211 */ /* 0x000fe400078f08ff */
[----:B------:R-:W-:Y:S02]  /*5400*/  ISETP.GE.AND P1, PT, R65, RZ, PT ;  /* 0x000000ff4100720c */ /* 0x000fe40003f26270 */
[----:B------:R-:W0:Y:S01]  /*5410*/  I2F.F64.S64 R12, R12 ;  /* 0x0000000c000c7312 */ /* 0x000e220000301c00 */
[----:B------:R-:W-:Y:S01]  /*5420*/  @!P3 IMAD.MOV R67, RZ, RZ, -R67 ;  /* 0x000000ffff43b224 */ /* 0x000fe200078e0a43 */
[----:B0-----:R-:W-:-:S10]  /*5430*/  DMUL R34, R12, UR4 ;  /* 0x000000040c227c28 */ /* 0x001fd40008000000 */
[----:B------:R-:W0:Y:S02]  /*5440*/  F2F.F32.F64 R34, R34 ;  /* 0x0000002200227310 */ /* 0x000e240000301000 */
[----:B01----:R-:W-:-:S07]  /*5450*/  FSEL R64, -R34, R34, !P1 ;  /* 0x0000002222407208 */ /* 0x003fce0004800100 */
.L_x_232:
[----:B------:R-:W-:Y:S05]  /*5460*/  BSYNC.RECONVERGENT B0 ;  /* 0x0000000000007941 */ /* 0x000fea0003800200 */
.L_x_231:
[C---:B0-----:R-:W-:Y:S01]  /*5470*/  IADD3 R12, PT, PT, R67.reuse, 0x1, RZ ;  /* 0x00000001430c7810 */ /* 0x041fe20007ffe0ff */
[----:B------:R-:W-:Y:S01]  /*5480*/  BSSY.RECONVERGENT B0, `(.L_x_234) ;  /* 0x0000040000007945 */ /* 0x000fe20003800200 */
[----:B------:R-:W-:Y:S01]  /*5490*/  LOP3.LUT R13, R67, 0x1, RZ, 0xc0, !PT ;  /* 0x00000001430d7812 */ /* 0x000fe200078ec0ff */
[----:B------:R-:W-:Y:S01]  /*54a0*/  IMAD.MOV.U32 R67, RZ, RZ, R48 ;  /* 0x000000ffff437224 */ /* 0x000fe200078e0030 */
[----:B------:R-:W-:Y:S01]  /*54b0*/  LOP3.LUT P3, RZ, R12, 0x2, RZ, 0xc0, !PT ;  /* 0x000000020cff7812 */ /* 0x000fe2000786c0ff */
[----:B------:R-:W-:Y:S01]  /*54c0*/  FMUL R12, R64, R64 ;  /* 0x00000040400c7220 */ /* 0x000fe20000400000 */
[----:B------:R-:W-:Y:S02]  /*54d0*/  ISETP.NE.U32.AND P1, PT, R13, 0x1, PT ;  /* 0x000000010d00780c */ /* 0x000fe40003f25070 */
[----:B------:R-:W-:Y:S01]  /*54e0*/  MOV R65, R44 ;  /* 0x0000002c00417202 */ /* 0x000fe20000000f00 */
[----:B------:R-:W-:Y:S01]  /*54f0*/  FFMA R13, R12, R33, -0.0013887860113754868507 ;  /* 0xbab607ed0c0d7423 */ /* 0x000fe20000000021 */
[----:B------:R-:W-:-:S02]  /*5500*/  FSEL R34, R30, 0.041666727513074874878, !P1 ;  /* 0x3d2aaabb1e227808 */ /* 0x000fc40004800000 */
[----:B------:R-:W-:Y:S02]  /*5510*/  FSEL R64, R64, 1, !P1 ;  /* 0x3f80000040407808 */ /* 0x000fe40004800000 */
[----:B------:R-:W-:-:S05]  /*5520*/  FSEL R13, R13, -0.00019574658654164522886, P1 ;  /* 0xb94d41530d0d7808 */ /* 0x000fca0000800000 */
[----:B------:R-:W-:Y:S01]  /*5530*/  FFMA R13, R12, R13, R34 ;  /* 0x0000000d0c0d7223 */ /* 0x000fe20000000022 */
[----:B------:R-:W-:-:S05]  /*5540*/  FSEL R34, -R23, -0.4999999701976776123, !P1 ;  /* 0xbeffffff17227808 */ /* 0x000fca0004800100 */
[C---:B------:R-:W-:Y:S01]  /*5550*/  FFMA R34, R12.reuse, R13, R34 ;  /* 0x0000000d0c227223 */ /* 0x040fe20000000022 */
[----:B------:R-:W-:-:S04]  /*5560*/  FFMA R13, R12, R64, RZ ;  /* 0x000000400c0d7223 */ /* 0x000fc800000000ff */
        /* <DEDUP_REMOVED lines=8> */
.L_x_236:
        /* <DEDUP_REMOVED lines=26> */
[----:B0-----:R-:W-:-:S03]  /*5790*/  SHF.R.U32.HI R66, RZ, 0x1e, R65 ;  /* 0x0000001eff427819 */ /* 0x001fc60000011641 */
[----:B------:R-:W-:-:S05]  /*57a0*/  @P1 IMAD.IADD R13, R12, 0x1, R67 ;  /* 0x000000010c0d1824 */ /* 0x000fca00078e0243 */
[C---:B------:R-:W-:Y:S02]  /*57b0*/  SHF.L.W.U32.HI R67, R13.reuse, 0x2, R65 ;  /* 0x000000020d437819 */ /* 0x040fe40000010e41 */
[----:B------:R-:W-:Y:S02]  /*57c0*/  SHF.L.U32 R13, R13, 0x2, RZ ;  /* 0x000000020d0d7819 */ /* 0x000fe400000006ff */
[----:B------:R-:W-:Y:S02]  /*57d0*/  LOP3.LUT R12, R67, R32, RZ, 0x3c, !PT ;  /* 0x00000020430c7212 */ /* 0x000fe400078e3cff */
[----:B------:R-:W-:Y:S02]  /*57e0*/  SHF.R.S32.HI R34, RZ, 0x1f, R67 ;  /* 0x0000001fff227819 */ /* 0x000fe40000011443 */
[----:B------:R-:W-:Y:S02]  /*57f0*/  ISETP.GE.AND P1, PT, R12, RZ, PT ;  /* 0x000000ff0c00720c */ /* 0x000fe40003f26270 */
[----:B------:R-:W-:-:S02]  /*5800*/  LOP3.LUT R12, R34, R13, RZ, 0x3c, !PT ;  /* 0x0000000d220c7212 */ /* 0x000fc400078e3cff */
[----:B------:R-:W-:Y:S02]  /*5810*/  LOP3.LUT R13, R34, R67, RZ, 0x3c, !PT ;  /* 0x00000043220d7212 */ /* 0x000fe400078e3cff */
[----:B------:R-:W-:-:S04]  /*5820*/  LEA.HI R67, R67, R66, RZ, 0x1 ;  /* 0x0000004243437211 */ /* 0x000fc800078f08ff */
[----:B------:R-:W0:Y:S01]  /*5830*/  I2F.F64.S64 R12, R12 ;  /* 0x0000000c000c7312 */ /* 0x000e220000301c00 */
[----:B------:R-:W-:Y:S01]  /*5840*/  @!P3 IMAD.MOV R67, RZ, RZ, -R67 ;  /* 0x000000ffff43b224 */ /* 0x000fe200078e0a43 */
[----:B0-----:R-:W-:-:S10]  /*5850*/  DMUL R34, R12, UR4 ;  /* 0x000000040c227c28 */ /* 0x001fd40008000000 */
[----:B------:R-:W0:Y:S02]  /*5860*/  F2F.F32.F64 R34, R34 ;  /* 0x0000002200227310 */ /* 0x000e240000301000 */
[----:B0-----:R-:W-:-:S07]  /*5870*/  FSEL R65, -R34, R34, !P1 ;  /* 0x0000002222417208 */ /* 0x001fce0004800100 */
.L_x_235:
[----:B------:R-:W-:Y:S05]  /*5880*/  BSYNC.RECONVERGENT B0 ;  /* 0x0000000000007941 */ /* 0x000fea0003800200 */
.L_x_234:
[----:B------:R-:W-:Y:S01]  /*5890*/  LOP3.LUT R12, R67, 0x1, RZ, 0xc0, !PT ;  /* 0x00000001430c7812 */ /* 0x000fe200078ec0ff */
[----:B------:R-:W-:Y:S01]  /*58a0*/  FMUL R13, R65, R65 ;  /* 0x00000041410d7220 */ /* 0x000fe20000400000 */
[----:B------:R-:W-:Y:S01]  /*58b0*/  LOP3.LUT P3, RZ, R67, 0x2, RZ, 0xc0, !PT ;  /* 0x0000000243ff7812 */ /* 0x000fe2000786c0ff */
[----:B------:R-:W-:Y:S01]  /*58c0*/  BSSY.RECONVERGENT B0, `(.L_x_237) ;  /* 0x000004e000007945 */ /* 0x000fe20003800200 */
[----:B------:R-:W-:Y:S01]  /*58d0*/  ISETP.NE.U32.AND P1, PT, R12, 0x1, PT ;  /* 0x000000010c00780c */ /* 0x000fe20003f25070 */
[----:B------:R-:W-:-:S03]  /*58e0*/  FFMA R12, R13, R33, -0.0013887860113754868507 ;  /* 0xbab607ed0d0c7423 */ /* 0x000fc60000000021 */
[----:B------:R-:W-:Y:S02]  /*58f0*/  FSEL R35, R20, 0.0083327032625675201416, !P1 ;  /* 0x3c0885e414237808 */ /* 0x000fe40004800000 */
[----:B------:R-:W-:-:S05]  /*5900*/  FSEL R12, R12, -0.00019574658654164522886, !P1 ;  /* 0xb94d41530c0c7808 */ /* 0x000fca0004800000 */
[----:B------:R-:W-:Y:S01]  /*5910*/  FFMA R34, R13, R12, R35 ;  /* 0x0000000c0d227223 */ /* 0x000fe20000000023 */
[----:B------:R-:W-:Y:S02]  /*5920*/  FSEL R35, -R11, -0.16666662693023681641, !P1 ;  /* 0xbe2aaaa80b237808 */ /* 0x000fe40004800100 */
[----:B------:R-:W-:-:S03]  /*5930*/  FSEL R12, R65, 1, P1 ;  /* 0x3f800000410c7808 */ /* 0x000fc60000800000 */
[C---:B------:R-:W-:Y:S01]  /*5940*/  FFMA R34, R13.reuse, R34, R35 ;  /* 0x000000220d227223 */ /* 0x040fe20000000023 */
[----:B------:R-:W-:Y:S01]  /*5950*/  FFMA R35, R6, -0.5, R41 ;  /* 0xbf00000006237823 */ /* 0x000fe20000000029 */
[----:B------:R-:W-:-:S04]  /*5960*/  FFMA R13, R13, R12, RZ ;  /* 0x0000000c0d0d7223 */ /* 0x000fc800000000ff */
        /* <DEDUP_REMOVED lines=15> */
[----:B------:R-:W-:Y:S01]  /*5a60*/  @!P1 LEA R12, R50, UR8, 0x3 ;  /* 0x00000008320c9c11 */ /* 0x000fe2000f8e18ff */
[----:B------:R-:W-:Y:S01]  /*5a70*/  @!P1 FADD R51, R40, R51 ;  /* 0x0000003328339221 */ /* 0x000fe20000000000 */
[----:B------:R-:W-:Y:S01]  /*5a80*/  @!P1 FADD R52, R41, R52 ;  /* 0x0000003429349221 */ /* 0x000fe20000000000 */
[----:B------:R-:W-:Y:S02]  /*5a90*/  @!P1 IADD3 R50, PT, PT, R50, 0x1, RZ ;  /* 0x0000000132329810 */ /* 0x000fe40007ffe0ff */
[----:B------:R0:W-:Y:S01]  /*5aa0*/  @!P1 STL.64 [R12], R40 ;  /* 0x000000280c009387 */ /* 0x0001e20000100a00 */
[----:B------:R-:W-:Y:S05]  /*5ab0*/  @P0 BRA `(.L_x_238) ;  /* 0x0000000000b80947 */ /* 0x000fea0003800000 */
[----:B0-----:R-:W-:Y:S01]  /*5ac0*/  IMAD.MOV.U32 R41, RZ, RZ, RZ ;  /* 0x000000ffff297224 */ /* 0x001fe200078e00ff */
[----:B------:R-:W-:Y:S01]  /*5ad0*/  MOV R40, R1 ;  /* 0x0000000100287202 */ /* 0x000fe20000000f00 */
[----:B------:R-:W0:Y:S01]  /*5ae0*/  LDCU.64 UR10, c[0x4][URZ] ;  /* 0x01000000ff0a77ac */ /* 0x000e220008000a00 */
[----:B------:R-:W-:Y:S01]  /*5af0*/  UMOV UR5, URZ ;  /* 0x000000ff00057c82 */ /* 0x000fe20008000000 */
[----:B------:R-:W-:-:S05]  /*5b00*/  UMOV UR4, URZ ;  /* 0x000000ff00047c82 */ /* 0x000fca0008000000 */
.L_x_239:
        /* <DEDUP_REMOVED lines=40> */
[----:B0-----:R-:W-:-:S07]  /*5d90*/  FSEL R65, -R34, R34, !P1 ;  /* 0x0000002222417208 */ /* 0x001fce0004800100 */
.L_x_238:
[----:B------:R-:W-:Y:S05]  /*5da0*/  BSYNC.RECONVERGENT B0 ;  /* 0x0000000000007941 */ /* 0x000fea0003800200 */
.L_x_237:
[C---:B------:R-:W-:Y:S01]  /*5db0*/  LOP3.LUT R13, R64.reuse, 0x1, RZ, 0xc0, !PT ;  /* 0x00000001400d7812 */ /* 0x040fe200078ec0ff */
[----:B0-----:R-:W-:Y:S01]  /*5dc0*/  FMUL R12, R65, R65 ;  /* 0x00000041410c7220 */ /* 0x001fe20000400000 */
[----:B------:R-:W-:Y:S01]  /*5dd0*/  IADD3 R34, PT, PT, R64, 0x1, RZ ;  /* 0x0000000140227810 */ /* 0x000fe20007ffe0ff */
[----:B------:R-:W-:Y:S01]  /*5de0*/  BSSY.RECONVERGENT B0, `(.L_x_240) ;  /* 0x000003e000007945 */ /* 0x000fe20003800200 */
[----:B------:R-:W-:Y:S01]  /*5df0*/  ISETP.NE.U32.AND P1, PT, R13, 0x1, PT ;  /* 0x000000010d00780c */ /* 0x000fe20003f25070 */
[----:B------:R-:W-:Y:S01]  /*5e00*/  FFMA R13, R12, R33, -0.0013887860113754868507 ;  /* 0xbab607ed0c0d7423 */ /* 0x000fe20000000021 */
[----:B------:R-:W-:Y:S01]  /*5e10*/  LOP3.LUT P3, RZ, R34, 0x2, RZ, 0xc0, !PT ;  /* 0x0000000222ff7812 */ /* 0x000fe2000786c0ff */
[----:B------:R-:W-:Y:S01]  /*5e20*/  IMAD.MOV.U32 R64, RZ, RZ, R56 ;  /* 0x000000ffff407224 */ /* 0x000fe200078e0038 */
[----:B------:R-:W-:Y:S02]  /*5e30*/  FSEL R35, R30, 0.041666727513074874878, !P1 ;  /* 0x3d2aaabb1e237808 */ /* 0x000fe40004800000 */
[----:B------:R-:W-:-:S02]  /*5e40*/  FSEL R13, R13, -0.00019574658654164522886, P1 ;  /* 0xb94d41530d0d7808 */ /* 0x000fc40000800000 */
[----:B------:R-:W-:Y:S02]  /*5e50*/  FSEL R34, -R23, -0.4999999701976776123, !P1 ;  /* 0xbeffffff17227808 */ /* 0x000fe40004800100 */
[----:B------:R-:W-:Y:S01]  /*5e60*/  FSEL R41, R65, 1, !P1 ;  /* 0x3f80000041297808 */ /* 0x000fe20004800000 */
[----:B------:R-:W-:Y:S01]  /*5e70*/  FFMA R13, R12, R13, R35 ;  /* 0x0000000d0c0d7223 */ /* 0x000fe20000000023 */
[----:B------:R-:W-:-:S03]  /*5e80*/  MOV R40, R42 ;  /* 0x0000002a00287202 */ /* 0x000fc60000000f00 */
        /* <DEDUP_REMOVED lines=10> */
.L_x_242:
        /* <DEDUP_REMOVED lines=41> */
.L_x_241:
[----:B------:R-:W-:Y:S05]  /*61c0*/  BSYNC.RECONVERGENT B0 ;  /* 0x0000000000007941 */ /* 0x000fea0003800200 */
.L_x_240:
[----:B------:R-:W-:Y:S01]  /*61d0*/  LOP3.LUT R12, R64, 0x1, RZ, 0xc0, !PT ;  /* 0x00000001400c7812 */ /* 0x000fe200078ec0ff */
[----:B------:R-:W-:Y:S01]  /*61e0*/  FMUL R13, R40, R40 ;  /* 0x00000028280d7220 */ /* 0x000fe20000400000 */
[----:B------:R-:W-:Y:S01]  /*61f0*/  LOP3.LUT P3, RZ, R64, 0x2, RZ, 0xc0, !PT ;  /* 0x0000000240ff7812 */ /* 0x000fe2000786c0ff */
[----:B------:R-:W-:Y:S01]  /*6200*/  BSSY.RECONVERGENT B0, `(.L_x_243) ;  /* 0x000004e000007945 */ /* 0x000fe20003800200 */
[----:B------:R-:W-:Y:S01]  /*6210*/  ISETP.NE.U32.AND P1, PT, R12, 0x1, PT ;  /* 0x000000010c00780c */ /* 0x000fe20003f25070 */
[----:B------:R-:W-:-:S03]  /*6220*/  FFMA R12, R13, R33, -0.0013887860113754868507 ;  /* 0xbab607ed0d0c7423 */ /* 0x000fc60000000021 */
[----:B------:R-:W-:Y:S02]  /*6230*/  FSEL R34, R20, 0.0083327032625675201416, !P1 ;  /* 0x3c0885e414227808 */ /* 0x000fe40004800000 */
[----:B------:R-:W-:Y:S02]  /*6240*/  FSEL R12, R12, -0.00019574658654164522886, !P1 ;  /* 0xb94d41530c0c7808 */ /* 0x000fe40004800000 */
[----:B------:R-:W-:-:S03]  /*6250*/  FSEL R35, -R11, -0.16666662693023681641, !P1 ;  /* 0xbe2aaaa80b237808 */ /* 0x000fc60004800100 */
        /* <DEDUP_REMOVED lines=12> */
[----:B------:R-:W-:Y:S01]  /*6320*/  MOV R41, R48 ;  /* 0x0000003000297202 */ /* 0x000fe20000000f00 */
[----:B------:R-:W-:Y:S02]  /*6330*/  IMAD.MOV.U32 R34, RZ, RZ, R44 ;  /* 0x000000ffff227224 */ /* 0x000fe400078e002c */
[----:B------:R-:W-:Y:S01]  /*6340*/  FFMA R35, R62, 0.5, R35 ;  /* 0x3f0000003e237823 */ /* 0x000fe20000000023 */
[----:B------:R-:W-:-:S04]  /*6350*/  FFMA R12, R63, 0.5, R12 ;  /* 0x3f0000003f0c7823 */ /* 0x000fc8000000000c */
[----:B------:R-:W-:-:S04]  /*6360*/  FSETP.GT.AND P1, PT, R35, R61, PT ;  /* 0x0000003d2300720b */ /* 0x000fc80003f24000 */
[----:B------:R-:W-:-:S04]  /*6370*/  FSETP.LEU.OR P1, PT, R12, R60, !P1 ;  /* 0x0000003c0c00720b */ /* 0x000fc80004f2b400 */
[----:B------:R-:W-:-:S04]  /*6380*/  FSETP.GEU.OR P1, PT, R12, R59, P1 ;  /* 0x0000003b0c00720b */ /* 0x000fc80000f2e400 */
[----:B------:R-:W-:-:S13]  /*6390*/  FSETP.GEU.OR P1, PT, R35, R58, P1 ;  /* 0x0000003a2300720b */ /* 0x000fda0000f2e400 */
[----:B------:R-:W-:Y:S01]  /*63a0*/  @!P1 LEA R12, R50, UR8, 0x3 ;  /* 0x00000008320c9c11 */ /* 0x000fe2000f8e18ff */
[----:B------:R-:W-:Y:S01]  /*63b0*/  @!P1 FADD R51, R14, R51 ;  /* 0x000000330e339221 */ /* 0x000fe20000000000 */
[----:B------:R-:W-:Y:S01]  /*63c0*/  @!P1 FADD R52, R15, R52 ;  /* 0x000000340f349221 */ /* 0x000fe20000000000 */
[----:B------:R-:W-:Y:S02]  /*63d0*/  @!P1 IADD3 R50, PT, PT, R50, 0x1, RZ ;  /* 0x0000000132329810 */ /* 0x000fe40007ffe0ff */
[----:B------:R0:W-:Y:S01]  /*63e0*/  @!P1 STL.64 [R12], R14 ;  /* 0x0000000e0c009387 */ /* 0x0001e20000100a00 */
[----:B------:R-:W-:Y:S05]  /*63f0*/  @P2 BRA `(.L_x_244) ;  /* 0x0000000000b82947 */ /* 0x000fea0003800000 */
[----:B------:R-:W-:Y:S01]  /*6400*/  IMAD.MOV.U32 R40, RZ, RZ, RZ ;  /* 0x000000ffff287224 */ /* 0x000fe200078e00ff */
[----:B------:R-:W-:Y:S01]  /*6410*/  MOV R34, R1 ;  /* 0x0000000100227202 */ /* 0x000fe20000000f00 */
[----:B------:R-:W1:Y:S01]  /*6420*/  LDCU.64 UR10, c[0x4][URZ] ;  /* 0x01000000ff0a77ac */ /* 0x000e620008000a00 */
[----:B------:R-:W-:Y:S01]  /*6430*/  UMOV UR5, URZ ;  /* 0x000000ff00057c82 */ /* 0x000fe20008000000 */
[----:B------:R-:W-:-:S05]  /*6440*/  UMOV UR4, URZ ;  /* 0x000000ff00047c82 */ /* 0x000fca0008000000 */
.L_x_245:
        /* <DEDUP_REMOVED lines=41> */
.L_x_244:
[----:B------:R-:W-:Y:S05]  /*66e0*/  BSYNC.RECONVERGENT B0 ;  /* 0x0000000000007941 */ /* 0x000fea0003800200 */
.L_x_243:
[----:B------:R-:W-:Y:S01]  /*66f0*/  FMUL R13, R34, R34 ;  /* 0x00000022220d7220 */ /* 0x000fe20000400000 */
[C---:B0-----:R-:W-:Y:S01]  /*6700*/  LOP3.LUT R14, R41.reuse, 0x1, RZ, 0xc0, !PT ;  /* 0x00000001290e7812 */ /* 0x041fe200078ec0ff */
[----:B------:R-:W-:Y:S01]  /*6710*/  BSSY.RECONVERGENT B0, `(.L_x_246) ;  /* 0x000003f000007945 */ /* 0x000fe20003800200 */
[----:B------:R-:W-:Y:S01]  /*6720*/  IADD3 R15, PT, PT, R41, 0x1, RZ ;  /* 0x00000001290f7810 */ /* 0x000fe20007ffe0ff */
[----:B------:R-:W-:Y:S01]  /*6730*/  FFMA R12, R13, R33, -0.0013887860113754868507 ;  /* 0xbab607ed0d0c7423 */ /* 0x000fe20000000021 */
[----:B------:R-:W-:Y:S01]  /*6740*/  ISETP.NE.U32.AND P1, PT, R14, 0x1, PT ;  /* 0x000000010e00780c */ /* 0x000fe20003f25070 */
[----:B------:R-:W-:Y:S01]  /*6750*/  IMAD.MOV.U32 R41, RZ, RZ, R48 ;  /* 0x000000ffff297224 */ /* 0x000fe200078e0030 */
[----:B------:R-:W-:Y:S02]  /*6760*/  LOP3.LUT P3, RZ, R15, 0x2, RZ, 0xc0, !PT ;  /* 0x000000020fff7812 */ /* 0x000fe4000786c0ff */
[----:B------:R-:W-:Y:S02]  /*6770*/  FSEL R14, R12, -0.00019574658654164522886, P1 ;  /* 0xb94d41530c0e7808 */ /* 0x000fe40000800000 */
[----:B------:R-:W-:-:S02]  /*6780*/  FSEL R40, R30, 0.041666727513074874878, !P1 ;  /* 0x3d2aaabb1e287808 */ /* 0x000fc40004800000 */
[----:B------:R-:W-:Y:S02]  /*6790*/  FSEL R12, R34, 1, !P1 ;  /* 0x3f800000220c7808 */ /* 0x000fe40004800000 */
        /* <DEDUP_REMOVED lines=13> */
.L_x_248:
        /* <DEDUP_REMOVED lines=41> */
.L_x_247:
[----:B------:R-:W-:Y:S05]  /*6b00*/  BSYNC.RECONVERGENT B0 ;  /* 0x0000000000007941 */ /* 0x000fea0003800200 */
.L_x_246:
[----:B------:R-:W-:Y:S01]  /*6b10*/  FMUL R13, R35, R35 ;  /* 0x00000023230d7220 */ /* 0x000fe20000400000 */
[C---:B------:R-:W-:Y:S01]  /*6b20*/  LOP3.LUT R14, R41.reuse, 0x1, RZ, 0xc0, !PT ;  /* 0x00000001290e7812 */ /* 0x040fe200078ec0ff */
[----:B------:R-:W-:Y:S01]  /*6b30*/  BSSY.RECONVERGENT B0, `(.L_x_249) ;  /* 0x000004f000007945 */ /* 0x000fe20003800200 */
[----:B------:R-:W-:Y:S01]  /*6b40*/  LOP3.LUT P3, RZ, R41, 0x2, RZ, 0xc0, !PT ;  /* 0x0000000229ff7812 */ /* 0x000fe2000786c0ff */
[----:B------:R-:W-:Y:S01]  /*6b50*/  FFMA R12, R13, R33, -0.0013887860113754868507 ;  /* 0xbab607ed0d0c7423 */ /* 0x000fe20000000021 */
[----:B------:R-:W-:-:S04]  /*6b60*/  ISETP.NE.U32.AND P1, PT, R14, 0x1, PT ;  /* 0x000000010e00780c */ /* 0x000fc80003f25070 */
[----:B------:R-:W-:Y:S02]  /*6b70*/  FSEL R12, R12, -0.00019574658654164522886, !P1 ;  /* 0xb94d41530c0c7808 */ /* 0x000fe40004800000 */
[----:B------:R-:W-:Y:S02]  /*6b80*/  FSEL R14, R20, 0.0083327032625675201416, !P1 ;  /* 0x3c0885e4140e7808 */ /* 0x000fe40004800000 */
[----:B------:R-:W-:-:S03]  /*6b90*/  FSEL R15, -R11, -0.16666662693023681641, !P1 ;  /* 0xbe2aaaa80b0f7808 */ /* 0x000fc60004800100 */
[----:B------:R-:W-:Y:S01]  /*6ba0*/  FFMA R14, R13, R12, R14 ;  /* 0x0000000c0d0e7223 */ /* 0x000fe2000000000e */
        /* <DEDUP_REMOVED lines=30> */
.L_x_251:
        /* <DEDUP_REMOVED lines=41> */
.L_x_250:
[----:B------:R-:W-:Y:S05]  /*7020*/  BSYNC.RECONVERGENT B0 ;  /* 0x0000000000007941 */ /* 0x000fea0003800200 */
.L_x_249:
[----:B------:R-:W-:Y:S01]  /*7030*/  FMUL R13, R35, R35 ;  /* 0x00000023230d7220 */ /* 0x000fe20000400000 */
[C---:B------:R-:W-:Y:S01]  /*7040*/  LOP3.LUT R14, R34.reuse, 0x1, RZ, 0xc0, !PT ;  /* 0x00000001220e7812 */ /* 0x040fe200078ec0ff */
[----:B------:R-:W-:Y:S01]  /*7050*/  BSSY.RECONVERGENT B0, `(.L_x_252) ;  /* 0x000003f000007945 */ /* 0x000fe20003800200 */
[----:B------:R-:W-:Y:S01]  /*7060*/  IADD3 R15, PT, PT, R34, 0x1, RZ ;  /* 0x00000001220f7810 */ /* 0x000fe20007ffe0ff */
[----:B0-----:R-:W-:Y:S01]  /*7070*/  FFMA R12, R13, R33, -0.0013887860113754868507 ;  /* 0xbab607ed0d0c7423 */ /* 0x001fe20000000021 */
[----:B------:R-:W-:Y:S01]  /*7080*/  ISETP.NE.U32.AND P1, PT, R14, 0x1, PT ;  /* 0x000000010e00780c */ /* 0x000fe20003f25070 */
[----:B------:R-:W-:Y:S01]  /*7090*/  IMAD.MOV.U32 R38, RZ, RZ, R56 ;  /* 0x000000ffff267224 */ /* 0x000fe200078e0038 */
[----:B------:R-:W-:Y:S02]  /*70a0*/  LOP3.LUT P3, RZ, R15, 0x2, RZ, 0xc0, !PT ;  /* 0x000000020fff7812 */ /* 0x000fe4000786c0ff */
[----:B------:R-:W-:Y:S02]  /*70b0*/  FSEL R14, R12, -0.00019574658654164522886, P1 ;  /* 0xb94d41530c0e7808 */ /* 0x000fe40000800000 */
[----:B------:R-:W-:-:S02]  /*70c0*/  FSEL R34, R30, 0.041666727513074874878, !P1 ;  /* 0x3d2aaabb1e227808 */ /* 0x000fc40004800000 */
[----:B------:R-:W-:Y:S02]  /*70d0*/  FSEL R12, R35, 1, !P1 ;  /* 0x3f800000230c7808 */ /* 0x000fe40004800000 */
[----:B------:R-:W-:Y:S01]  /*70e0*/  FSEL R15, -R23, -0.4999999701976776123, !P1 ;  /* 0xbeffffff170f7808 */ /* 0x000fe20004800100 */
[C---:B------:R-:W-:Y:S01]  /*70f0*/  FFMA R14, R13.reuse, R14, R34 ;  /* 0x0000000e0d0e7223 */ /* 0x040fe20000000022 */
[----:B------:R-:W-:Y:S01]  /*7100*/  MOV R34, R42 ;  /* 0x0000002a00227202 */ /* 0x000fe20000000f00 */
[C---:B------:R-:W-:Y:S02]  /*7110*/  FFMA R35, R13.reuse, R12, RZ ;  /* 0x0000000c0d237223 */ /* 0x040fe400000000ff */
        /* <DEDUP_REMOVED lines=9> */
.L_x_254:
        /* <DEDUP_REMOVED lines=41> */
.L_x_253:
[----:B------:R-:W-:Y:S05]  /*7440*/  BSYNC.RECONVERGENT B0 ;  /* 0x0000000000007941 */ /* 0x000fea0003800200 */
.L_x_252:
        /* <DEDUP_REMOVED lines=8> */
[----:B------:R-:W-:Y:S02]  /*74d0*/  FSEL R12, R34, 1, P1 ;  /* 0x3f800000220c7808 */ /* 0x000fe40000800000 */
[----:B------:R-:W-:Y:S01]  /*74e0*/  FSEL R39, -R11, -0.16666662693023681641, !P1 ;  /* 0xbe2aaaa80b277808 */ /* 0x000fe20004800100 */
        /* <DEDUP_REMOVED lines=26> */
[----:B0-----:R-:W-:Y:S01]  /*7690*/  MOV R16, R1 ;  /* 0x0000000100107202 */ /* 0x001fe20000000f00 */
[----:B------:R-:W0:Y:S01]  /*76a0*/  LDCU.64 UR10, c[0x4][URZ] ;  /* 0x01000000ff0a77ac */ /* 0x000e220008000a00 */
[----:B------:R-:W-:Y:S01]  /*76b0*/  UMOV UR5, URZ ;  /* 0x000000ff00057c82 */ /* 0x000fe20008000000 */
[----:B------:R-:W-:-:S05]  /*76c0*/  UMOV UR4, URZ ;  /* 0x000000ff00047c82 */ /* 0x000fca0008000000 */
.L_x_257:
        /* <DEDUP_REMOVED lines=41> */
.L_x_256:
[----:B------:R-:W-:Y:S05]  /*7960*/  BSYNC.RECONVERGENT B0 ;  /* 0x0000000000007941 */ /* 0x000fea0003800200 */
.L_x_255:
[----:B------:R-:W-:Y:S01]  /*7970*/  FMUL R13, R34, R34 ;  /* 0x00000022220d7220 */ /* 0x000fe20000400000 */
[C---:B------:R-:W-:Y:S01]  /*7980*/  LOP3.LUT R14, R35.reuse, 0x1, RZ, 0xc0, !PT ;  /* 0x00000001230e7812 */ /* 0x040fe200078ec0ff */
[----:B------:R-:W-:Y:S01]  /*7990*/  BSSY.RECONVERGENT B0, `(.L_x_258) ;  /* 0x000003d000007945 */ /* 0x000fe20003800200 */
[----:B------:R-:W-:Y:S01]  /*79a0*/  IADD3 R15, PT, PT, R35, 0x1, RZ ;  /* 0x00000001230f7810 */ /* 0x000fe20007ffe0ff */
        /* <DEDUP_REMOVED lines=18> */
.L_x_260:
        /* <DEDUP_REMOVED lines=35> */
[----:B------:R-:W-:-:S07]  /*7d00*/  LOP3.LUT R32, R35, R32, RZ, 0x3c, !PT ;  /* 0x0000002023207212 */ /* 0x000fce00078e3cff */
[----:B------:R-:W1:Y:S01]  /*7d10*/  F2F.F32.F64 R14, R14 ;  /* 0x0000000e000e7310 */ /* 0x000e620000301000 */
[----:B------:R-:W-:Y:S02]  /*7d20*/  LEA.HI R48, R35, R48, RZ, 0x1 ;  /* 0x0000003023307211 */ /* 0x000fe400078f08ff */
[----:B------:R-:W-:-:S03]  /*7d30*/  ISETP.GE.AND P1, PT, R32, RZ, PT ;  /* 0x000000ff2000720c */ /* 0x000fc60003f26270 */
[----:B------:R-:W-:Y:S01]  /*7d40*/  @!P2 IMAD.MOV R48, RZ, RZ, -R48 ;  /* 0x000000ffff30a224 */ /* 0x000fe200078e0a30 */
[----:B01----:R-:W-:-:S09]  /*7d50*/  FSEL R44, -R14, R14, !P1 ;  /* 0x0000000e0e2c7208 */ /* 0x003fd20004800100 */
.L_x_259:
[----:B------:R-:W-:Y:S05]  /*7d60*/  BSYNC.RECONVERGENT B0 ;  /* 0x0000000000007941 */ /* 0x000fea0003800200 */
.L_x_258:
        /* <DEDUP_REMOVED lines=23> */
[----:B------:R-:W-:Y:S02]  /*7ee0*/  FSETP.GT.AND P1, PT, R15, R4, PT ;  /* 0x000000040f00720b */ /* 0x000fe40003f24000 */
[----:B------:R-:W-:Y:S02]  /*7ef0*/  MOV R4, R56 ;  /* 0x0000003800047202 */ /* 0x000fe40000000f00 */
        /* <DEDUP_REMOVED lines=10> */
[----:B------:R-:W-:Y:S02]  /*7fa0*/  HFMA2 R14, -RZ, RZ, 0, 0 ;  /* 0x00000000ff0e7431 */ /* 0x000fe400000001ff */
[----:B------:R-:W-:Y:S01]  /*7fb0*/  IMAD.MOV.U32 R0, RZ, RZ, R1 ;  /* 0x000000ffff007224 */ /* 0x000fe200078e0001 */
[----:B------:R-:W1:Y:S01]  /*7fc0*/  LDCU.64 UR10, c[0x4][URZ] ;  /* 0x01000000ff0a77ac */ /* 0x000e620008000a00 */
[----:B------:R-:W-:Y:S01]  /*7fd0*/  UMOV UR5, URZ ;  /* 0x000000ff00057c82 */ /* 0x000fe20008000000 */
[----:B------:R-:W-:-:S05]  /*7fe0*/  UMOV UR4, URZ ;  /* 0x000000ff00047c82 */ /* 0x000fca0008000000 */
.L_x_263:
[----:B-1----:R-:W-:Y:S02]  /*7ff0*/  MOV R6, UR10 ;  /* 0x0000000a00067c02 */ /* 0x002fe40008000f00 */
[----:B------:R-:W-:-:S05]  /*8000*/  MOV R7, UR11 ;  /* 0x0000000b00077c02 */ /* 0x000fca0008000f00 */
[----:B0-----:R-:W2:Y:S01]  /*8010*/  LDG.E.CONSTANT R2, desc[UR6][R6.64] ;  /* 0x0000000606027981 */ /* 0x001ea2000c1e9900 */
        /* <DEDUP_REMOVED lines=21> */
[----:B----4-:R-:W-:Y:S02]  /*8170*/  @P1 SHF.R.U32.HI R7, RZ, R57, R12 ;  /* 0x00000039ff071219 */ /* 0x010fe4000001160c */
[----:B------:R-:W-:Y:S02]  /*8180*/  @P1 IADD3 R0, PT, PT, R3, R4, RZ ;  /* 0x0000000403001210 */ /* 0x000fe40007ffe0ff */
[----:B------:R-:W-:-:S02]  /*8190*/  @P1 IADD3 R2, PT, PT, R6, R7, RZ ;  /* 0x0000000706021210 */ /* 0x000fc40007ffe0ff */
[--C-:B------:R-:W-:Y:S02]  /*81a0*/  SHF.R.U32.HI R11, RZ, 0x1e, R0.reuse ;  /* 0x0000001eff0b7819 */ /* 0x100fe40000011600 */
[C---:B------:R-:W-:Y:S01]  /*81b0*/  SHF.L.W.U32.HI R4, R2.reuse, 0x2, R0 ;  /* 0x0000000202047819 */ /* 0x040fe20000010e00 */
[----:B------:R-:W-:-:S03]  /*81c0*/  IMAD.SHL.U32 R2, R2, 0x4, RZ ;  /* 0x0000000402027824 */ /* 0x000fc600078e00ff */
[----:B------:R-:W-:Y:S02]  /*81d0*/  SHF.R.S32.HI R3, RZ, 0x1f, R4 ;  /* 0x0000001fff037819 */ /* 0x000fe40000011404 */
[----:B------:R-:W-:Y:S02]  /*81e0*/  LOP3.LUT R12, R4, R31, RZ, 0x3c, !PT ;  /* 0x0000001f040c7212 */ /* 0x000fe400078e3cff */
[C---:B------:R-:W-:Y:S02]  /*81f0*/  LOP3.LUT R2, R3.reuse, R2, RZ, 0x3c, !PT ;  /* 0x0000000203027212 */ /* 0x040fe400078e3cff */
[----:B------:R-:W-:Y:S02]  /*8200*/  LOP3.LUT R3, R3, R4, RZ, 0x3c, !PT ;  /* 0x0000000403037212 */ /* 0x000fe400078e3cff */
[----:B------:R-:W-:Y:S02]  /*8210*/  ISETP.GE.AND P1, PT, R12, RZ, PT ;  /* 0x000000ff0c00720c */ /* 0x000fe40003f26270 */
[----:B------:R-:W-:-:S02]  /*8220*/  LEA.HI R4, R4, R11, RZ, 0x1 ;  /* 0x0000000b04047211 */ /* 0x000fc400078f08ff */
[----:B------:R-:W0:Y:S02]  /*8230*/  I2F.F64.S64 R2, R2 ;  /* 0x0000000200027312 */ /* 0x000e240000301c00 */
[----:B------:R-:W-:Y:S01]  /*8240*/  @!P2 IADD3 R4, PT, PT, -R4, RZ, RZ ;  /* 0x000000ff0404a210 */ /* 0x000fe20007ffe1ff */
[----:B0-----:R-:W-:-:S10]  /*8250*/  DMUL R6, R2, UR4 ;  /* 0x0000000402067c28 */ /* 0x001fd40008000000 */
[----:B------:R-:W0:Y:S02]  /*8260*/  F2F.F32.F64 R6, R6 ;  /* 0x0000000600067310 */ /* 0x000e240000301000 */
[----:B01----:R-:W-:-:S07]  /*8270*/  FSEL R0, -R6, R6, !P1 ;  /* 0x0000000606007208 */ /* 0x003fce0004800100 */
.L_x_262:
[----:B------:R-:W-:Y:S05]  /*8280*/  BSYNC.RECONVERGENT B0 ;  /* 0x0000000000007941 */ /* 0x000fea0003800200 */
.L_x_261:
[----:B0-----:R-:W-:Y:S01]  /*8290*/  FMUL R2, R0, R0 ;  /* 0x0000000000027220 */ /* 0x001fe20000400000 */
        /* <DEDUP_REMOVED lines=17> */
[----:B------:R-:W-:Y:S01]  /*83b0*/  MOV R0, RZ ;  /* 0x000000ff00007202 */ /* 0x000fe20000000f00 */
[----:B------:R-:W-:-:S06]  /*83c0*/  UMOV UR4, URZ ;  /* 0x000000ff00047c82 */ /* 0x000fcc0008000000 */
.L_x_266:
[----:B0-----:R-:W0:Y:S02]  /*83d0*/  LDC.64 R14, c[0x4][RZ] ;  /* 0x01000000ff0e7b82 */ /* 0x001e240000000a00 */
[----:B0-----:R-:W-:-:S05]  /*83e0*/  IMAD.WIDE.U32 R14, R0, 0x4, R14 ;  /* 0x00000004000e7825 */ /* 0x001fca00078e000e */
[----:B------:R-:W2:Y:S01]  /*83f0*/  LDG.E.CONSTANT R2, desc[UR6][R14.64] ;  /* 0x000000060e027981 */ /* 0x000ea2000c1e9900 */
[C---:B------:R-:W-:Y:S01]  /*8400*/  LEA R4, R0.reuse, R1, 0x2 ;  /* 0x0000000100047211 */ /* 0x040fe200078e10ff */
        /* <DEDUP_REMOVED lines=19> */
[----:B------:R-:W-:Y:S02]  /*8540*/  @P0 IADD3 R2, PT, PT, R47, R6, RZ ;  /* 0x000000062f020210 */ /* 0x000fe40007ffe0ff */
[----:B------:R-:W-:-:S04]  /*8550*/  @P0 IADD3 R0, PT, PT, R3, R4, RZ ;  /* 0x0000000403000210 */ /* 0x000fc80007ffe0ff */
[C---:B------:R-:W-:Y:S01]  /*8560*/  SHF.L.W.U32.HI R56, R2.reuse, 0x2, R0 ;  /* 0x0000000202387819 */ /* 0x040fe20000010e00 */
[----:B------:R-:W-:-:S03]  /*8570*/  IMAD.SHL.U32 R2, R2, 0x4, RZ ;  /* 0x0000000402027824 */ /* 0x000fc600078e00ff */
[----:B------:R-:W-:-:S04]  /*8580*/  SHF.R.S32.HI R3, RZ, 0x1f, R56 ;  /* 0x0000001fff037819 */ /* 0x000fc80000011438 */
[C---:B-1----:R-:W-:Y:S02]  /*8590*/  LOP3.LUT R12, R3.reuse, R2, RZ, 0x3c, !PT ;  /* 0x00000002030c7212 */ /* 0x042fe400078e3cff */
        /* <DEDUP_REMOVED lines=9> */
[----:B0-----:R-:W-:-:S07]  /*8630*/  FSEL R42, -R2, R2, !P0 ;  /* 0x00000002022a7208 */ /* 0x001fce0004000100 */
.L_x_265:
[----:B------:R-:W-:Y:S05]  /*8640*/  BSYNC.RECONVERGENT B0 ;  /* 0x0000000000007941 */ /* 0x000fea0003800200 */
.L_x_264:
        /* <DEDUP_REMOVED lines=21> */
[----:B------:R-:W-:Y:S02]  /*87a0*/  IMAD.MOV.U32 R7, RZ, RZ, RZ ;  /* 0x000000ffff077224 */ /* 0x000fe400078e00ff */
        /* <DEDUP_REMOVED lines=8> */
[----:B------:R-:W-:Y:S01]  /*8830*/  @!P0 IADD3 R50, PT, PT, R50, 0x1, RZ ;  /* 0x0000000132328810 */ /* 0x000fe20007ffe0ff */
        /* <DEDUP_REMOVED lines=18> */
[----:B------:R-:W-:-:S07]  /*8960*/  IMAD.MOV.U32 R7, RZ, RZ, R30 ;  /* 0x000000ffff077224 */ /* 0x000fce00078e001e */
.L_x_270:
[----:B------:R-:W-:Y:S05]  /*8970*/  BSYNC.RECONVERGENT B3 ;  /* 0x0000000000037941 */ /* 0x000fea0003800200 */
.L_x_269:
        /* <DEDUP_REMOVED lines=12> */
[----:B------:R-:W-:-:S07]  /*8a40*/  MOV R4, R30 ;  /* 0x0000001e00047202 */ /* 0x000fce0000000f00 */
.L_x_272:
[----:B------:R-:W-:Y:S05]  /*8a50*/  BSYNC.RECONVERGENT B3 ;  /* 0x0000000000037941 */ /* 0x000fea0003800200 */
.L_x_271:
[----:B------:R-:W-:Y:S01]  /*8a60*/  HFMA2 R19, -RZ, RZ, 0, 0 ;  /* 0x00000000ff137431 */ /* 0x000fe200000001ff */
[----:B------:R-:W-:Y:S01]  /*8a70*/  BSSY.RECONVERGENT B3, `(.L_x_273) ;  /* 0x0000078000037945 */ /* 0x000fe20003800200 */
[----:B------:R-:W-:Y:S01]  /*8a80*/  VIADD R14, R1, 0x28 ;  /* 0x00000028010e7836 */ /* 0x000fe20000000000 */
[----:B------:R-:W-:-:S07]  /*8a90*/  MOV R17, R0 ;  /* 0x0000000000117202 */ /* 0x000fce0000000f00 */
.L_x_283:
[----:B------:R-:W-:Y:S01]  /*8aa0*/  IMAD.IADD R2, R19, 0x1, -R50 ;  /* 0x0000000113027824 */ /* 0x000fe200078e0a32 */
[----:B------:R-:W-:Y:S04]  /*8ab0*/  BSSY.RECONVERGENT B4, `(.L_x_274) ;  /* 0x000006f000047945 */ /* 0x000fe80003800200 */
[----:B------:R-:W-:-:S13]  /*8ac0*/  ISETP.GT.AND P0, PT, R2, -0x2, PT ;  /* 0xfffffffe0200780c */ /* 0x000fda0003f04270 */
[----:B0-----:R-:W-:Y:S05]  /*8ad0*/  @P0 BRA `(.L_x_275) ;  /* 0x0000000400b00947 */ /* 0x001fea0003800000 */
[----:B------:R0:W5:Y:S01]  /*8ae0*/  LDL.64 R2, [R1+0x20] ;  /* 0x0000200001027983 */ /* 0x0001620000100a00 */
[----:B------:R-:W-:Y:S02]  /*8af0*/  IADD3 R16, PT, PT, -R17, RZ, RZ ;  /* 0x000000ff11107210 */ /* 0x000fe40007ffe1ff */
[----:B------:R-:W-:-:S07]  /*8b00*/  MOV R15, R14 ;  /* 0x0000000e000f7202 */ /* 0x000fce0000000f00 */
.L_x_282:
[----:B-----5:R-:W-:Y:S01]  /*8b10*/  FADD R13, R3, -R4 ;  /* 0x80000004030d7221 */ /* 0x020fe20000000000 */
[----:B------:R-:W-:Y:S01]  /*8b20*/  FADD R12, R2, -R7 ;  /* 0x80000007020c7221 */ /* 0x000fe20000000000 */
[----:B------:R-:W-:Y:S01]  /*8b30*/  VIADD R16, R16, 0x1 ;  /* 0x0000000110107836 */ /* 0x000fe20000000000 */
[----:B------:R-:W-:Y:S03]  /*8b40*/  BSSY.RECONVERGENT B5, `(.L_x_276) ;  /* 0x0000011000057945 */ /* 0x000fe60003800200 */
[CC--:B------:R-:W-:Y:S02]  /*8b50*/  FSETP.GT.AND P2, PT, |R13|.reuse, |R12|.reuse, PT ;  /* 0x4000000c0d00720b */ /* 0x0c0fe40003f44200 */
[----:B------:R-:W-:Y:S02]  /*8b60*/  ISETP.NE.AND P3, PT, R16, RZ, PT ;  /* 0x000000ff1000720c */ /* 0x000fe40003f65270 */
        /* <DEDUP_REMOVED lines=12> */
[----:B0-----:R-:W-:Y:S05]  /*8c30*/  CALL.REL.NOINC `($__internal_1_$__cuda_sm3x_div_rn_noftz_f32_slowpath) ;  /* 0x00000010002c7944 */ /* 0x001fea0003c00000 */
[----:B------:R-:W-:-:S07]  /*8c40*/  MOV R20, R30 ;  /* 0x0000001e00147202 */ /* 0x000fce0000000f00 */
.L_x_277:
[----:B------:R-:W-:Y:S05]  /*8c50*/  BSYNC.RECONVERGENT B5 ;  /* 0x0000000000057941 */ /* 0x000fea0003800200 */
.L_x_276:
[----:B------:R-:W2:Y:S01]  /*8c60*/  LDL.64 R2, [R15] ;  /* 0x000000000f027983 */ /* 0x000ea20000100a00 */
[----:B------:R-:W-:Y:S02]  /*8c70*/  IMAD.MOV.U32 R6, RZ, RZ, 0x3b33710b ;  /* 0x3b33710bff067424 */ /* 0x000fe400078e00ff */
[----:B------:R-:W-:Y:S01]  /*8c80*/  FMUL R21, R20, R20 ;  /* 0x0000001414157220 */ /* 0x000fe20000400000 */
[C---:B------:R-:W-:Y:S01]  /*8c90*/  ISETP.GE.AND P0, PT, R12.reuse, RZ, PT ;  /* 0x000000ff0c00720c */ /* 0x040fe20003f06270 */
[----:B------:R-:W-:Y:S01]  /*8ca0*/  BSSY.RECONVERGENT B5, `(.L_x_278) ;  /* 0x0000029000057945 */ /* 0x000fe20003800200 */
[----:B------:R-:W-:Y:S01]  /*8cb0*/  FSETP.NEU.AND P1, PT, |R12|, |R13|, PT ;  /* 0x4000000d0c00720b */ /* 0x000fe20003f2d200 */
[----:B------:R-:W-:Y:S01]  /*8cc0*/  FFMA R6, R21, R6, -0.015681877732276916504 ;  /* 0xbc80774815067423 */ /* 0x000fe20000000006 */
[----:B------:R-:W-:-:S03]  /*8cd0*/  FADD R12, |R13|, |R12| ;  /* 0x4000000c0d0c7221 */ /* 0x000fc60000000200 */
[----:B------:R-:W-:-:S04]  /*8ce0*/  FFMA R6, R21, R6, 0.042200751602649688721 ;  /* 0x3d2cdab215067423 */ /* 0x000fc80000000006 */
[----:B------:R-:W-:-:S04]  /*8cf0*/  FFMA R6, R21, R6, -0.074792981147766113281 ;  /* 0xbd992d1015067423 */ /* 0x000fc80000000006 */
[----:B------:R-:W-:-:S04]  /*8d00*/  FFMA R6, R21, R6, 0.10640415549278259277 ;  /* 0x3dd9ea6c15067423 */ /* 0x000fc80000000006 */
[----:B------:R-:W-:-:S04]  /*8d10*/  FFMA R30, R21, R6, -0.14207722246646881104 ;  /* 0xbe117cb1151e7423 */ /* 0x000fc80000000006 */
[----:B------:R-:W-:-:S04]  /*8d20*/  FFMA R30, R21, R30, 0.19993925094604492188 ;  /* 0x3e4cbce0151e7423 */ /* 0x000fc8000000001e */
[----:B------:R-:W-:-:S04]  /*8d30*/  FFMA R30, R21, R30, -0.33333197236061096191 ;  /* 0xbeaaaa7d151e7423 */ /* 0x000fc8000000001e */
[----:B------:R-:W-:Y:S01]  /*8d40*/  FMUL R21, R21, R30 ;  /* 0x0000001e15157220 */ /* 0x000fe20000400000 */
[----:B------:R-:W-:-:S03]  /*8d50*/  HFMA2 R30, -RZ, RZ, 1.857421875, -1409 ;  /* 0x3f6ee581ff1e7431 */ /* 0x000fc600000001ff */
[----:B------:R-:W-:-:S04]  /*8d60*/  FFMA R21, R21, R20, R20 ;  /* 0x0000001415157223 */ /* 0x000fc80000000014 */
[C---:B------:R-:W-:Y:S01]  /*8d70*/  FFMA R20, R30.reuse, 1.6832555532455444336, -R21 ;  /* 0x3fd774eb1e147823 */ /* 0x040fe20000000815 */
[----:B------:R-:W-:-:S04]  /*8d80*/  FSEL R23, R30, 1.8663789033889770508, P2 ;  /* 0x3feee5811e177808 */ /* 0x000fc80001000000 */
[-C--:B------:R-:W-:Y:S02]  /*8d90*/  FSEL R32, R20, R21.reuse, P2 ;  /* 0x0000001514207208 */ /* 0x080fe40001000000 */
[----:B------:R-:W-:Y:S02]  /*8da0*/  FSEL R20, R21, -R21, P2 ;  /* 0x8000001515147208 */ /* 0x000fe40001000000 */
[----:B------:R-:W-:Y:S02]  /*8db0*/  FSETP.NEU.AND P2, PT, R18, RZ, PT ;  /* 0x000000ff1200720b */ /* 0x000fe40003f4d000 */
[----:B------:R-:W-:Y:S01]  /*8dc0*/  MOV R18, 0x4016cbe4 ;  /* 0x4016cbe400127802 */ /* 0x000fe20000000f00 */
[----:B------:R-:W-:-:S03]  /*8dd0*/  @!P0 FFMA R32, R23, 1.6832555532455444336, R20 ;  /* 0x3fd774eb17208823 */ /* 0x000fc60000000014 */
[----:B------:R-:W-:-:S07]  /*8de0*/  @!P1 FSEL R32, R18, 0.78539818525314331055, !P0 ;  /* 0x3f490fdb12209808 */ /* 0x000fce0004000000 */
        /* <DEDUP_REMOVED lines=17> */
[----:B------:R-:W-:-:S07]  /*8f00*/  MOV R56, 0x8f20 ;  /* 0x00008f2000387802 */ /* 0x000fce0000000f00 */
[----:B0-----:R-:W-:Y:S05]  /*8f10*/  CALL.REL.NOINC `($__internal_1_$__cuda_sm3x_div_rn_noftz_f32_slowpath) ;  /* 0x0000000c00747944 */ /* 0x001fea0003c00000 */
[----:B------:R-:W-:-:S07]  /*8f20*/  IMAD.MOV.U32 R18, RZ, RZ, R30 ;  /* 0x000000ffff127224 */ /* 0x000fce00078e001e */
.L_x_279:
[----:B------:R-:W-:Y:S05]  /*8f30*/  BSYNC.RECONVERGENT B5 ;  /* 0x0000000000057941 */ /* 0x000fea0003800200 */
.L_x_278:
[----:B------:R-:W-:Y:S02]  /*8f40*/  HFMA2 R20, -RZ, RZ, 0.89990234375, 10328 ;  /* 0x3b33710bff147431 */ /* 0x000fe400000001ff */
[----:B------:R-:W-:Y:S01]  /*8f50*/  FMUL R13, R18, R18 ;  /* 0x00000012120d7220 */ /* 0x000fe20000400000 */
[C---:B------:R-:W-:Y:S01]  /*8f60*/  ISETP.GE.AND P0, PT, R6.reuse, RZ, PT ;  /* 0x000000ff0600720c */ /* 0x040fe20003f06270 */
[----:B------:R-:W-:Y:S01]  /*8f70*/  BSSY.RECONVERGENT B0, `(.L_x_280) ;  /* 0x0000020000007945 */ /* 0x000fe20003800200 */
[----:B------:R-:W-:Y:S01]  /*8f80*/  FSETP.NEU.AND P2, PT, |R6|, |R11|, PT ;  /* 0x4000000b0600720b */ /* 0x000fe20003f4d200 */
[----:B------:R-:W-:Y:S01]  /*8f90*/  FADD R6, |R11|, |R6| ;  /* 0x400000060b067221 */ /* 0x000fe20000000200 */
[----:B------:R-:W-:Y:S01]  /*8fa0*/  FSETP.NEU.AND P1, PT, R63, RZ, PT ;  /* 0x000000ff3f00720b */ /* 0x000fe20003f2d000 */
[----:B------:R-:W-:-:S04]  /*8fb0*/  FFMA R20, R13, R20, -0.015681877732276916504 ;  /* 0xbc8077480d147423 */ /* 0x000fc80000000014 */
[----:B------:R-:W-:-:S04]  /*8fc0*/  FFMA R20, R13, R20, 0.042200751602649688721 ;  /* 0x3d2cdab20d147423 */ /* 0x000fc80000000014 */
[----:B------:R-:W-:-:S04]  /*8fd0*/  FFMA R20, R13, R20, -0.074792981147766113281 ;  /* 0xbd992d100d147423 */ /* 0x000fc80000000014 */
[----:B------:R-:W-:-:S04]  /*8fe0*/  FFMA R20, R13, R20, 0.10640415549278259277 ;  /* 0x3dd9ea6c0d147423 */ /* 0x000fc80000000014 */
[----:B------:R-:W-:-:S04]  /*8ff0*/  FFMA R20, R13, R20, -0.14207722246646881104 ;  /* 0xbe117cb10d147423 */ /* 0x000fc80000000014 */
[----:B------:R-:W-:-:S04]  /*9000*/  FFMA R20, R13, R20, 0.19993925094604492188 ;  /* 0x3e4cbce00d147423 */ /* 0x000fc80000000014 */
[----:B------:R-:W-:-:S04]  /*9010*/  FFMA R20, R13, R20, -0.33333197236061096191 ;  /* 0xbeaaaa7d0d147423 */ /* 0x000fc80000000014 */
[----:B------:R-:W-:Y:S01]  /*9020*/  FMUL R13, R13, R20 ;  /* 0x000000140d0d7220 */ /* 0x000fe20000400000 */
[----:B------:R-:W-:-:S03]  /*9030*/  MOV R20, 0x3f6ee581 ;  /* 0x3f6ee58100147802 */ /* 0x000fc60000000f00 */
        /* <DEDUP_REMOVED lines=14> */
[----:B------:R-:W2:Y:S04]  /*9120*/  LDL.64 R12, [R15+-0x8] ;  /* 0xfffff8000f0c7983 */ /* 0x000ea80000100a00 */
[----:B------:R1:W-:Y:S04]  /*9130*/  STL.64 [R15+-0x8], R2 ;  /* 0xfffff8020f007387 */ /* 0x0003e80000100a00 */
[----:B--2---:R2:W-:Y:S01]  /*9140*/  STL.64 [R15], R12 ;  /* 0x0000000c0f007387 */ /* 0x0045e20000100a00 */
[----:B-1----:R-:W-:Y:S02]  /*9150*/  MOV R2, R12 ;  /* 0x0000000c00027202 */ /* 0x002fe40000000f00 */
[----:B------:R-:W-:-:S07]  /*9160*/  MOV R3, R13 ;  /* 0x0000000d00037202 */ /* 0x000fce0000000f00 */
.L_x_281:
[----:B------:R-:W-:Y:S05]  /*9170*/  BSYNC.RECONVERGENT B0 ;  /* 0x0000000000007941 */ /* 0x000fea0003800200 */
.L_x_280:
[----:B--2---:R-:W-:Y:S01]  /*9180*/  VIADD R15, R15, 0x8 ;  /* 0x000000080f0f7836 */ /* 0x004fe20000000000 */
[----:B------:R-:W-:Y:S06]  /*9190*/  @P3 BRA `(.L_x_282) ;  /* 0xfffffff8005c3947 */ /* 0x000fec000383ffff */
.L_x_275:
[----:B------:R-:W-:Y:S05]  /*91a0*/  BSYNC.RECONVERGENT B4 ;  /* 0x0000000000047941 */ /* 0x000fea0003800200 */
.L_x_274:
[----:B------:R-:W-:Y:S02]  /*91b0*/  IADD3 R19, PT, PT, R19, 0x1, RZ ;  /* 0x0000000113137810 */ /* 0x000fe40007ffe0ff */
[----:B------:R-:W-:Y:S02]  /*91c0*/  IADD3 R17, PT, PT, R17, -0x1, RZ ;  /* 0xffffffff11117810 */ /* 0x000fe40007ffe0ff */
[----:B------:R-:W-:-:S13]  /*91d0*/  ISETP.NE.AND P0, PT, R19, R0, PT ;  /* 0x000000001300720c */ /* 0x000fda0003f05270 */
[----:B------:R-:W-:Y:S05]  /*91e0*/  @P0 BRA `(.L_x_283) ;  /* 0xfffffff8002c0947 */ /* 0x000fea000383ffff */
[----:B------:R-:W-:Y:S05]  /*91f0*/  BSYNC.RECONVERGENT B3 ;  /* 0x0000000000037941 */ /* 0x000fea0003800200 */
.L_x_273:
[----:B------:R-:W2:Y:S01]  /*9200*/  LDL.64 R20, [R1+0x20] ;  /* 0x0000200001147983 */ /* 0x000ea20000100a00 */
[----:B------:R-:W-:Y:S01]  /*9210*/  VIADD R50, R50, 0xfffffffe ;  /* 0xfffffffe32327836 */ /* 0x000fe20000000000 */
[----:B------:R-:W-:Y:S01]  /*9220*/  LOP3.LUT R6, R0, 0x7, RZ, 0xc0, !PT ;  /* 0x0000000700067812 */ /* 0x000fe200078ec0ff */
[----:B------:R-:W-:Y:S01]  /*9230*/  BSSY.RECONVERGENT B0, `(.L_x_284) ;  /* 0x0000041000007945 */ /* 0x000fe20003800200 */
[----:B------:R-:W-:Y:S01]  /*9240*/  HFMA2 R7, -RZ, RZ, 0, 0 ;  /* 0x00000000ff077431 */ /* 0x000fe200000001ff */
[----:B------:R-:W-:Y:S02]  /*9250*/  MOV R4, RZ ;  /* 0x000000ff00047202 */ /* 0x000fe40000000f00 */
[----:B------:R-:W-:Y:S02]  /*9260*/  ISETP.GE.U32.AND P0, PT, R50, 0x7, PT ;  /* 0x000000073200780c */ /* 0x000fe40003f06070 */
[----:B------:R-:W-:Y:S01]  /*9270*/  ISETP.NE.AND P1, PT, R6, RZ, PT ;  /* 0x000000ff0600720c */ /* 0x000fe20003f25270 */
[----:B--2---:R-:W-:Y:S01]  /*9280*/  IMAD.MOV.U32 R3, RZ, RZ, R21 ;  /* 0x000000ffff037224 */ /* 0x004fe200078e0015 */
[----:B------:R-:W-:-:S09]  /*9290*/  MOV R2, R20 ;  /* 0x0000001400027202 */ /* 0x000fd20000000f00 */
[----:B------:R-:W-:Y:S05]  /*92a0*/  @!P0 BRA `(.L_x_285) ;  /* 0x0000000000e48947 */ /* 0x000fea0003800000 */
[----:B------:R-:W-:Y:S01]  /*92b0*/  LOP3.LUT R4, R0, 0xfffffff8, RZ, 0xc0, !PT ;  /* 0xfffffff800047812 */ /* 0x000fe200078ec0ff */
[----:B------:R-:W-:Y:S01]  /*92c0*/  IMAD.MOV.U32 R7, RZ, RZ, RZ ;  /* 0x000000ffff077224 */ /* 0x000fe200078e00ff */
[----:B------:R-:W-:Y:S02]  /*92d0*/  IADD3 R11, PT, PT, R1, 0x40, RZ ;  /* 0x00000040010b7810 */ /* 0x000fe40007ffe0ff */
[----:B------:R-:W-:Y:S01]  /*92e0*/  MOV R3, R21 ;  /* 0x0000001500037202 */ /* 0x000fe20000000f00 */
[----:B------:R-:W-:Y:S01]  /*92f0*/  IMAD.MOV R39, RZ, RZ, -R4 ;  /* 0x000000ffff277224 */ /* 0x000fe200078e0a04 */
[----:B------:R-:W-:-:S07]  /*9300*/  MOV R2, R20 ;  /* 0x0000001400027202 */ /* 0x000fce0000000f00 */
.L_x_286:
[----:B------:R-:W2:Y:S04]  /*9310*/  LDL.64 R36, [R11+-0x18] ;  /* 0xffffe8000b247983 */ /* 0x000ea80000100a00 */
[----:B------:R-:W3:Y:S04]  /*9320*/  LDL.128 R12, [R11+-0x10] ;  /* 0xfffff0000b0c7983 */ /* 0x000ee80000100c00 */
[----:B------:R-:W4:Y:S04]  /*9330*/  LDL.128 R16, [R11] ;  /* 0x000000000b107983 */ /* 0x000f280000100c00 */
[----:B------:R-:W5:Y:S01]  /*9340*/  LDL.128 R32, [R11+0x10] ;  /* 0x000010000b207983 */ /* 0x000f620000100c00 */
[----:B------:R-:W-:Y:S01]  /*9350*/  FADD R23, -R20, R2 ;  /* 0x0000000214177221 */ /* 0x000fe20000000100 */
[----:B------:R-:W-:-:S02]  /*9360*/  FADD R30, -R21, R3 ;  /* 0x00000003151e7221 */ /* 0x000fc40000000100 */
[----:B------:R1:W5:Y:S01]  /*9370*/  LDL.64 R2, [R11+0x20] ;  /* 0x000020000b027983 */ /* 0x0003620000100a00 */
[----:B------:R-:W-:-:S04]  /*9380*/  IADD3 R39, PT, PT, R39, 0x8, RZ ;  /* 0x0000000827277810 */ /* 0x000fc80007ffe0ff */
[----:B------:R-:W-:Y:S02]  /*9390*/  ISETP.NE.AND P0, PT, R39, RZ, PT ;  /* 0x000000ff2700720c */ /* 0x000fe40003f05270 */
[----:B-1----:R-:W-:Y:S01]  /*93a0*/  IADD3 R11, PT, PT, R11, 0x40, RZ ;  /* 0x000000400b0b7810 */ /* 0x002fe20007ffe0ff */
        /* <DEDUP_REMOVED lines=10> */
[----:B------:R-:W-:Y:S01]  /*9450*/  FADD R30, R30, R7 ;  /* 0x000000071e1e7221 */ /* 0x000fe20000000000 */
[----:B------:R-:W-:Y:S01]  /*9460*/  FFMA R31, R31, R12, -R36 ;  /* 0x0000000c1f1f7223 */ /* 0x000fe20000000824 */
[----:B----4-:R-:W-:Y:S01]  /*9470*/  FADD R12, -R21, R17 ;  /* 0x00000011150c7221 */ /* 0x010fe20000000100 */
[C---:B------:R-:W-:Y:S01]  /*9480*/  FADD R15, -R20.reuse, R18 ;  /* 0x00000012140f7221 */ /* 0x040fe20000000100 */
[----:B------:R-:W-:Y:S01]  /*9490*/  FADD R7, -R20, R16 ;  /* 0x0000001014077221 */ /* 0x000fe20000000100 */
[----:B------:R-:W-:Y:S01]  /*94a0*/  FFMA R37, R37, R14, -R38 ;  /* 0x0000000e25257223 */ /* 0x000fe20000000826 */
[----:B------:R-:W-:Y:S01]  /*94b0*/  FADD R16, -R21, R19 ;  /* 0x0000001315107221 */ /* 0x000fe20000000100 */
[----:B------:R-:W-:Y:S01]  /*94c0*/  FMUL R18, R12, R15 ;  /* 0x0000000f0c127220 */ /* 0x000fe20000400000 */
[----:B------:R-:W-:Y:S01]  /*94d0*/  FADD R30, R30, R31 ;  /* 0x0000001f1e1e7221 */ /* 0x000fe20000000000 */
[----:B------:R-:W-:Y:S01]  /*94e0*/  FMUL R14, R14, R7 ;  /* 0x000000070e0e7220 */ /* 0x000fe20000400000 */
[----:B-----5:R-:W-:Y:S01]  /*94f0*/  FADD R17, -R20, R34 ;  /* 0x0000002214117221 */ /* 0x020fe20000000100 */
[----:B------:R-:W-:Y:S01]  /*9500*/  FFMA R18, R7, R16, -R18 ;  /* 0x0000001007127223 */ /* 0x000fe20000000812 */
[----:B------:R-:W-:Y:S01]  /*9510*/  FADD R30, R30, R37 ;  /* 0x000000251e1e7221 */ /* 0x000fe20000000000 */
[----:B------:R-:W-:Y:S01]  /*9520*/  FFMA R13, R13, R12, -R14 ;  /* 0x0000000c0d0d7223 */ /* 0x000fe2000000080e */
[----:B------:R-:W-:Y:S01]  /*9530*/  FADD R7, -R20, R32 ;  /* 0x0000002014077221 */ /* 0x000fe20000000100 */
[C---:B------:R-:W-:Y:S01]  /*9540*/  FADD R12, -R21.reuse, R33 ;  /* 0x00000021150c7221 */ /* 0x040fe20000000100 */
[----:B------:R-:W-:Y:S01]  /*9550*/  FADD R14, -R21, R35 ;  /* 0x00000023150e7221 */ /* 0x000fe20000000100 */
[----:B------:R-:W-:Y:S01]  /*9560*/  FADD R13, R30, R13 ;  /* 0x0000000d1e0d7221 */ /* 0x000fe20000000000 */
[----:B------:R-:W-:Y:S01]  /*9570*/  FMUL R16, R16, R7 ;  /* 0x0000000710107220 */ /* 0x000fe20000400000 */
        /* <DEDUP_REMOVED lines=12> */
.L_x_285:
[----:B------:R-:W-:Y:S05]  /*9640*/  BSYNC.RECONVERGENT B0 ;  /* 0x0000000000007941 */ /* 0x000fea0003800200 */
.L_x_284:
[----:B------:R-:W-:Y:S05]  /*9650*/  @!P1 BRA `(.L_x_268) ;  /* 0x0000000000f89947 */ /* 0x000fea0003800000 */
[----:B------:R-:W-:Y:S01]  /*9660*/  ISETP.GE.U32.AND P0, PT, R6, 0x4, PT ;  /* 0x000000040600780c */ /* 0x000fe20003f06070 */
[----:B------:R-:W-:Y:S01]  /*9670*/  BSSY.RECONVERGENT B0, `(.L_x_287) ;  /* 0x000001f000007945 */ /* 0x000fe20003800200 */
[----:B------:R-:W-:-:S04]  /*9680*/  LOP3.LUT R11, R0, 0x3, RZ, 0xc0, !PT ;  /* 0x00000003000b7812 */ /* 0x000fc800078ec0ff */
[----:B------:R-:W-:-:S07]  /*9690*/  ISETP.NE.AND P1, PT, R11, RZ, PT ;  /* 0x000000ff0b00720c */ /* 0x000fce0003f25270 */
[----:B------:R-:W-:Y:S06]  /*96a0*/  @!P0 BRA `(.L_x_288) ;  /* 0x00000000006c8947 */ /* 0x000fec0003800000 */
[----:B------:R-:W-:-:S05]  /*96b0*/  LEA R6, R4, UR8, 0x3 ;  /* 0x0000000804067c11 */ /* 0x000fca000f8e18ff */
[----:B------:R-:W2:Y:S04]  /*96c0*/  LDL.64 R18, [R6+0x8] ;  /* 0x0000080006127983 */ /* 0x000ea80000100a00 */
[----:B------:R-:W3:Y:S04]  /*96d0*/  LDL.128 R12, [R6+0x10] ;  /* 0x00001000060c7983 */ /* 0x000ee80000100c00 */
[----:B------:R-:W4:Y:S01]  /*96e0*/  LDL.64 R16, [R6+0x20] ;  /* 0x0000200006107983 */ /* 0x000f220000100a00 */
[----:B------:R-:W-:Y:S01]  /*96f0*/  FADD R3, -R21, R3 ;  /* 0x0000000315037221 */ /* 0x000fe20000000100 */
[----:B------:R-:W-:Y:S01]  /*9700*/  FADD R2, -R20, R2 ;  /* 0x0000000214027221 */ /* 0x000fe20000000100 */
[----:B------:R-:W-:-:S02]  /*9710*/  VIADD R4, R4, 0x4 ;  /* 0x0000000404047836 */ /* 0x000fc40000000000 */
        /* <DEDUP_REMOVED lines=20> */
.L_x_288:
[----:B------:R-:W-:Y:S05]  /*9860*/  BSYNC.RECONVERGENT B0 ;  /* 0x0000000000007941 */ /* 0x000fea0003800200 */
.L_x_287:
[----:B------:R-:W-:Y:S05]  /*9870*/  @!P1 BRA `(.L_x_268) ;  /* 0x0000000000709947 */ /* 0x000fea0003800000 */
[----:B------:R-:W-:Y:S02]  /*9880*/  ISETP.NE.AND P0, PT, R11, 0x1, PT ;  /* 0x000000010b00780c */ /* 0x000fe40003f05270 */
[----:B------:R-:W-:-:S04]  /*9890*/  LOP3.LUT R0, R0, 0x1, RZ, 0xc0, !PT ;  /* 0x0000000100007812 */ /* 0x000fc800078ec0ff */
[----:B------:R-:W-:-:S07]  /*98a0*/  ISETP.NE.U32.AND P1, PT, R0, 0x1, PT ;  /* 0x000000010000780c */ /* 0x000fce0003f25070 */
[C---:B------:R-:W-:Y:S02]  /*98b0*/  @P0 LEA R0, R4.reuse, UR8, 0x3 ;  /* 0x0000000804000c11 */ /* 0x040fe4000f8e18ff */
[----:B------:R-:W-:-:S03]  /*98c0*/  @P0 IADD3 R4, PT, PT, R4, 0x2, RZ ;  /* 0x0000000204040810 */ /* 0x000fc60007ffe0ff */
[----:B------:R-:W2:Y:S01]  /*98d0*/  @P0 LDL.128 R16, [R0] ;  /* 0x0000000000100983 */ /* 0x000ea20000100c00 */
[----:B------:R-:W-:-:S03]  /*98e0*/  @!P1 LEA R12, R4, UR8, 0x3 ;  /* 0x00000008040c9c11 */ /* 0x000fc6000f8e18ff */
        /* <DEDUP_REMOVED lines=21> */
.L_x_268:
[----:B------:R-:W-:Y:S05]  /*9a40*/  BSYNC.RECONVERGENT B2 ;  /* 0x0000000000027941 */ /* 0x000fea0003800200 */
.L_x_267:
[----:B------:R-:W-:Y:S01]  /*9a50*/  FADD R24, -R25, R24 ;  /* 0x0000001819187221 */ /* 0x000fe20000000100 */
[----:B------:R-:W-:Y:S01]  /*9a60*/  FADD R27, -R27, R26 ;  /* 0x0000001a1b1b7221 */ /* 0x000fe20000000100 */
[----:B------:R-:W-:Y:S01]  /*9a70*/  FMNMX R0, R28, R53, PT ;  /* 0x000000351c007209 */ /* 0x000fe20003800000 */
[----:B------:R-:W-:Y:S01]  /*9a80*/  FADD R5, -R9, R5 ;  /* 0x0000000509057221 */ /* 0x000fe20000000100 */
[C---:B------:R-:W-:Y:S01]  /*9a90*/  FMNMX R3, R29.reuse, R22, !PT ;  /* 0x000000161d037209 */ /* 0x040fe20007800000 */
[----:B------:R-:W-:Y:S01]  /*9aa0*/  FADD R8, -R8, R10 ;  /* 0x0000000a08087221 */ /* 0x000fe20000000100 */
[----:B------:R-:W-:Y:S01]  /*9ab0*/  FADD R22, -R22, R53 ;  /* 0x0000003516167221 */ /* 0x000fe20000000100 */
[----:B------:R-:W-:Y:S01]  /*9ac0*/  FMUL R27, R24, R27 ;  /* 0x0000001b181b7220 */ /* 0x000fe20000400000 */
[----:B------:R-:W-:Y:S01]  /*9ad0*/  FADD R28, -R29, R28 ;  /* 0x0000001c1d1c7221 */ /* 0x000fe20000000100 */
[----:B------:R-:W-:Y:S01]  /*9ae0*/  FMUL R5, R5, R8 ;  /* 0x0000000805057220 */ /* 0x000fe20000400000 */
[----:B------:R-:W-:Y:S01]  /*9af0*/  FADD R3, R0, -R3 ;  /* 0x8000000300037221 */ /* 0x000fe20000000000 */
[----:B------:R-:W-:Y:S01]  /*9b00*/  FMUL R30, |R7|, 0.5 ;  /* 0x3f000000071e7820 */ /* 0x000fe20000400200 */
[----:B------:R-:W-:Y:S01]  /*9b10*/  FMUL R27, R22, R27 ;  /* 0x0000001b161b7220 */ /* 0x000fe20000400000 */
[----:B------:R-:W-:Y:S02]  /*9b20*/  BSSY.RECONVERGENT B2, `(.L_x_289) ;  /* 0x0000010000027945 */ /* 0x000fe40003800200 */
[----:B------:R-:W-:Y:S01]  /*9b30*/  FMUL R30, R30, R3 ;  /* 0x000000031e1e7220 */ /* 0x000fe20000400000 */
        /* <DEDUP_REMOVED lines=13> */
[----:B------:R-:W-:-:S07]  /*9c10*/  MOV R5, R30 ;  /* 0x0000001e00057202 */ /* 0x000fce0000000f00 */
.L_x_290:
[----:B------:R-:W-:Y:S05]  /*9c20*/  BSYNC.RECONVERGENT B2 ;  /* 0x0000000000027941 */ /* 0x000fea0003800200 */
.L_x_289:
[----:B------:R-:W1:Y:S01]  /*9c30*/  S2R R4, SR_CTAID.X ;  /* 0x0000000000047919 */ /* 0x000e620000002500 */
[----:B------:R-:W2:Y:S01]  /*9c40*/  LDC.64 R2, c[0x0][0x3a0] ;  /* 0x0000e800ff027b82 */ /* 0x000ea20000000a00 */
[----:B------:R-:W3:Y:S01]  /*9c50*/  LDCU UR4, c[0x0][0x390] ;  /* 0x00007200ff0477ac */ /* 0x000ee20008000800 */
[----:B------:R-:W1:Y:S01]  /*9c60*/  S2R R9, SR_TID.X ;  /* 0x0000000000097919 */ /* 0x000e620000002100 */
[----:B------:R-:W4:Y:S01]  /*9c70*/  S2R R0, SR_CTAID.Y ;  /* 0x0000000000007919 */ /* 0x000f220000002600 */
[----:B------:R-:W4:Y:S01]  /*9c80*/  S2R R7, SR_TID.Y ;  /* 0x0000000000077919 */ /* 0x000f220000002200 */
[----:B-1----:R-:W-:Y:S01]  /*9c90*/  LEA R4, R4, R9, 0x4 ;  /* 0x0000000904047211 */ /* 0x002fe200078e20ff */
[----:B----4-:R-:W-:-:S04]  /*9ca0*/  IMAD R7, R0, 0x10, R7 ;  /* 0x0000001000077824 */ /* 0x010fc800078e0207 */
[----:B---3--:R-:W-:-:S04]  /*9cb0*/  IMAD R7, R7, UR4, R4 ;  /* 0x0000000407077c24 */ /* 0x008fc8000f8e0204 */
[----:B--2---:R-:W-:-:S05]  /*9cc0*/  IMAD.WIDE R2, R7, 0x4, R2 ;  /* 0x0000000407027825 */ /* 0x004fca00078e0202 */
[----:B------:R-:W-:Y:S01]  /*9cd0*/  STG.E desc[UR6][R2.64], R5 ;  /* 0x0000000502007986 */ /* 0x000fe2000c101906 */
[----:B------:R-:W-:Y:S05]  /*9ce0*/  EXIT ;  /* 0x000000000000794d */ /* 0x000fea0003800000 */
        .weak           $__internal_1_$__cuda_sm3x_div_rn_noftz_f32_slowpath
        .type           $__internal_1_$__cuda_sm3x_div_rn_noftz_f32_slowpath,@function
        .size           $__internal_1_$__cuda_sm3x_div_rn_noftz_f32_slowpath,(.L_x_304 - $__internal_1_$__cuda_sm3x_div_rn_noftz_f32_slowpath)
$__internal_1_$__cuda_sm3x_div_rn_noftz_f32_slowpath:
[----:B------:R-:W-:Y:S01]  /*9cf0*/  SHF.R.U32.HI R45, RZ, 0x17, R63 ;  /* 0x00000017ff2d7819 */ /* 0x000fe2000001163f */
[----:B------:R-:W-:Y:S01]  /*9d00*/  BSSY.RECONVERGENT B0, `(.L_x_291) ;  /* 0x0000064000007945 */ /* 0x000fe20003800200 */
[----:B------:R-:W-:Y:S02]  /*9d10*/  SHF.R.U32.HI R58, RZ, 0x17, R30 ;  /* 0x00000017ff3a7819 */ /* 0x000fe4000001161e */
[----:B------:R-:W-:Y:S02]  /*9d20*/  LOP3.LUT R45, R45, 0xff, RZ, 0xc0, !PT ;  /* 0x000000ff2d2d7812 */ /* 0x000fe400078ec0ff */
[----:B------:R-:W-:Y:S02]  /*9d30*/  LOP3.LUT R58, R58, 0xff, RZ, 0xc0, !PT ;  /* 0x000000ff3a3a7812 */ /* 0x000fe400078ec0ff */
[----:B------:R-:W-:Y:S02]  /*9d40*/  IADD3 R59, PT, PT, R45, -0x1, RZ ;  /* 0xffffffff2d3b7810 */ /* 0x000fe40007ffe0ff */
[----:B------:R-:W-:Y:S01]  /*9d50*/  MOV R61, R63 ;  /* 0x0000003f003d7202 */ /* 0x000fe20000000f00 */
[----:B------:R-:W-:Y:S01]  /*9d60*/  VIADD R60, R58, 0xffffffff ;  /* 0xffffffff3a3c7836 */ /* 0x000fe20000000000 */
        /* <DEDUP_REMOVED lines=25> */
[----:B------:R-:W-:Y:S02]  /*9f00*/  @!P1 FFMA R61, R63, 1.84467440737095516160e+19, RZ ;  /* 0x5f8000003f3d9823 */ /* 0x000fe400000000ff */
[----:B------:R-:W-:-:S07]  /*9f10*/  @!P1 IADD3 R62, PT, PT, R62, 0x40, RZ ;  /* 0x000000403e3e9810 */ /* 0x000fce0007ffe0ff */
.L_x_292:
[----:B------:R-:W-:Y:S01]  /*9f20*/  LEA R66, R45, 0xc0800000, 0x17 ;  /* 0xc08000002d427811 */ /* 0x000fe200078eb8ff */
[----:B------:R-:W-:Y:S04]  /*9f30*/  BSSY.RECONVERGENT B1, `(.L_x_297) ;  /* 0x0000036000017945 */ /* 0x000fe80003800200 */
[----:B------:R-:W-:Y:S01]  /*9f40*/  IMAD.IADD R66, R61, 0x1, -R66 ;  /* 0x000000013d427824 */ /* 0x000fe200078e0a42 */
[----:B------:R-:W-:-:S03]  /*9f50*/  IADD3 R61, PT, PT, R58, -0x7f, RZ ;  /* 0xffffff813a3d7810 */ /* 0x000fc60007ffe0ff */
[----:B------:R-:W0:Y:S01]  /*9f60*/  MUFU.RCP R60, R66 ;  /* 0x00000042003c7308 */ /* 0x000e220000001000 */
[----:B------:R-:W-:-:S04]  /*9f70*/  FADD.FTZ R59, -R66, -RZ ;  /* 0x800000ff423b7221 */ /* 0x000fc80000010100 */
[----:B0-----:R-:W-:-:S04]  /*9f80*/  FFMA R69, R60, R59, 1 ;  /* 0x3f8000003c457423 */ /* 0x001fc8000000003b */
[----:B------:R-:W-:Y:S01]  /*9f90*/  FFMA R58, R60, R69, R60 ;  /* 0x000000453c3a7223 */ /* 0x000fe2000000003c */
[C---:B------:R-:W-:Y:S01]  /*9fa0*/  IMAD R60, R61.reuse, -0x800000, R30 ;  /* 0xff8000003d3c7824 */ /* 0x040fe200078e021e */
[----:B------:R-:W-:-:S03]  /*9fb0*/  IADD3 R61, PT, PT, R61, 0x7f, -R45 ;  /* 0x0000007f3d3d7810 */ /* 0x000fc60007ffe82d */
[----:B------:R-:W-:Y:S01]  /*9fc0*/  FFMA R69, R60, R58, RZ ;  /* 0x0000003a3c457223 */ /* 0x000fe200000000ff */
[----:B------:R-:W-:-:S03]  /*9fd0*/  IADD3 R61, PT, PT, R61, R62, RZ ;  /* 0x0000003e3d3d7210 */ /* 0x000fc60007ffe0ff */
        /* <DEDUP_REMOVED lines=20> */
[C---:B------:R-:W-:Y:S02]  /*a120*/  ISETP.NE.AND P5, PT, R59.reuse, RZ, PT ;  /* 0x000000ff3b00720c */ /* 0x040fe40003fa5270 */
[----:B------:R-:W-:Y:S02]  /*a130*/  ISETP.NE.AND P1, PT, R59, RZ, PT ;  /* 0x000000ff3b00720c */ /* 0x000fe40003f25270 */
[----:B------:R-:W-:Y:S02]  /*a140*/  LOP3.LUT R30, R30, 0x7fffff, RZ, 0xc0, !PT ;  /* 0x007fffff1e1e7812 */ /* 0x000fe400078ec0ff */
[----:B------:R-:W-:Y:S02]  /*a150*/  FSETP.NEU.FTZ.AND P0, PT, R61, R60, PT ;  /* 0x0000003c3d00720b */ /* 0x000fe40003f1d000 */
[----:B------:R-:W-:-:S02]  /*a160*/  LOP3.LUT R45, R30, 0x800000, RZ, 0xfc, !PT ;  /* 0x008000001e2d7812 */ /* 0x000fc400078efcff */
[----:B------:R-:W-:Y:S01]  /*a170*/  IADD3 R30, PT, PT, R59, 0x20, RZ ;  /* 0x000000203b1e7810 */ /* 0x000fe20007ffe0ff */
[----:B------:R-:W-:-:S03]  /*a180*/  IMAD.MOV R59, RZ, RZ, -R59 ;  /* 0x000000ffff3b7224 */ /* 0x000fc600078e0a3b */
[----:B------:R-:W-:-:S04]  /*a190*/  SHF.L.U32 R30, R45, R30, RZ ;  /* 0x0000001e2d1e7219 */ /* 0x000fc800000006ff */
[----:B------:R-:W-:Y:S02]  /*a1a0*/  ISETP.NE.AND P1, PT, R30, RZ, P1 ;  /* 0x000000ff1e00720c */ /* 0x000fe40000f25270 */
[----:B------:R-:W-:Y:S02]  /*a1b0*/  SEL R30, R59, RZ, P5 ;  /* 0x000000ff3b1e7207 */ /* 0x000fe40002800000 */
[----:B------:R-:W-:Y:S02]  /*a1c0*/  PLOP3.LUT P0, PT, P0, P1, PT, 0xf8, 0x8f ;  /* 0x00000000008f781c */ /* 0x000fe40000703f70 */
[----:B------:R-:W-:Y:S02]  /*a1d0*/  SHF.R.U32.HI R59, RZ, R30, R45 ;  /* 0x0000001eff3b7219 */ /* 0x000fe4000001162d */
[----:B------:R-:W-:Y:S02]  /*a1e0*/  SEL R30, RZ, 0x1, !P0 ;  /* 0x00000001ff1e7807 */ /* 0x000fe40004000000 */
[----:B------:R-:W-:-:S04]  /*a1f0*/  SHF.R.U32.HI R45, RZ, 0x1, R59 ;  /* 0x00000001ff2d7819 */ /* 0x000fc8000001163b */
[----:B------:R-:W-:-:S04]  /*a200*/  LOP3.LUT R30, R30, 0x1, R45, 0xf8, !PT ;  /* 0x000000011e1e7812 */ /* 0x000fc800078ef82d */
[----:B------:R-:W-:-:S04]  /*a210*/  LOP3.LUT R30, R30, R59, RZ, 0xc0, !PT ;  /* 0x0000003b1e1e7212 */ /* 0x000fc800078ec0ff */
[----:B------:R-:W-:-:S04]  /*a220*/  IADD3 R45, PT, PT, R45, R30, RZ ;  /* 0x0000001e2d2d7210 */ /* 0x000fc80007ffe0ff */
[----:B------:R-:W-:Y:S01]  /*a230*/  LOP3.LUT R62, R45, R62, RZ, 0xfc, !PT ;  /* 0x0000003e2d3e7212 */ /* 0x000fe200078efcff */
[----:B------:R-:W-:Y:S06]  /*a240*/  BRA `(.L_x_300) ;  /* 0x0000000000107947 */ /* 0x000fec0003800000 */
.L_x_299:
[----:B------:R-:W-:-:S04]  /*a250*/  LOP3.LUT R62, R62, 0x80000000, RZ, 0xc0, !PT ;  /* 0x800000003e3e7812 */ /* 0x000fc800078ec0ff */
[----:B------:R-:W-:Y:S01]  /*a260*/  LOP3.LUT R62, R62, 0x7f800000, RZ, 0xfc, !PT ;  /* 0x7f8000003e3e7812 */ /* 0x000fe200078efcff */
[----:B------:R-:W-:Y:S06]  /*a270*/  BRA `(.L_x_300) ;  /* 0x0000000000047947 */ /* 0x000fec0003800000 */
.L_x_298:
[----:B------:R-:W-:-:S07]  /*a280*/  LEA R62, R61, R62, 0x17 ;  /* 0x0000003e3d3e7211 */ /* 0x000fce00078eb8ff */
.L_x_300:
[----:B------:R-:W-:Y:S05]  /*a290*/  BSYNC.RECONVERGENT B1 ;  /* 0x0000000000017941 */ /* 0x000fea0003800200 */
.L_x_297:
[----:B------:R-:W-:Y:S01]  /*a2a0*/  IMAD.MOV.U32 R30, RZ, RZ, R62 ;  /* 0x000000ffff1e7224 */ /* 0x000fe200078e003e */
[----:B------:R-:W-:Y:S06]  /*a2b0*/  BRA `(.L_x_301) ;  /* 0x0000000000207947 */ /* 0x000fec0003800000 */
.L_x_296:
[----:B------:R-:W-:-:S04]  /*a2c0*/  LOP3.LUT R30, R61, 0x80000000, R30, 0x48, !PT ;  /* 0x800000003d1e7812 */ /* 0x000fc800078e481e */
[----:B------:R-:W-:Y:S01]  /*a2d0*/  LOP3.LUT R30, R30, 0x7f800000, RZ, 0xfc, !PT ;  /* 0x7f8000001e1e7812 */ /* 0x000fe200078efcff */
[----:B------:R-:W-:Y:S06]  /*a2e0*/  BRA `(.L_x_301) ;  /* 0x0000000000147947 */ /* 0x000fec0003800000 */
.L_x_295:
[----:B------:R-:W-:Y:S01]  /*a2f0*/  LOP3.LUT R30, R61, 0x80000000, R30, 0x48, !PT ;  /* 0x800000003d1e7812 */ /* 0x000fe200078e481e */
[----:B------:R-:W-:Y:S06]  /*a300*/  BRA `(.L_x_301) ;  /* 0x00000000000c7947 */ /* 0x000fec0003800000 */
.L_x_294:
[----:B------:R-:W0:Y:S01]  /*a310*/  MUFU.RSQ R30, -QNAN ;  /* 0xffc00000001e7908 */ /* 0x000e220000001400 */
[----:B------:R-:W-:Y:S05]  /*a320*/  BRA `(.L_x_301) ;  /* 0x0000000000047947 */ /* 0x000fea0003800000 */
.L_x_293:
[----:B------:R-:W-:-:S07]  /*a330*/  FADD.FTZ R30, R30, R63 ;  /* 0x0000003f1e1e7221 */ /* 0x000fce0000010000 */
.L_x_301:
[----:B------:R-:W-:Y:S05]  /*a340*/  BSYNC.RECONVERGENT B0 ;  /* 0x0000000000007941 */ /* 0x000fea0003800200 */
.L_x_291:
[----:B------:R-:W-:Y:S01]  /*a350*/  HFMA2 R59, -RZ, RZ, 0, 0 ;  /* 0x00000000ff3b7431 */ /* 0x000fe200000001ff */
[----:B------:R-:W-:-:S04]  /*a360*/  MOV R58, R56 ;  /* 0x00000038003a7202 */ /* 0x000fc80000000f00 */
[----:B0-----:R-:W-:Y:S05]  /*a370*/  RET.REL.NODEC R58 `(_Z19boxes_iou_3d_kerneliPKfiS0_Pf) ;  /* 0xffffff5c3a207950 */ /* 0x001fea0003c3ffff */
.L_x_302:
        /* <DEDUP_REMOVED lines=16> */
.L_x_304:


//--------------------- .nv.global.init           --------------------------
	.section	.nv.global.init,"aw",@progbits
	.align	4
.nv.global.init:
	.type		__cudart_i2opi_f,@object
	.size		__cudart_i2opi_f,(.L_0 - __cudart_i2opi_f)
__cudart_i2opi_f:
        /*0000*/ 	.byte	0x41, 0x90, 0x43, 0x3c, 0x99, 0x95, 0x62, 0xdb, 0xc0, 0xdd, 0x34, 0xf5, 0xd1, 0x57, 0x27, 0xfc
        /*0010*/ 	.byte	0x29, 0x15, 0x44, 0x4e, 0x6e, 0x83, 0xf9, 0xa2
.L_0:


//--------------------- .nv.shared._Z12nms3d_kernelifPKfPy --------------------------
	.section	.nv.shared._Z12nms3d_kernelifPKfPy,"aw",@nobits
	.sectionflags	@""
	.align	4
.nv.shared._Z12nms3d_kernelifPKfPy:
	.zero		2816


//--------------------- .nv.shared.reserved.0     --------------------------
	.section	.nv.shared.reserved.0,"aw",@nobits
	.weak		__nv_reservedSMEM_offset_0_alias
	.size		__nv_reservedSMEM_offset_0_alias, 0, 64
	.other		__nv_reservedSMEM_offset_0_alias,@"STO_CUDA_RESERVED_SHARED STV_DEFAULT"
__nv_reservedSMEM_offset_0_alias:
	.zero		0
	.zero		64


//--------------------- .nv.constant0._Z12nms3d_kernelifPKfPy --------------------------
	.section	.nv.constant0._Z12nms3d_kernelifPKfPy,"a",@progbits
	.sectionflags	@""
	.align	4
.nv.constant0._Z12nms3d_kernelifPKfPy:
	.zero		920


//--------------------- .nv.constant0._Z19boxes_iou_3d_kerneliPKfiS0_Pf --------------------------
	.section	.nv.constant0._Z19boxes_iou_3d_kerneliPKfiS0_Pf,"a",@progbits
	.sectionflags	@""
	.align	4
.nv.constant0._Z19boxes_iou_3d_kerneliPKfiS0_Pf:
	.zero		936


//--------------------- SYMBOLS --------------------------

	.type		.nv.reservedSmem.offset0,@object
	.size		.nv.reservedSmem.offset0,0x4
	.type		.nv.reservedSmem.cap,@object
	.size		.nv.reservedSmem.cap,0x4
